	.target	sm_90a

	.elftype	@"ET_EXEC"


//--------------------- .note.nv.tkinfo           --------------------------
	.section	.note.nv.tkinfo,"",@"SHT_NOTE"
	.sectionflags	@"SHF_NOTE_NV_TKINFO"
	.tkinfo
        /*0018*/ 	.word	0x00000002
        /*0030*/ 	.string	""
        /*0030*/ 	.string	"ptxas"
        /*0030*/ 	.string	"Cuda compilation tools, release 13.0, V13.0.88"
        /*0030*/ 	.string	"Build cuda_13.0.r13.0/compiler.36424714_0"
        /*0030*/ 	.string	"-v  -suppress-debug-info  -lineinfo  -arch sm_90a "



//--------------------- .note.nv.cuinfo           --------------------------
	.section	.note.nv.cuinfo,"",@"SHT_NOTE"
	.sectionflags	@"SHF_NOTE_NV_CUINFO"
        /*0018*/ 	.short	0x0002
        /*001a*/ 	.short	0x005a
        /*001c*/ 	.short	0x0082
	.zero		2


//--------------------- .nv.info                  --------------------------
	.section	.nv.info,"",@"SHT_CUDA_INFO"
	.align	4


	//----- nvinfo : EIATTR_REGCOUNT
	.align		4
        /*0000*/ 	.byte	0x04, 0x2f
        /*0002*/ 	.short	(.L_1 - .L_0)
	.align		4
.L_0:
        /*0004*/ 	.word	index@(matmul_kernel)
        /*0008*/ 	.word	0x00000020


	//----- nvinfo : EIATTR_FRAME_SIZE
	.align		4
.L_1:
        /*000c*/ 	.byte	0x04, 0x11
        /*000e*/ 	.short	(.L_3 - .L_2)
	.align		4
.L_2:
        /*0010*/ 	.word	index@(matmul_kernel)
        /*0014*/ 	.word	0x00004c10


	//----- nvinfo : EIATTR_MIN_STACK_SIZE
	.align		4
.L_3:
        /*0018*/ 	.byte	0x04, 0x12
        /*001a*/ 	.short	(.L_5 - .L_4)
	.align		4
.L_4:
        /*001c*/ 	.word	index@(matmul_kernel)
        /*0020*/ 	.word	0x00004c10
.L_5:


//--------------------- .nv.compat                --------------------------
	.section	.nv.compat,"",@"SHT_CUDA_COMPAT_INFO"
	.align	4
        /*0000*/ 	.byte	0x02, 0x09, 0x01, 0x00, 0x02, 0x02, 0x01, 0x00, 0x02, 0x05, 0x05, 0x00, 0x03, 0x07, 0x01, 0x01
        /*0010*/ 	.byte	0x02, 0x03, 0x00, 0x00, 0x02, 0x06, 0x01, 0x00, 0x04, 0x0b, 0x08, 0x00, 0x00, 0x00, 0x00, 0x00
        /*0020*/ 	.byte	0x00, 0x00, 0x00, 0x00


//--------------------- .nv.info.matmul_kernel    --------------------------
	.section	.nv.info.matmul_kernel,"",@"SHT_CUDA_INFO"
	.sectionflags	@""
	.align	4


	//----- nvinfo : EIATTR_CUDA_API_VERSION
	.align		4
        /*0000*/ 	.byte	0x04, 0x37
        /*0002*/ 	.short	(.L_7 - .L_6)
.L_6:
        /*0004*/ 	.word	0x00000082


	//----- nvinfo : EIATTR_KPARAM_INFO
	.align		4
.L_7:
        /*0008*/ 	.byte	0x04, 0x17
        /*000a*/ 	.short	(.L_9 - .L_8)
.L_8:
        /*000c*/ 	.word	0x00000000
        /*0010*/ 	.short	0x000d
        /*0012*/ 	.short	0x0048
        /*0014*/ 	.byte	0x00, 0xf4, 0x21, 0x00


	//----- nvinfo : EIATTR_KPARAM_INFO
	.align		4
.L_9:
        /*0018*/ 	.byte	0x04, 0x17
        /*001a*/ 	.short	(.L_11 - .L_10)
.L_10:
        /*001c*/ 	.word	0x00000000
        /*0020*/ 	.short	0x000c
        /*0022*/ 	.short	0x0040
        /*0024*/ 	.byte	0x00, 0xf4, 0x21, 0x00


	//----- nvinfo : EIATTR_KPARAM_INFO
	.align		4
.L_11:
        /*0028*/ 	.byte	0x04, 0x17
        /*002a*/ 	.short	(.L_13 - .L_12)
.L_12:
        /*002c*/ 	.word	0x00000000
        /*0030*/ 	.short	0x000b
        /*0032*/ 	.short	0x0038
        /*0034*/ 	.byte	0x00, 0xf0, 0x11, 0x00


	//----- nvinfo : EIATTR_KPARAM_INFO
	.align		4
.L_13:
        /*0038*/ 	.byte	0x04, 0x17
        /*003a*/ 	.short	(.L_15 - .L_14)
.L_14:
        /*003c*/ 	.word	0x00000000
        /*0040*/ 	.short	0x000a
        /*0042*/ 	.short	0x0034
        /*0044*/ 	.byte	0x00, 0xf0, 0x11, 0x00


	//----- nvinfo : EIATTR_KPARAM_INFO
	.align		4
.L_15:
        /*0048*/ 	.byte	0x04, 0x17
        /*004a*/ 	.short	(.L_17 - .L_16)
.L_16:
        /*004c*/ 	.word	0x00000000
        /*0050*/ 	.short	0x0009
        /*0052*/ 	.short	0x0030
        /*0054*/ 	.byte	0x00, 0xf0, 0x11, 0x00


	//----- nvinfo : EIATTR_KPARAM_INFO
	.align		4
.L_17:
        /*0058*/ 	.byte	0x04, 0x17
        /*005a*/ 	.short	(.L_19 - .L_18)
.L_18:
        /*005c*/ 	.word	0x00000000
        /*0060*/ 	.short	0x0008
        /*0062*/ 	.short	0x002c
        /*0064*/ 	.byte	0x00, 0xf0, 0x11, 0x00


	//----- nvinfo : EIATTR_KPARAM_INFO
	.align		4
.L_19:
        /*0068*/ 	.byte	0x04, 0x17
        /*006a*/ 	.short	(.L_21 - .L_20)
.L_20:
        /*006c*/ 	.word	0x00000000
        /*0070*/ 	.short	0x0007
        /*0072*/ 	.short	0x0028
        /*0074*/ 	.byte	0x00, 0xf0, 0x11, 0x00


	//----- nvinfo : EIATTR_KPARAM_INFO
	.align		4
.L_21:
        /*0078*/ 	.byte	0x04, 0x17
        /*007a*/ 	.short	(.L_23 - .L_22)
.L_22:
        /*007c*/ 	.word	0x00000000
        /*0080*/ 	.short	0x0006
        /*0082*/ 	.short	0x0024
        /*0084*/ 	.byte	0x00, 0xf0, 0x11, 0x00


	//----- nvinfo : EIATTR_KPARAM_INFO
	.align		4
.L_23:
        /*0088*/ 	.byte	0x04, 0x17
        /*008a*/ 	.short	(.L_25 - .L_24)
.L_24:
        /*008c*/ 	.word	0x00000000
        /*0090*/ 	.short	0x0005
        /*0092*/ 	.short	0x0020
        /*0094*/ 	.byte	0x00, 0xf0, 0x11, 0x00


	//----- nvinfo : EIATTR_KPARAM_INFO
	.align		4
.L_25:
        /*0098*/ 	.byte	0x04, 0x17
        /*009a*/ 	.short	(.L_27 - .L_26)
.L_26:
        /*009c*/ 	.word	0x00000000
        /*00a0*/ 	.short	0x0004
        /*00a2*/ 	.short	0x001c
        /*00a4*/ 	.byte	0x00, 0xf0, 0x11, 0x00


	//----- nvinfo : EIATTR_KPARAM_INFO
	.align		4
.L_27:
        /*00a8*/ 	.byte	0x04, 0x17
        /*00aa*/ 	.short	(.L_29 - .L_28)
.L_28:
        /*00ac*/ 	.word	0x00000000
        /*00b0*/ 	.short	0x0003
        /*00b2*/ 	.short	0x0018
        /*00b4*/ 	.byte	0x00, 0xf0, 0x11, 0x00


	//----- nvinfo : EIATTR_KPARAM_INFO
	.align		4
.L_29:
        /*00b8*/ 	.byte	0x04, 0x17
        /*00ba*/ 	.short	(.L_31 - .L_30)
.L_30:
        /*00bc*/ 	.word	0x00000000
        /*00c0*/ 	.short	0x0002
        /*00c2*/ 	.short	0x0010
        /*00c4*/ 	.byte	0x00, 0xf4, 0x21, 0x00


	//----- nvinfo : EIATTR_KPARAM_INFO
	.align		4
.L_31:
        /*00c8*/ 	.byte	0x04, 0x17
        /*00ca*/ 	.short	(.L_33 - .L_32)
.L_32:
        /*00cc*/ 	.word	0x00000000
        /*00d0*/ 	.short	0x0001
        /*00d2*/ 	.short	0x0008
        /*00d4*/ 	.byte	0x00, 0xf4, 0x21, 0x00


	//----- nvinfo : EIATTR_KPARAM_INFO
	.align		4
.L_33:
        /*00d8*/ 	.byte	0x04, 0x17
        /*00da*/ 	.short	(.L_35 - .L_34)
.L_34:
        /*00dc*/ 	.word	0x00000000
        /*00e0*/ 	.short	0x0000
        /*00e2*/ 	.short	0x0000
        /*00e4*/ 	.byte	0x00, 0xf4, 0x21, 0x00


	//----- nvinfo : EIATTR_SPARSE_MMA_MASK
	.align		4
.L_35:
        /*00e8*/ 	.byte	0x03, 0x50
        /*00ea*/ 	.short	0x0000


	//----- nvinfo : EIATTR_MAXREG_COUNT
	.align		4
        /*00ec*/ 	.byte	0x03, 0x1b
        /*00ee*/ 	.short	0x00ff


	//----- nvinfo : EIATTR_NUM_BARRIERS
	.align		4
        /*00f0*/ 	.byte	0x02, 0x4c
        /*00f2*/ 	.byte	0x01
	.zero		1


	//----- nvinfo : EIATTR_ANNOTATIONS
	.align		4
        /*00f4*/ 	.byte	0x04, 0x55
        /*00f6*/ 	.short	(.L_37 - .L_36)


	//   ....[0]....
.L_36:
        /*00f8*/ 	.word	0x00000001
        /*00fc*/ 	.byte	0xe0, 0x00, 0x00, 0x00, 0x01, 0x00, 0x00, 0x00, 0x00, 0x01, 0x00, 0x00, 0x01, 0x00, 0x00, 0x00
        /* <DEDUP_REMOVED lines=3930> */
        /*f6ac*/ 	.byte	0xd0, 0x65, 0x03, 0x00


	//----- nvinfo : EIATTR_MERCURY_ISA_VERSION
	.align		4
.L_37:
        /*f6b0*/ 	.byte	0x03, 0x5f
        /*f6b2*/ 	.short	0x0101


	//----- nvinfo : EIATTR_EXIT_INSTR_OFFSETS
	.align		4
        /*f6b4*/ 	.byte	0x04, 0x1c
        /*f6b6*/ 	.short	(.L_39 - .L_38)


	//   ....[0]....
.L_38:
        /*f6b8*/ 	.word	0x0006b7f0


	//   ....[1]....
        /*f6bc*/ 	.word	0x0006b820


	//----- nvinfo : EIATTR_REQNTID
	.align		4
.L_39:
        /*f6c0*/ 	.byte	0x04, 0x10
        /*f6c2*/ 	.short	(.L_41 - .L_40)
.L_40:
        /*f6c4*/ 	.word	0x00000040
        /*f6c8*/ 	.word	0x00000001
        /*f6cc*/ 	.word	0x00000001


	//----- nvinfo : EIATTR_CBANK_PARAM_SIZE
	.align		4
.L_41:
        /*f6d0*/ 	.byte	0x03, 0x19
        /*f6d2*/ 	.short	0x0050


	//----- nvinfo : EIATTR_PARAM_CBANK
	.align		4
        /*f6d4*/ 	.byte	0x04, 0x0a
        /*f6d6*/ 	.short	(.L_43 - .L_42)
	.align		4
.L_42:
        /*f6d8*/ 	.word	index@(.nv.constant0.matmul_kernel)
        /*f6dc*/ 	.short	0x0210
        /*f6de*/ 	.short	0x0050


	//----- nvinfo : EIATTR_SW_WAR
	.align		4
.L_43:
        /*f6e0*/ 	.byte	0x04, 0x36
        /*f6e2*/ 	.short	(.L_45 - .L_44)
.L_44:
        /*f6e4*/ 	.word	0x00000008
.L_45:


//--------------------- .nv.callgraph             --------------------------
	.section	.nv.callgraph,"",@"SHT_CUDA_CALLGRAPH"
	.align	4
	.sectionentsize	8
	.align		4
        /*0000*/ 	.word	0x00000000
	.align		4
        /*0004*/ 	.word	0xffffffff
	.align		4
        /*0008*/ 	.word	0x00000000
	.align		4
        /*000c*/ 	.word	0xfffffffe
	.align		4
        /*0010*/ 	.word	0x00000000
	.align		4
        /*0014*/ 	.word	0xfffffffd
	.align		4
        /*0018*/ 	.word	0x00000000
	.align		4
        /*001c*/ 	.word	0xfffffffc


//--------------------- .text.matmul_kernel       --------------------------
	.section	.text.matmul_kernel,"ax",@progbits
	.align	128
        .global         matmul_kernel
        .type           matmul_kernel,@function
        .size           matmul_kernel,(.L_x_3 - matmul_kernel)
        .other          matmul_kernel,@"STO_CUDA_ENTRY STV_DEFAULT"
matmul_kernel:
.text.matmul_kernel:
[----:B------:R-:W0:Y:S08]  /*0000*/  LDC R1, c[0x0][0x28] ;  /* 0x00000a00ff017b82 */ /* 0x000e300000000800 */
[----:B------:R-:W1:Y:S01]  /*0010*/  LDC.64 R2, c[0x0][0x228] ;  /* 0x00008a00ff027b82 */ /* 0x000e620000000a00 */
[----:B0-----:R-:W-:Y:S01]  /*0020*/  VIADD R1, R1, 0xffffb3f0 ;  /* 0xffffb3f001017836 */ /* 0x001fe20000000000 */
[----:B------:R-:W-:Y:S01]  /*0030*/  UMOV UR4, 0x400 ;  /* 0x0000040000047882 */ /* 0x000fe20000000000 */
[----:B------:R-:W-:-:S02]  /*0040*/  CS2R R14, SRZ ;  /* 0x00000000000e7805 */ /* 0x000fc4000001ff00 */
[----:B------:R-:W-:Y:S02]  /*0050*/  CS2R R16, SRZ ;  /* 0x0000000000107805 */ /* 0x000fe4000001ff00 */
[----:B------:R-:W-:Y:S02]  /*0060*/  CS2R R18, SRZ ;  /* 0x0000000000127805 */ /* 0x000fe4000001ff00 */
[----:B------:R-:W-:Y:S02]  /*0070*/  CS2R R20, SRZ ;  /* 0x0000000000147805 */ /* 0x000fe4000001ff00 */
[----:B------:R-:W-:Y:S01]  /*0080*/  CS2R R22, SRZ ;  /* 0x0000000000167805 */ /* 0x000fe2000001ff00 */
[----:B------:R-:W0:Y:S01]  /*0090*/  LDC R29, c[0x0][0x230] ;  /* 0x00008c00ff1d7b82 */ /* 0x000e220000000800 */
[----:B------:R-:W-:Y:S02]  /*00a0*/  CS2R R24, SRZ ;  /* 0x0000000000187805 */ /* 0x000fe4000001ff00 */
[----:B------:R-:W-:-:S05]  /*00b0*/  CS2R R26, SRZ ;  /* 0x00000000001a7805 */ /* 0x000fca000001ff00 */
[----:B------:R-:W2:Y:S01]  /*00c0*/  S2UR UR5, SR_CgaCtaId ;  /* 0x00000000000579c3 */ /* 0x000ea20000008800 */
[----:B-1----:R-:W-:Y:S01]  /*00d0*/  VIADD R0, R3, 0x3f ;  /* 0x0000003f03007836 */ /* 0x002fe20000000000 */
[----:B------:R0:W-:Y:S04]  /*00e0*/  STL [R1+0x21fc], R3 ;  /* 0x0021fc0301007387 */ /* 0x0001e80000100800 */
[----:B------:R-:W-:Y:S01]  /*00f0*/  SHF.R.S32.HI R5, RZ, 0x1f, R0 ;  /* 0x0000001fff057819 */ /* 0x000fe20000011400 */
[----:B------:R1:W-:Y:S03]  /*0100*/  STL [R1+0x2200], R2 ;  /* 0x0022000201007387 */ /* 0x0003e60000100800 */
[----:B------:R-:W-:Y:S01]  /*0110*/  LEA.HI R5, R5, R0, RZ, 0x6 ;  /* 0x0000000005057211 */ /* 0x000fe200078f30ff */
[----:B------:R-:W-:Y:S01]  /*0120*/  STL [R1], RZ ;  /* 0x000000ff01007387 */ /* 0x000fe20000100800 */
[----:B0-----:R-:W-:-:S02]  /*0130*/  VIADD R3, R29, 0x3f ;  /* 0x0000003f1d037836 */ /* 0x001fc40000000000 */
[----:B------:R-:W-:Y:S01]  /*0140*/  SHF.R.S32.HI R0, RZ, 0x6, R5 ;  /* 0x00000006ff007819 */ /* 0x000fe20000011405 */
[----:B------:R-:W-:Y:S01]  /*0150*/  STL [R1+0x4], RZ ;  /* 0x000004ff01007387 */ /* 0x000fe20000100800 */
[----:B------:R-:W-:Y:S01]  /*0160*/  ULDC.64 UR8, c[0x0][0x208] ;  /* 0x0000820000087ab9 */ /* 0x000fe20000000a00 */
[----:B--2---:R-:W-:Y:S02]  /*0170*/  ULEA UR4, UR5, UR4, 0x18 ;  /* 0x0000000405047291 */ /* 0x004fe4000f8ec03f */
[----:B------:R-:W-:Y:S01]  /*0180*/  IMAD.SHL.U32 R0, R0, 0x8, RZ ;  /* 0x0000000800007824 */ /* 0x000fe200078e00ff */
[----:B------:R-:W0:Y:S04]  /*0190*/  S2R R5, SR_CTAID.X ;  /* 0x0000000000057919 */ /* 0x000e280000002500 */
[-C--:B------:R-:W-:Y:S01]  /*01a0*/  IABS R9, R0.reuse ;  /* 0x0000000000097213 */ /* 0x080fe20000000000 */
[----:B------:R-:W-:Y:S01]  /*01b0*/  STL [R1+0x8], RZ ;  /* 0x000008ff01007387 */ /* 0x000fe20000100800 */
[----:B------:R-:W-:-:S02]  /*01c0*/  IABS R12, R0 ;  /* 0x00000000000c7213 */ /* 0x000fc40000000000 */
[----:B------:R-:W2:Y:S01]  /*01d0*/  I2F.RP R4, R9 ;  /* 0x0000000900047306 */ /* 0x000ea20000209400 */
[----:B------:R-:W-:Y:S04]  /*01e0*/  STL [R1+0xc], RZ ;  /* 0x00000cff01007387 */ /* 0x000fe80000100800 */
[----:B------:R-:W-:Y:S04]  /*01f0*/  STL [R1+0x1d0], RZ ;  /* 0x0001d0ff01007387 */ /* 0x000fe80000100800 */
[----:B------:R-:W-:Y:S04]  /*0200*/  STL [R1+0x1d4], RZ ;  /* 0x0001d4ff01007387 */ /* 0x000fe80000100800 */
[----:B------:R-:W-:Y:S01]  /*0210*/  STL [R1+0x1d8], RZ ;  /* 0x0001d8ff01007387 */ /* 0x000fe20000100800 */
[----:B--2---:R-:W2:Y:S03]  /*0220*/  MUFU.RCP R4, R4 ;  /* 0x0000000400047308 */ /* 0x004ea60000001000 */
[----:B------:R-:W-:Y:S04]  /*0230*/  STL [R1+0x1dc], RZ ;  /* 0x0001dcff01007387 */ /* 0x000fe80000100800 */
[----:B------:R-:W-:Y:S01]  /*0240*/  STL [R1+0x1c0], RZ ;  /* 0x0001c0ff01007387 */ /* 0x000fe20000100800 */
[----:B0-----:R-:W-:-:S03]  /*0250*/  IABS R10, R5 ;  /* 0x00000005000a7213 */ /* 0x001fc60000000000 */
[----:B------:R-:W-:Y:S04]  /*0260*/  STL [R1+0x1c4], RZ ;  /* 0x0001c4ff01007387 */ /* 0x000fe80000100800 */
[----:B------:R-:W-:Y:S01]  /*0270*/  STL [R1+0x1c8], RZ ;  /* 0x0001c8ff01007387 */ /* 0x000fe20000100800 */
[----:B--2---:R-:W-:-:S03]  /*0280*/  VIADD R6, R4, 0xffffffe ;  /* 0x0ffffffe04067836 */ /* 0x004fc60000000000 */
[----:B------:R-:W-:Y:S01]  /*0290*/  STL [R1+0x1cc], RZ ;  /* 0x0001ccff01007387 */ /* 0x000fe20000100800 */
[----:B------:R-:W-:Y:S01]  /*02a0*/  IMAD.MOV R4, RZ, RZ, -R12 ;  /* 0x000000ffff047224 */ /* 0x000fe200078e0a0c */
[----:B------:R-:W-:Y:S01]  /*02b0*/  CS2R R12, SRZ ;  /* 0x00000000000c7805 */ /* 0x000fe2000001ff00 */
[----:B------:R0:W2:Y:S01]  /*02c0*/  F2I.FTZ.U32.TRUNC.NTZ R7, R6 ;  /* 0x0000000600077305 */ /* 0x0000a2000021f000 */
[----:B------:R-:W-:Y:S04]  /*02d0*/  STL [R1+0x1b0], RZ ;  /* 0x0001b0ff01007387 */ /* 0x000fe80000100800 */
[----:B------:R-:W-:Y:S04]  /*02e0*/  STL [R1+0x1b4], RZ ;  /* 0x0001b4ff01007387 */ /* 0x000fe80000100800 */
[----:B------:R-:W-:Y:S01]  /*02f0*/  STL [R1+0x1b8], RZ ;  /* 0x0001b8ff01007387 */ /* 0x000fe20000100800 */
[----:B0-----:R-:W-:-:S03]  /*0300*/  IMAD.MOV.U32 R6, RZ, RZ, RZ ;  /* 0x000000ffff067224 */ /* 0x001fc600078e00ff */
[----:B------:R-:W-:Y:S01]  /*0310*/  STL [R1+0x1bc], RZ ;  /* 0x0001bcff01007387 */ /* 0x000fe20000100800 */
[----:B--2---:R-:W-:-:S03]  /*0320*/  IMAD.MOV R8, RZ, RZ, -R7 ;  /* 0x000000ffff087224 */ /* 0x004fc600078e0a07 */
[----:B------:R-:W-:Y:S01]  /*0330*/  STL [R1+0x1a0], RZ ;  /* 0x0001a0ff01007387 */ /* 0x000fe20000100800 */
[----:B------:R-:W-:-:S03]  /*0340*/  IMAD R11, R8, R9, RZ ;  /* 0x00000009080b7224 */ /* 0x000fc600078e02ff */
[----:B------:R-:W-:Y:S01]  /*0350*/  STL [R1+0x1a4], RZ ;  /* 0x0001a4ff01007387 */ /* 0x000fe20000100800 */
[----:B------:R-:W-:Y:S02]  /*0360*/  IMAD.MOV.U32 R8, RZ, RZ, R10 ;  /* 0x000000ffff087224 */ /* 0x000fe400078e000a */
[----:B------:R-:W-:Y:S01]  /*0370*/  IMAD.HI.U32 R7, R7, R11, R6 ;  /* 0x0000000b07077227 */ /* 0x000fe200078e0006 */
[----:B------:R-:W-:Y:S04]  /*0380*/  STL [R1+0x1a8], RZ ;  /* 0x0001a8ff01007387 */ /* 0x000fe80000100800 */
[----:B------:R-:W-:Y:S01]  /*0390*/  STL [R1+0x1ac], RZ ;  /* 0x0001acff01007387 */ /* 0x000fe20000100800 */
[----:B------:R-:W-:-:S03]  /*03a0*/  IMAD.HI.U32 R7, R7, R8, RZ ;  /* 0x0000000807077227 */ /* 0x000fc600078e00ff */
[----:B------:R-:W-:Y:S01]  /*03b0*/  STL [R1+0x190], RZ ;  /* 0x000190ff01007387 */ /* 0x000fe20000100800 */
[----:B------:R-:W-:-:S03]  /*03c0*/  IMAD R4, R7, R4, R8 ;  /* 0x0000000407047224 */ /* 0x000fc600078e0208 */
[----:B------:R-:W-:Y:S02]  /*03d0*/  STL [R1+0x194], RZ ;  /* 0x000194ff01007387 */ /* 0x000fe40000100800 */
[----:B------:R-:W-:Y:S02]  /*03e0*/  ISETP.GT.U32.AND P1, PT, R9, R4, PT ;  /* 0x000000040900720c */ /* 0x000fe40003f24070 */
[----:B------:R-:W-:Y:S04]  /*03f0*/  STL [R1+0x198], RZ ;  /* 0x000198ff01007387 */ /* 0x000fe80000100800 */
[----:B------:R-:W-:Y:S04]  /*0400*/  STL [R1+0x19c], RZ ;  /* 0x00019cff01007387 */ /* 0x000fe80000100800 */
[----:B------:R-:W-:Y:S03]  /*0410*/  STL [R1+0x180], RZ ;  /* 0x000180ff01007387 */ /* 0x000fe60000100800 */
[----:B------:R-:W-:Y:S01]  /*0420*/  @!P1 IMAD.IADD R4, R4, 0x1, -R9 ;  /* 0x0000000104049824 */ /* 0x000fe200078e0a09 */
[----:B------:R-:W-:Y:S01]  /*0430*/  STL [R1+0x184], RZ ;  /* 0x000184ff01007387 */ /* 0x000fe20000100800 */
[----:B------:R-:W-:Y:S01]  /*0440*/  @!P1 VIADD R7, R7, 0x1 ;  /* 0x0000000107079836 */ /* 0x000fe20000000000 */
[----:B------:R-:W-:-:S02]  /*0450*/  ISETP.NE.AND P1, PT, R0, RZ, PT ;  /* 0x000000ff0000720c */ /* 0x000fc40003f25270 */
[----:B------:R-:W-:Y:S01]  /*0460*/  STL [R1+0x188], RZ ;  /* 0x000188ff01007387 */ /* 0x000fe20000100800 */
[----:B------:R-:W-:Y:S02]  /*0470*/  ISETP.GE.U32.AND P0, PT, R4, R9, PT ;  /* 0x000000090400720c */ /* 0x000fe40003f06070 */
[----:B------:R-:W-:Y:S01]  /*0480*/  LOP3.LUT R4, R5, R0, RZ, 0x3c, !PT ;  /* 0x0000000005047212 */ /* 0x000fe200078e3cff */
[----:B------:R-:W-:Y:S03]  /*0490*/  STL [R1+0x18c], RZ ;  /* 0x00018cff01007387 */ /* 0x000fe60000100800 */
[----:B------:R-:W-:Y:S01]  /*04a0*/  ISETP.GE.AND P2, PT, R4, RZ, PT ;  /* 0x000000ff0400720c */ /* 0x000fe20003f46270 */
[----:B------:R-:W-:Y:S01]  /*04b0*/  STL [R1+0x170], RZ ;  /* 0x000170ff01007387 */ /* 0x000fe20000100800 */
[----:B------:R-:W-:-:S03]  /*04c0*/  VIADD R4, R2, 0x1ff ;  /* 0x000001ff02047836 */ /* 0x000fc60000000000 */
[----:B------:R-:W-:Y:S02]  /*04d0*/  STL [R1+0x174], RZ ;  /* 0x000174ff01007387 */ /* 0x000fe40000100800 */
[----:B------:R-:W-:Y:S02]  /*04e0*/  @P0 VIADD R7, R7, 0x1 ;  /* 0x0000000107070836 */ /* 0x000fe40000000000 */
[----:B------:R-:W-:Y:S02]  /*04f0*/  STL [R1+0x178], RZ ;  /* 0x000178ff01007387 */ /* 0x000fe40000100800 */
[----:B------:R-:W-:Y:S01]  /*0500*/  IMAD.MOV.U32 R6, RZ, RZ, R7 ;  /* 0x000000ffff067224 */ /* 0x000fe200078e0007 */
[----:B------:R-:W-:Y:S01]  /*0510*/  SHF.R.S32.HI R7, RZ, 0x1f, R4 ;  /* 0x0000001fff077819 */ /* 0x000fe20000011404 */
[----:B------:R-:W-:Y:S02]  /*0520*/  STL [R1+0x17c], RZ ;  /* 0x00017cff01007387 */ /* 0x000fe40000100800 */
[----:B------:R-:W-:Y:S01]  /*0530*/  @!P2 IMAD.MOV R6, RZ, RZ, -R6 ;  /* 0x000000ffff06a224 */ /* 0x000fe200078e0a06 */
[----:B------:R-:W-:Y:S01]  /*0540*/  @!P1 LOP3.LUT R6, RZ, R0, RZ, 0x33, !PT ;  /* 0x00000000ff069212 */ /* 0x000fe200078e33ff */
[----:B------:R-:W-:Y:S01]  /*0550*/  STL [R1+0x160], RZ ;  /* 0x000160ff01007387 */ /* 0x000fe20000100800 */
[----:B------:R-:W-:-:S03]  /*0560*/  LEA.HI R7, R7, R4, RZ, 0x9 ;  /* 0x0000000407077211 */ /* 0x000fc600078f48ff */
[----:B------:R-:W-:Y:S01]  /*0570*/  STL [R1+0x164], RZ ;  /* 0x000164ff01007387 */ /* 0x000fe20000100800 */
[----:B------:R-:W-:Y:S02]  /*0580*/  IMAD.SHL.U32 R28, R6, 0x8, RZ ;  /* 0x00000008061c7824 */ /* 0x000fe400078e00ff */
[----:B------:R-:W-:Y:S01]  /*0590*/  IMAD.MOV R6, RZ, RZ, -R6 ;  /* 0x000000ffff067224 */ /* 0x000fe200078e0a06 */
[----:B------:R-:W-:Y:S02]  /*05a0*/  STL [R1+0x168], RZ ;  /* 0x000168ff01007387 */ /* 0x000fe40000100800 */
[----:B------:R-:W-:Y:S01]  /*05b0*/  LEA.HI.SX32 R4, R7, -R28, 0x17 ;  /* 0x8000001c07047211 */ /* 0x000fe200078fbaff */
[----:B------:R-:W-:Y:S01]  /*05c0*/  IMAD R11, R0, R6, R5 ;  /* 0x00000006000b7224 */ /* 0x000fe200078e0205 */
[----:B------:R-:W-:Y:S01]  /*05d0*/  STL [R1+0x16c], RZ ;  /* 0x00016cff01007387 */ /* 0x000fe20000100800 */
[----:B------:R-:W-:Y:S01]  /*05e0*/  IMAD.MOV.U32 R6, RZ, RZ, RZ ;  /* 0x000000ffff067224 */ /* 0x000fe200078e00ff */
[----:B------:R-:W-:-:S02]  /*05f0*/  VIMNMX R4, R4, 0x8, PT ;  /* 0x0000000804047848 */ /* 0x000fc40003fe0100 */
[----:B------:R-:W-:Y:S02]  /*0600*/  STL [R1+0x150], RZ ;  /* 0x000150ff01007387 */ /* 0x000fe40000100800 */
[-C--:B------:R-:W-:Y:S02]  /*0610*/  IABS R10, R4.reuse ;  /* 0x00000004000a7213 */ /* 0x080fe40000000000 */
[----:B------:R-:W-:Y:S01]  /*0620*/  STL [R1+0x154], RZ ;  /* 0x000154ff01007387 */ /* 0x000fe20000100800 */
[----:B------:R-:W-:Y:S01]  /*0630*/  IABS R0, R4 ;  /* 0x0000000400007213 */ /* 0x000fe20000000000 */
[----:B------:R-:W0:Y:S02]  /*0640*/  I2F.RP R8, R10 ;  /* 0x0000000a00087306 */ /* 0x000e240000209400 */
[----:B------:R-:W-:Y:S04]  /*0650*/  STL [R1+0x158], RZ ;  /* 0x000158ff01007387 */ /* 0x000fe80000100800 */
[----:B------:R-:W-:Y:S04]  /*0660*/  STL [R1+0x15c], RZ ;  /* 0x00015cff01007387 */ /* 0x000fe80000100800 */
[----:B------:R-:W-:Y:S04]  /*0670*/  STL [R1+0x140], RZ ;  /* 0x000140ff01007387 */ /* 0x000fe80000100800 */
[----:B------:R-:W-:Y:S01]  /*0680*/  STL [R1+0x144], RZ ;  /* 0x000144ff01007387 */ /* 0x000fe20000100800 */
[----:B0-----:R-:W0:Y:S03]  /*0690*/  MUFU.RCP R8, R8 ;  /* 0x0000000800087308 */ /* 0x001e260000001000 */
[----:B------:R-:W-:Y:S04]  /*06a0*/  STL [R1+0x148], RZ ;  /* 0x000148ff01007387 */ /* 0x000fe80000100800 */
[----:B------:R-:W-:Y:S04]  /*06b0*/  STL [R1+0x14c], RZ ;  /* 0x00014cff01007387 */ /* 0x000fe80000100800 */
[----:B------:R-:W-:Y:S04]  /*06c0*/  STL [R1+0x130], RZ ;  /* 0x000130ff01007387 */ /* 0x000fe80000100800 */
[----:B------:R-:W-:Y:S01]  /*06d0*/  STL [R1+0x134], RZ ;  /* 0x000134ff01007387 */ /* 0x000fe20000100800 */
[----:B0-----:R-:W-:-:S03]  /*06e0*/  VIADD R7, R8, 0xffffffe ;  /* 0x0ffffffe08077836 */ /* 0x001fc60000000000 */
[----:B------:R-:W-:Y:S04]  /*06f0*/  STL [R1+0x138], RZ ;  /* 0x000138ff01007387 */ /* 0x000fe80000100800 */
[----:B------:R-:W-:Y:S01]  /*0700*/  STL [R1+0x13c], RZ ;  /* 0x00013cff01007387 */ /* 0x000fe20000100800 */
[----:B------:R-:W0:Y:S03]  /*0710*/  F2I.FTZ.U32.TRUNC.NTZ R7, R7 ;  /* 0x0000000700077305 */ /* 0x000e26000021f000 */
[----:B------:R-:W-:Y:S04]  /*0720*/  STL [R1+0x120], RZ ;  /* 0x000120ff01007387 */ /* 0x000fe80000100800 */
[----:B------:R-:W-:Y:S04]  /*0730*/  STL [R1+0x124], RZ ;  /* 0x000124ff01007387 */ /* 0x000fe80000100800 */
[----:B------:R-:W-:Y:S04]  /*0740*/  STL [R1+0x128], RZ ;  /* 0x000128ff01007387 */ /* 0x000fe80000100800 */
[----:B------:R-:W-:Y:S01]  /*0750*/  STL [R1+0x12c], RZ ;  /* 0x00012cff01007387 */ /* 0x000fe20000100800 */
[----:B0-----:R-:W-:-:S03]  /*0760*/  IMAD.MOV R9, RZ, RZ, -R7 ;  /* 0x000000ffff097224 */ /* 0x001fc600078e0a07 */
[----:B------:R-:W-:Y:S01]  /*0770*/  STL [R1+0x110], RZ ;  /* 0x000110ff01007387 */ /* 0x000fe20000100800 */
[----:B------:R-:W-:Y:S01]  /*0780*/  IMAD.MOV.U32 R5, RZ, RZ, R9 ;  /* 0x000000ffff057224 */ /* 0x000fe200078e0009 */
[----:B------:R-:W-:Y:S02]  /*0790*/  IABS R9, R11 ;  /* 0x0000000b00097213 */ /* 0x000fe40000000000 */
[----:B------:R-:W-:Y:S01]  /*07a0*/  STL [R1+0x114], RZ ;  /* 0x000114ff01007387 */ /* 0x000fe20000100800 */
[----:B------:R-:W-:-:S03]  /*07b0*/  IMAD R5, R5, R10, RZ ;  /* 0x0000000a05057224 */ /* 0x000fc600078e02ff */
[----:B------:R-:W-:Y:S01]  /*07c0*/  STL [R1+0x118], RZ ;  /* 0x000118ff01007387 */ /* 0x000fe20000100800 */
[----:B------:R-:W-:-:S03]  /*07d0*/  IMAD.HI.U32 R6, R7, R5, R6 ;  /* 0x0000000507067227 */ /* 0x000fc600078e0006 */
[----:B------:R-:W-:Y:S01]  /*07e0*/  STL [R1+0x11c], RZ ;  /* 0x00011cff01007387 */ /* 0x000fe20000100800 */
[----:B------:R-:W-:Y:S02]  /*07f0*/  IMAD.MOV R5, RZ, RZ, -R0 ;  /* 0x000000ffff057224 */ /* 0x000fe400078e0a00 */
[----:B------:R-:W-:Y:S01]  /*0800*/  IMAD.HI.U32 R0, R6, R9, RZ ;  /* 0x0000000906007227 */ /* 0x000fe200078e00ff */
[----:B------:R-:W-:Y:S01]  /*0810*/  STL [R1+0x100], RZ ;  /* 0x000100ff01007387 */ /* 0x000fe20000100800 */
[----:B------:R-:W-:Y:S02]  /*0820*/  CS2R R6, SRZ ;  /* 0x0000000000067805 */ /* 0x000fe4000001ff00 */
[----:B------:R-:W-:Y:S01]  /*0830*/  IMAD R5, R0, R5, R9 ;  /* 0x0000000500057224 */ /* 0x000fe200078e0209 */
[----:B------:R-:W-:Y:S01]  /*0840*/  STL [R1+0x104], RZ ;  /* 0x000104ff01007387 */ /* 0x000fe20000100800 */
[----:B------:R-:W-:-:S03]  /*0850*/  CS2R R8, SRZ ;  /* 0x0000000000087805 */ /* 0x000fc6000001ff00 */
[----:B------:R-:W-:Y:S01]  /*0860*/  STL [R1+0x108], RZ ;  /* 0x000108ff01007387 */ /* 0x000fe20000100800 */
[----:B------:R-:W-:-:S03]  /*0870*/  ISETP.GT.U32.AND P1, PT, R10, R5, PT ;  /* 0x000000050a00720c */ /* 0x000fc60003f24070 */
[----:B------:R-:W-:Y:S04]  /*0880*/  STL [R1+0x10c], RZ ;  /* 0x00010cff01007387 */ /* 0x000fe80000100800 */
[----:B------:R-:W-:Y:S04]  /*0890*/  STL [R1+0xf0], RZ ;  /* 0x0000f0ff01007387 */ /* 0x000fe80000100800 */
[----:B------:R-:W-:Y:S02]  /*08a0*/  STL [R1+0xf4], RZ ;  /* 0x0000f4ff01007387 */ /* 0x000fe40000100800 */
[----:B------:R-:W-:-:S02]  /*08b0*/  @!P1 IMAD.IADD R5, R5, 0x1, -R10 ;  /* 0x0000000105059824 */ /* 0x000fc400078e0a0a */
[----:B------:R-:W-:Y:S01]  /*08c0*/  STL [R1+0xf8], RZ ;  /* 0x0000f8ff01007387 */ /* 0x000fe20000100800 */
[----:B------:R-:W-:Y:S01]  /*08d0*/  @!P1 VIADD R0, R0, 0x1 ;  /* 0x0000000100009836 */ /* 0x000fe20000000000 */
[----:B------:R-:W-:Y:S02]  /*08e0*/  ISETP.NE.AND P1, PT, R4, RZ, PT ;  /* 0x000000ff0400720c */ /* 0x000fe40003f25270 */
[----:B------:R-:W-:Y:S01]  /*08f0*/  STL [R1+0xfc], RZ ;  /* 0x0000fcff01007387 */ /* 0x000fe20000100800 */
[----:B------:R-:W-:Y:S02]  /*0900*/  ISETP.GE.U32.AND P0, PT, R5, R10, PT ;  /* 0x0000000a0500720c */ /* 0x000fe40003f06070 */
[-C--:B------:R-:W-:Y:S01]  /*0910*/  LOP3.LUT R5, R11, R4.reuse, RZ, 0x3c, !PT ;  /* 0x000000040b057212 */ /* 0x080fe200078e3cff */
[----:B------:R-:W-:Y:S03]  /*0920*/  STL [R1+0xe0], RZ ;  /* 0x0000e0ff01007387 */ /* 0x000fe60000100800 */
[----:B------:R-:W-:Y:S01]  /*0930*/  ISETP.GE.AND P2, PT, R5, RZ, PT ;  /* 0x000000ff0500720c */ /* 0x000fe20003f46270 */
[----:B------:R-:W-:Y:S04]  /*0940*/  STL [R1+0xe4], RZ ;  /* 0x0000e4ff01007387 */ /* 0x000fe80000100800 */
[----:B------:R-:W-:Y:S02]  /*0950*/  STL [R1+0xe8], RZ ;  /* 0x0000e8ff01007387 */ /* 0x000fe40000100800 */
[----:B------:R-:W-:Y:S01]  /*0960*/  @P0 VIADD R0, R0, 0x1 ;  /* 0x0000000100000836 */ /* 0x000fe20000000000 */
[----:B------:R-:W-:Y:S01]  /*0970*/  ISETP.GE.AND P0, PT, R3, 0x40, PT ;  /* 0x000000400300780c */ /* 0x000fe20003f06270 */
[----:B------:R-:W-:Y:S04]  /*0980*/  STL [R1+0xec], RZ ;  /* 0x0000ecff01007387 */ /* 0x000fe80000100800 */
[----:B------:R-:W-:Y:S01]  /*0990*/  STL [R1+0xd0], RZ ;  /* 0x0000d0ff01007387 */ /* 0x000fe20000100800 */
[----:B------:R-:W-:Y:S01]  /*09a0*/  @!P2 IMAD.MOV R0, RZ, RZ, -R0 ;  /* 0x000000ffff00a224 */ /* 0x000fe200078e0a00 */
[----:B------:R-:W-:-:S02]  /*09b0*/  @!P1 LOP3.LUT R0, RZ, R4, RZ, 0x33, !PT ;  /* 0x00000004ff009212 */ /* 0x000fc400078e33ff */
[----:B------:R-:W-:Y:S03]  /*09c0*/  STL [R1+0xd4], RZ ;  /* 0x0000d4ff01007387 */ /* 0x000fe60000100800 */
[----:B------:R-:W-:Y:S01]  /*09d0*/  IMAD.MOV R5, RZ, RZ, -R0 ;  /* 0x000000ffff057224 */ /* 0x000fe200078e0a00 */
[----:B------:R-:W-:Y:S01]  /*09e0*/  STL [R1+0xd8], RZ ;  /* 0x0000d8ff01007387 */ /* 0x000fe20000100800 */
[----:B------:R-:W-:Y:S02]  /*09f0*/  IMAD.SHL.U32 R0, R0, 0x40, RZ ;  /* 0x0000004000007824 */ /* 0x000fe400078e00ff */
[----:B------:R-:W-:Y:S01]  /*0a00*/  IMAD R5, R4, R5, R11 ;  /* 0x0000000504057224 */ /* 0x000fe200078e020b */
[----:B------:R-:W-:Y:S01]  /*0a10*/  STL [R1+0xdc], RZ ;  /* 0x0000dcff01007387 */ /* 0x000fe20000100800 */
[C---:B------:R-:W-:Y:S01]  /*0a20*/  VIADD R29, R0.reuse, 0x1 ;  /* 0x00000001001d7836 */ /* 0x040fe20000000000 */
[----:B------:R-:W-:Y:S01]  /*0a30*/  CS2R R10, SRZ ;  /* 0x00000000000a7805 */ /* 0x000fe2000001ff00 */
[----:B------:R-:W-:Y:S01]  /*0a40*/  VIADD R3, R0, 0x2 ;  /* 0x0000000200037836 */ /* 0x000fe20000000000 */
[----:B------:R-:W-:Y:S01]  /*0a50*/  STL [R1+0xc0], RZ ;  /* 0x0000c0ff01007387 */ /* 0x000fe20000100800 */
[----:B------:R-:W-:Y:S01]  /*0a60*/  IMAD.IADD R28, R28, 0x1, R5 ;  /* 0x000000011c1c7824 */ /* 0x000fe200078e0205 */
[----:B------:R-:W-:-:S02]  /*0a70*/  CS2R R4, SRZ ;  /* 0x0000000000047805 */ /* 0x000fc4000001ff00 */
[----:B------:R-:W-:Y:S04]  /*0a80*/  STL [R1+0xc4], RZ ;  /* 0x0000c4ff01007387 */ /* 0x000fe80000100800 */
        /* <DEDUP_REMOVED lines=158> */
[----:B------:R-:W-:Y:S04]  /*1470*/  STL [R1+0xf04], R0 ;  /* 0x000f040001007387 */ /* 0x000fe80000100800 */
[----:B------:R0:W-:Y:S04]  /*1480*/  STL [R1+0x490], R29 ;  /* 0x0004901d01007387 */ /* 0x0001e80000100800 */
[----:B------:R2:W-:Y:S01]  /*1490*/  STL [R1+0x48c], R3 ;  /* 0x00048c0301007387 */ /* 0x0005e20000100800 */
[----:B-1----:R-:W1:Y:S01]  /*14a0*/  S2R R2, SR_TID.X ;  /* 0x0000000000027919 */ /* 0x002e620000002100 */
[----:B0-----:R-:W-:-:S02]  /*14b0*/  VIADD R29, R0, 0x3 ;  /* 0x00000003001d7836 */ /* 0x001fc40000000000 */
[----:B--2---:R-:W-:-:S03]  /*14c0*/  VIADD R3, R0, 0x4 ;  /* 0x0000000400037836 */ /* 0x004fc60000000000 */
[----:B------:R0:W-:Y:S04]  /*14d0*/  STL [R1+0x488], R29 ;  /* 0x0004881d01007387 */ /* 0x0001e80000100800 */
[----:B------:R2:W-:Y:S01]  /*14e0*/  STL [R1+0x484], R3 ;  /* 0x0004840301007387 */ /* 0x0005e20000100800 */
[C---:B0-----:R-:W-:Y:S02]  /*14f0*/  VIADD R29, R0.reuse, 0x5 ;  /* 0x00000005001d7836 */ /* 0x041fe40000000000 */
[----:B--2---:R-:W-:-:S03]  /*1500*/  VIADD R3, R0, 0x6 ;  /* 0x0000000600037836 */ /* 0x004fc60000000000 */
[----:B------:R0:W-:Y:S04]  /*1510*/  STL [R1+0x480], R29 ;  /* 0x0004801d01007387 */ /* 0x0001e80000100800 */
[----:B------:R2:W-:Y:S01]  /*1520*/  STL [R1+0x47c], R3 ;  /* 0x00047c0301007387 */ /* 0x0005e20000100800 */
[----:B0-----:R-:W-:Y:S01]  /*1530*/  VIADD R29, R0, 0x7 ;  /* 0x00000007001d7836 */ /* 0x001fe20000000000 */
[----:B-1----:R-:W-:Y:S01]  /*1540*/  LOP3.LUT R2, R2, 0x3f, RZ, 0xc0, !PT ;  /* 0x0000003f02027812 */ /* 0x002fe200078ec0ff */
[----:B--2---:R-:W-:-:S03]  /*1550*/  VIADD R3, R0, 0x8 ;  /* 0x0000000800037836 */ /* 0x004fc60000000000 */
[----:B------:R0:W-:Y:S04]  /*1560*/  STL [R1+0x478], R29 ;  /* 0x0004781d01007387 */ /* 0x0001e80000100800 */
[----:B------:R1:W-:Y:S01]  /*1570*/  STL [R1+0x474], R3 ;  /* 0x0004740301007387 */ /* 0x0003e20000100800 */
[C---:B0-----:R-:W-:Y:S02]  /*1580*/  VIADD R29, R0.reuse, 0x9 ;  /* 0x00000009001d7836 */ /* 0x041fe40000000000 */
[----:B-1----:R-:W-:-:S03]  /*1590*/  VIADD R3, R0, 0xa ;  /* 0x0000000a00037836 */ /* 0x002fc60000000000 */
        /* <DEDUP_REMOVED lines=74> */
[----:B0-----:R-:W-:Y:S02]  /*1a40*/  VIADD R29, R0, 0x2f ;  /* 0x0000002f001d7836 */ /* 0x001fe40000000000 */
[----:B-1----:R-:W-:-:S03]  /*1a50*/  IMAD R3, R28, 0x200, R2 ;  /* 0x000002001c037824 */ /* 0x002fc600078e0202 */
[----:B------:R0:W-:Y:S01]  /*1a60*/  STL [R1+0x3d8], R29 ;  /* 0x0003d81d01007387 */ /* 0x0001e20000100800 */
[C---:B------:R-:W-:Y:S02]  /*1a70*/  VIADD R28, R0.reuse, 0x31 ;  /* 0x00000031001c7836 */ /* 0x040fe40000000000 */
[C---:B------:R-:W-:Y:S02]  /*1a80*/  VIADD R2, R0.reuse, 0x32 ;  /* 0x0000003200027836 */ /* 0x040fe40000000000 */
[----:B0-----:R-:W-:-:S05]  /*1a90*/  VIADD R29, R0, 0x30 ;  /* 0x00000030001d7836 */ /* 0x001fca0000000000 */
[----:B------:R0:W-:Y:S04]  /*1aa0*/  STL [R1+0x3d4], R29 ;  /* 0x0003d41d01007387 */ /* 0x0001e80000100800 */
[----:B------:R-:W-:Y:S04]  /*1ab0*/  STL [R1+0x1104], R3 ;  /* 0x0011040301007387 */ /* 0x000fe80000100800 */
[----:B------:R1:W-:Y:S01]  /*1ac0*/  STL [R1+0x3d0], R28 ;  /* 0x0003d01c01007387 */ /* 0x0003e20000100800 */
[----:B0-----:R-:W-:-:S03]  /*1ad0*/  VIADD R29, R0, 0x35 ;  /* 0x00000035001d7836 */ /* 0x001fc60000000000 */
[----:B------:R0:W-:Y:S01]  /*1ae0*/  STL [R1+0x3cc], R2 ;  /* 0x0003cc0201007387 */ /* 0x0001e20000100800 */
[C---:B-1----:R-:W-:Y:S02]  /*1af0*/  VIADD R28, R0.reuse, 0x33 ;  /* 0x00000033001c7836 */ /* 0x042fe40000000000 */
[----:B0-----:R-:W-:-:S03]  /*1b00*/  VIADD R2, R0, 0x34 ;  /* 0x0000003400027836 */ /* 0x001fc60000000000 */
[----:B------:R0:W-:Y:S04]  /*1b10*/  STL [R1+0x3c8], R28 ;  /* 0x0003c81c01007387 */ /* 0x0001e80000100800 */
[----:B------:R1:W-:Y:S04]  /*1b20*/  STL [R1+0x3c4], R2 ;  /* 0x0003c40201007387 */ /* 0x0003e80000100800 */
[----:B------:R2:W-:Y:S01]  /*1b30*/  STL [R1+0x3c0], R29 ;  /* 0x0003c01d01007387 */ /* 0x0005e20000100800 */
[C---:B0-----:R-:W-:Y:S02]  /*1b40*/  VIADD R28, R0.reuse, 0x36 ;  /* 0x00000036001c7836 */ /* 0x041fe40000000000 */
[----:B-1----:R-:W-:-:S03]  /*1b50*/  VIADD R2, R0, 0x37 ;  /* 0x0000003700027836 */ /* 0x002fc60000000000 */
[----:B------:R0:W-:Y:S01]  /*1b60*/  STL [R1+0x3bc], R28 ;  /* 0x0003bc1c01007387 */ /* 0x0001e20000100800 */
[----:B--2---:R-:W-:-:S03]  /*1b70*/  VIADD R29, R0, 0x38 ;  /* 0x00000038001d7836 */ /* 0x004fc60000000000 */
        /* <DEDUP_REMOVED lines=12> */
[----:B------:R1:W-:Y:S01]  /*1c40*/  STL [R1+0x2b0], R2 ;  /* 0x0002b00201007387 */ /* 0x0003e20000100800 */
[----:B0-----:R-:W-:Y:S02]  /*1c50*/  VIADD R28, R0, 0x3f ;  /* 0x0000003f001c7836 */ /* 0x001fe40000000000 */
[C---:B------:R-:W-:Y:S02]  /*1c60*/  VIADD R0, R3.reuse, 0x40 ;  /* 0x0000004003007836 */ /* 0x040fe40000000000 */
[----:B-1----:R-:W-:-:S03]  /*1c70*/  VIADD R2, R3, 0x80 ;  /* 0x0000008003027836 */ /* 0x002fc60000000000 */
[----:B------:R0:W-:Y:S04]  /*1c80*/  STL [R1+0x21c4], R0 ;  /* 0x0021c40001007387 */ /* 0x0001e80000100800 */
[----:B------:R1:W-:Y:S01]  /*1c90*/  STL [R1+0x21c0], R2 ;  /* 0x0021c00201007387 */ /* 0x0003e20000100800 */
[C---:B0-----:R-:W-:Y:S02]  /*1ca0*/  VIADD R0, R3.reuse, 0xc0 ;  /* 0x000000c003007836 */ /* 0x041fe40000000000 */
[----:B-1----:R-:W-:-:S05]  /*1cb0*/  VIADD R2, R3, 0x100 ;  /* 0x0000010003027836 */ /* 0x002fca0000000000 */
[----:B------:R0:W-:Y:S02]  /*1cc0*/  STL [R1+0x21d0], R2 ;  /* 0x0021d00201007387 */ /* 0x0001e40000100800 */
[----:B0-----:R-:W-:-:S05]  /*1cd0*/  VIADD R2, R3, 0x140 ;  /* 0x0000014003027836 */ /* 0x001fca0000000000 */
[----:B------:R0:W-:Y:S02]  /*1ce0*/  STL [R1+0x21c8], R2 ;  /* 0x0021c80201007387 */ /* 0x0001e40000100800 */
[C---:B0-----:R-:W-:Y:S02]  /*1cf0*/  VIADD R2, R3.reuse, 0x180 ;  /* 0x0000018003027836 */ /* 0x041fe40000000000 */
[----:B------:R-:W-:-:S03]  /*1d00*/  VIADD R3, R3, 0x1c0 ;  /* 0x000001c003037836 */ /* 0x000fc60000000000 */
[----:B------:R0:W-:Y:S04]  /*1d10*/  STL [R1+0x21bc], R2 ;  /* 0x0021bc0201007387 */ /* 0x0001e80000100800 */
[----:B0-----:R0:W5:Y:S04]  /*1d20*/  LDL.LU R2, [R1+0x2200] ;  /* 0x0022000001027983 */ /* 0x0011680000300800 */
[----:B------:R-:W-:Y:S04]  /*1d30*/  STL [R1+0x21cc], R0 ;  /* 0x0021cc0001007387 */ /* 0x000fe80000100800 */
[----:B------:R1:W-:Y:S04]  /*1d40*/  STL [R1+0x21b8], R3 ;  /* 0x0021b80301007387 */ /* 0x0003e80000100800 */
[----:B-1----:R0:W5:Y:S01]  /*1d50*/  LDL.LU R3, [R1+0x21fc] ;  /* 0x0021fc0001037983 */ /* 0x0021620000300800 */
[----:B------:R-:W-:Y:S05]  /*1d60*/  @!P0 BRA `(.L_x_0) ;  /* 0x0000058400a08947 */ /* 0x000fea0003800000 */
[----:B------:R-:W2:Y:S04]  /*1d70*/  LDL R19, [R1+0x1104] ;  /* 0x0011040001137983 */ /* 0x000ea80000100800 */
[----:B------:R-:W3:Y:S04]  /*1d80*/  LDL R20, [R1+0x21c4] ;  /* 0x0021c40001147983 */ /* 0x000ee80000100800 */
[----:B------:R-:W4:Y:S04]  /*1d90*/  LDL R21, [R1+0x21c0] ;  /* 0x0021c00001157983 */ /* 0x000f280000100800 */
[----:B------:R-:W4:Y:S04]  /*1da0*/  LDL R25, [R1+0x21bc] ;  /* 0x0021bc0001197983 */ /* 0x000f280000100800 */
[----:B------:R-:W4:Y:S04]  /*1db0*/  LDL R23, [R1+0x21c8] ;  /* 0x0021c80001177983 */ /* 0x000f280000100800 */
[----:B------:R-:W4:Y:S04]  /*1dc0*/  LDL R22, [R1+0x21d0] ;  /* 0x0021d00001167983 */ /* 0x000f280000100800 */
[----:B------:R-:W4:Y:S01]  /*1dd0*/  LDL R26, [R1+0x21b8] ;  /* 0x0021b800011a7983 */ /* 0x000f220000100800 */
[----:B-----5:R-:W-:Y:S01]  /*1de0*/  IABS R6, R2 ;  /* 0x0000000200067213 */ /* 0x020fe20000000000 */
[----:B------:R-:W-:Y:S01]  /*1df0*/  IMAD.MOV.U32 R27, RZ, RZ, R0 ;  /* 0x000000ffff1b7224 */ /* 0x000fe200078e0000 */
[----:B------:R-:W-:Y:S01]  /*1e00*/  ULDC UR5, c[0x0][0x23c] ;  /* 0x00008f0000057ab9 */ /* 0x000fe20000000800 */
[----:B------:R-:W4:Y:S01]  /*1e10*/  LDL.LU R24, [R1+0x2b0] ;  /* 0x0002b00001187983 */ /* 0x000f220000300800 */
[----:B------:R-:W1:Y:S01]  /*1e20*/  I2F.RP R5, R6 ;  /* 0x0000000600057306 */ /* 0x000e620000209400 */
[----:B------:R-:W-:Y:S01]  /*1e30*/  IABS R0, R3 ;  /* 0x0000000300007213 */ /* 0x000fe20000000000 */
[----:B------:R-:W-:Y:S01]  /*1e40*/  IMAD.MOV.U32 R16, RZ, RZ, RZ ;  /* 0x000000ffff107224 */ /* 0x000fe200078e00ff */
[----:B------:R-:W-:Y:S01]  /*1e50*/  ULDC.64 UR6, c[0x0][0x218] ;  /* 0x0000860000067ab9 */ /* 0x000fe20000000a00 */
[----:B------:R-:W-:-:S04]  /*1e60*/  ULDC.64 UR10, c[0x0][0x210] ;  /* 0x00008400000a7ab9 */ /* 0x000fc80000000a00 */
[----:B------:R-:W0:Y:S08]  /*1e70*/  I2F.RP R4, R0 ;  /* 0x0000000000047306 */ /* 0x000e300000209400 */
[----:B-1----:R-:W1:Y:S08]  /*1e80*/  MUFU.RCP R5, R5 ;  /* 0x0000000500057308 */ /* 0x002e700000001000 */
[----:B0-----:R-:W0:Y:S01]  /*1e90*/  MUFU.RCP R4, R4 ;  /* 0x0000000400047308 */ /* 0x001e220000001000 */
[----:B-1----:R-:W-:-:S07]  /*1ea0*/  VIADD R5, R5, 0xffffffe ;  /* 0x0ffffffe05057836 */ /* 0x002fce0000000000 */
[----:B------:R-:W1:Y:S01]  /*1eb0*/  F2I.FTZ.U32.TRUNC.NTZ R5, R5 ;  /* 0x0000000500057305 */ /* 0x000e62000021f000 */
[----:B0-----:R-:W-:-:S07]  /*1ec0*/  VIADD R4, R4, 0xffffffe ;  /* 0x0ffffffe04047836 */ /* 0x001fce0000000000 */
[----:B------:R1:W0:Y:S02]  /*1ed0*/  F2I.FTZ.U32.TRUNC.NTZ R17, R4 ;  /* 0x0000000400117305 */ /* 0x000224000021f000 */
[----:B-1----:R-:W-:-:S04]  /*1ee0*/  IMAD.MOV R4, RZ, RZ, -R5 ;  /* 0x000000ffff047224 */ /* 0x002fc800078e0a05 */
[----:B------:R-:W-:Y:S02]  /*1ef0*/  IMAD R7, R4, R6, RZ ;  /* 0x0000000604077224 */ /* 0x000fe400078e02ff */
[----:B------:R-:W-:-:S04]  /*1f00*/  IMAD.MOV.U32 R4, RZ, RZ, RZ ;  /* 0x000000ffff047224 */ /* 0x000fc800078e00ff */
[----:B------:R-:W-:-:S04]  /*1f10*/  IMAD.HI.U32 R4, R5, R7, R4 ;  /* 0x0000000705047227 */ /* 0x000fc800078e0004 */
[----:B0-----:R-:W-:-:S04]  /*1f20*/  IMAD.MOV R10, RZ, RZ, -R17 ;  /* 0x000000ffff0a7224 */ /* 0x001fc800078e0a11 */
[----:B------:R-:W-:-:S04]  /*1f30*/  IMAD R10, R10, R0, RZ ;  /* 0x000000000a0a7224 */ /* 0x000fc800078e02ff */
[----:B------:R-:W-:Y:S01]  /*1f40*/  IMAD.HI.U32 R16, R17, R10, R16 ;  /* 0x0000000a11107227 */ /* 0x000fe200078e0010 */
[----:B------:R0:W-:Y:S01]  /*1f50*/  STL [R1+0x22d0], R3 ;  /* 0x0022d00301007387 */ /* 0x0001e20000100800 */
[----:B--2---:R-:W-:Y:S02]  /*1f60*/  IABS R8, R19 ;  /* 0x0000001300087213 */ /* 0x004fe40000000000 */
[----:B---3--:R-:W-:-:S03]  /*1f70*/  IABS R7, R20 ;  /* 0x0000001400077213 */ /* 0x008fc60000000000 */
[----:B------:R-:W-:Y:S01]  /*1f80*/  IMAD.MOV.U32 R5, RZ, RZ, R8 ;  /* 0x000000ffff057224 */ /* 0x000fe200078e0008 */
[----:B----4-:R-:W-:-:S03]  /*1f90*/  IABS R8, R21 ;  /* 0x0000001500087213 */ /* 0x010fc60000000000 */
[----:B------:R-:W-:-:S04]  /*1fa0*/  IMAD.HI.U32 R9, R4, R5, RZ ;  /* 0x0000000504097227 */ /* 0x000fc800078e00ff */
[----:B------:R-:W-:-:S04]  /*1fb0*/  IMAD.HI.U32 R11, R4, R7, RZ ;  /* 0x00000007040b7227 */ /* 0x000fc800078e00ff */
[----:B------:R-:W-:-:S04]  /*1fc0*/  IMAD.HI.U32 R12, R4, R8, RZ ;  /* 0x00000008040c7227 */ /* 0x000fc800078e00ff */
[----:B------:R-:W-:Y:S02]  /*1fd0*/  IMAD.MOV R9, RZ, RZ, -R9 ;  /* 0x000000ffff097224 */ /* 0x000fe400078e0a09 */
[----:B------:R-:W-:Y:S02]  /*1fe0*/  IMAD.MOV R11, RZ, RZ, -R11 ;  /* 0x000000ffff0b7224 */ /* 0x000fe400078e0a0b */
[----:B------:R-:W-:Y:S01]  /*1ff0*/  IMAD.MOV R12, RZ, RZ, -R12 ;  /* 0x000000ffff0c7224 */ /* 0x000fe200078e0a0c */
[----:B------:R-:W-:Y:S01]  /*2000*/  IABS R10, R22 ;  /* 0x00000016000a7213 */ /* 0x000fe20000000000 */
[C---:B------:R-:W-:Y:S01]  /*2010*/  IMAD R5, R6.reuse, R9, R5 ;  /* 0x0000000906057224 */ /* 0x040fe200078e0205 */
[----:B------:R-:W-:Y:S01]  /*2020*/  IABS R9, R27 ;  /* 0x0000001b00097213 */ /* 0x000fe20000000000 */
[C---:B------:R-:W-:Y:S01]  /*2030*/  IMAD R7, R6.reuse, R11, R7 ;  /* 0x0000000b06077224 */ /* 0x040fe200078e0207 */
[----:B------:R-:W-:Y:S01]  /*2040*/  IABS R11, R23 ;  /* 0x00000017000b7213 */ /* 0x000fe20000000000 */
[----:B------:R-:W-:Y:S01]  /*2050*/  IMAD R8, R6, R12, R8 ;  /* 0x0000000c06087224 */ /* 0x000fe200078e0208 */
[----:B------:R-:W-:-:S02]  /*2060*/  IABS R12, R25 ;  /* 0x00000019000c7213 */ /* 0x000fc40000000000 */
[----:B------:R-:W-:Y:S01]  /*2070*/  IABS R15, R26 ;  /* 0x0000001a000f7213 */ /* 0x000fe20000000000 */
[----:B------:R-:W-:Y:S01]  /*2080*/  IMAD.HI.U32 R13, R4, R9, RZ ;  /* 0x00000009040d7227 */ /* 0x000fe200078e00ff */
[----:B------:R-:W-:-:S03]  /*2090*/  ISETP.GT.U32.AND P1, PT, R6, R5, PT ;  /* 0x000000050600720c */ /* 0x000fc60003f24070 */
[----:B------:R-:W-:-:S04]  /*20a0*/  IMAD.HI.U32 R14, R4, R10, RZ ;  /* 0x0000000a040e7227 */ /* 0x000fc800078e00ff */
[----:B------:R-:W-:-:S04]  /*20b0*/  IMAD.HI.U32 R17, R4, R11, RZ ;  /* 0x0000000b04117227 */ /* 0x000fc800078e00ff */
[----:B------:R-:W-:-:S04]  /*20c0*/  IMAD.HI.U32 R18, R4, R12, RZ ;  /* 0x0000000c04127227 */ /* 0x000fc800078e00ff */
[----:B------:R-:W-:-:S04]  /*20d0*/  IMAD.HI.U32 R4, R4, R15, RZ ;  /* 0x0000000f04047227 */ /* 0x000fc800078e00ff */
[----:B------:R-:W-:Y:S02]  /*20e0*/  IMAD.MOV R14, RZ, RZ, -R14 ;  /* 0x000000ffff0e7224 */ /* 0x000fe400078e0a0e */
[----:B------:R-:W-:Y:S02]  /*20f0*/  IMAD.MOV R4, RZ, RZ, -R4 ;  /* 0x000000ffff047224 */ /* 0x000fe400078e0a04 */
[C---:B------:R-:W-:Y:S02]  /*2100*/  IMAD R10, R6.reuse, R14, R10 ;  /* 0x0000000e060a7224 */ /* 0x040fe400078e020a */
[----:B------:R-:W-:Y:S02]  /*2110*/  IMAD.MOV R13, RZ, RZ, -R13 ;  /* 0x000000ffff0d7224 */ /* 0x000fe400078e0a0d */
[C---:B------:R-:W-:Y:S01]  /*2120*/  IMAD R4, R6.reuse, R4, R15 ;  /* 0x0000000406047224 */ /* 0x040fe200078e020f */
[C---:B------:R-:W-:Y:S01]  /*2130*/  ISETP.GT.U32.AND P3, PT, R6.reuse, R10, PT ;  /* 0x0000000a0600720c */ /* 0x040fe20003f64070 */
[----:B------:R-:W-:-:S02]  /*2140*/  IMAD R9, R6, R13, R9 ;  /* 0x0000000d06097224 */ /* 0x000fc400078e0209 */
[----:B------:R-:W-:Y:S01]  /*2150*/  @!P1 IMAD.IADD R5, R5, 0x1, -R6 ;  /* 0x0000000105059824 */ /* 0x000fe200078e0a06 */
[C---:B------:R-:W-:Y:S02]  /*2160*/  ISETP.GT.U32.AND P1, PT, R6.reuse, R4, PT ;  /* 0x000000040600720c */ /* 0x040fe40003f24070 */
[----:B------:R-:W-:-:S07]  /*2170*/  ISETP.GT.U32.AND P6, PT, R6, R9, PT ;  /* 0x000000090600720c */ /* 0x000fce0003fc4070 */
[----:B------:R-:W-:-:S04]  /*2180*/  @!P3 IMAD.IADD R10, R10, 0x1, -R6 ;  /* 0x000000010a0ab824 */ /* 0x000fc800078e0a06 */
[--C-:B------:R-:W-:Y:S01]  /*2190*/  @!P1 IMAD.IADD R4, R4, 0x1, -R6.reuse ;  /* 0x0000000104049824 */ /* 0x100fe200078e0a06 */
[----:B------:R-:W-:Y:S01]  /*21a0*/  ISETP.GT.U32.AND P1, PT, R6, R10, PT ;  /* 0x0000000a0600720c */ /* 0x000fe20003f24070 */
[----:B------:R-:W-:-:S03]  /*21b0*/  @!P6 IMAD.IADD R9, R9, 0x1, -R6 ;  /* 0x000000010909e824 */ /* 0x000fc600078e0a06 */
[----:B------:R-:W-:Y:S02]  /*21c0*/  ISETP.GT.U32.AND P6, PT, R6, R4, PT ;  /* 0x000000040600720c */ /* 0x000fe40003fc4070 */
[----:B------:R-:W-:-:S07]  /*21d0*/  IABS R15, R24 ;  /* 0x00000018000f7213 */ /* 0x000fce0000000000 */
[--C-:B------:R-:W-:Y:S01]  /*21e0*/  @!P1 IMAD.IADD R10, R10, 0x1, -R6.reuse ;  /* 0x000000010a0a9824 */ /* 0x100fe200078e0a06 */
[----:B------:R-:W-:Y:S02]  /*21f0*/  ISETP.GE.AND P1, PT, R24, RZ, PT ;  /* 0x000000ff1800720c */ /* 0x000fe40003f26270 */
[----:B------:R-:W2:Y:S01]  /*2200*/  LDL.LU R24, [R1+0x2b4] ;  /* 0x0002b40001187983 */ /* 0x000ea20000300800 */
[----:B------:R-:W-:Y:S01]  /*2210*/  @!P6 IMAD.IADD R4, R4, 0x1, -R6 ;  /* 0x000000010404e824 */ /* 0x000fe200078e0a06 */
[----:B------:R-:W-:Y:S02]  /*2220*/  ISETP.GE.AND P6, PT, R27, RZ, PT ;  /* 0x000000ff1b00720c */ /* 0x000fe40003fc6270 */
[----:B------:R-:W3:Y:S01]  /*2230*/  LDL.LU R27, [R1+0x2b8] ;  /* 0x0002b800011b7983 */ /* 0x000ee20000300800 */
[----:B------:R-:W-:Y:S01]  /*2240*/  IMAD.MOV R18, RZ, RZ, -R18 ;  /* 0x000000ffff127224 */ /* 0x000fe200078e0a12 */
[----:B------:R-:W-:-:S03]  /*2250*/  ISETP.GT.U32.AND P5, PT, R6, R7, PT ;  /* 0x000000070600720c */ /* 0x000fc60003fa4070 */
[----:B------:R-:W-:-:S05]  /*2260*/  IMAD R12, R6, R18, R12 ;  /* 0x00000012060c7224 */ /* 0x000fca00078e020c */
[C---:B------:R-:W-:Y:S02]  /*2270*/  ISETP.GT.U32.AND P2, PT, R6.reuse, R12, PT ;  /* 0x0000000c0600720c */ /* 0x040fe40003f44070 */
[----:B------:R-:W-:-:S03]  /*2280*/  ISETP.GT.U32.AND P0, PT, R6, R8, PT ;  /* 0x000000080600720c */ /* 0x000fc60003f04070 */
[----:B------:R-:W-:Y:S01]  /*2290*/  @!P5 IMAD.IADD R7, R7, 0x1, -R6 ;  /* 0x000000010707d824 */ /* 0x000fe200078e0a06 */
[----:B------:R-:W-:Y:S01]  /*22a0*/  ISETP.GT.U32.AND P5, PT, R6, R5, PT ;  /* 0x000000050600720c */ /* 0x000fe20003fa4070 */
[----:B------:R-:W-:-:S06]  /*22b0*/  IMAD.MOV R17, RZ, RZ, -R17 ;  /* 0x000000ffff117224 */ /* 0x000fcc00078e0a11 */
[--C-:B------:R-:W-:Y:S01]  /*22c0*/  @!P2 IMAD.IADD R12, R12, 0x1, -R6.reuse ;  /* 0x000000010c0ca824 */ /* 0x100fe200078e0a06 */
[----:B------:R-:W-:Y:S01]  /*22d0*/  ISETP.GT.U32.AND P2, PT, R6, R9, PT ;  /* 0x000000090600720c */ /* 0x000fe20003f44070 */
[--C-:B------:R-:W-:Y:S02]  /*22e0*/  @!P0 IMAD.IADD R8, R8, 0x1, -R6.reuse ;  /* 0x0000000108088824 */ /* 0x100fe400078e0a06 */
[C---:B------:R-:W-:Y:S02]  /*22f0*/  IMAD R11, R6.reuse, R17, R11 ;  /* 0x00000011060b7224 */ /* 0x040fe400078e020b */
[----:B------:R-:W-:Y:S01]  /*2300*/  @!P5 IMAD.IADD R5, R5, 0x1, -R6 ;  /* 0x000000010505d824 */ /* 0x000fe200078e0a06 */
[C---:B------:R-:W-:Y:S02]  /*2310*/  ISETP.GT.U32.AND P3, PT, R6.reuse, R8, PT ;  /* 0x000000080600720c */ /* 0x040fe40003f64070 */
[C---:B------:R-:W-:Y:S02]  /*2320*/  ISETP.GT.U32.AND P5, PT, R6.reuse, R12, PT ;  /* 0x0000000c0600720c */ /* 0x040fe40003fa4070 */
[----:B------:R-:W-:-:S03]  /*2330*/  ISETP.GT.U32.AND P4, PT, R6, R11, PT ;  /* 0x0000000b0600720c */ /* 0x000fc60003f84070 */
[----:B------:R-:W-:Y:S01]  /*2340*/  @!P2 IMAD.IADD R9, R9, 0x1, -R6 ;  /* 0x000000010909a824 */ /* 0x000fe200078e0a06 */
[----:B------:R-:W-:-:S03]  /*2350*/  IABS R13, R28 ;  /* 0x0000001c000d7213 */ /* 0x000fc60000000000 */
[----:B------:R-:W-:Y:S01]  /*2360*/  @!P6 IMAD.MOV R9, RZ, RZ, -R9 ;  /* 0x000000ffff09e224 */ /* 0x000fe200078e0a09 */
[----:B------:R-:W-:Y:S02]  /*2370*/  ISETP.GE.AND P6, PT, R25, RZ, PT ;  /* 0x000000ff1900720c */ /* 0x000fe40003fc6270 */
[----:B------:R-:W4:Y:S01]  /*2380*/  LDL.LU R25, [R1+0x2bc] ;  /* 0x0002bc0001197983 */ /* 0x000f220000300800 */
[----:B------:R-:W-:Y:S01]  /*2390*/  ISETP.GT.U32.AND P0, PT, R6, R7, PT ;  /* 0x000000070600720c */ /* 0x000fe20003f04070 */
[----:B------:R-:W-:Y:S01]  /*23a0*/  @!P3 IMAD.IADD R8, R8, 0x1, -R6 ;  /* 0x000000010808b824 */ /* 0x000fe200078e0a06 */
[----:B------:R-:W-:Y:S01]  /*23b0*/  ISETP.GE.AND P3, PT, R19, RZ, PT ;  /* 0x000000ff1300720c */ /* 0x000fe20003f66270 */
[----:B------:R-:W-:-:S04]  /*23c0*/  IMAD.HI.U32 R14, R16, R13, RZ ;  /* 0x0000000d100e7227 */ /* 0x000fc800078e00ff */
[--C-:B------:R-:W-:Y:S01]  /*23d0*/  @!P5 IMAD.IADD R12, R12, 0x1, -R6.reuse ;  /* 0x000000010c0cd824 */ /* 0x100fe200078e0a06 */
[----:B------:R-:W-:Y:S01]  /*23e0*/  ISETP.GE.AND P5, PT, R20, RZ, PT ;  /* 0x000000ff1400720c */ /* 0x000fe20003fa6270 */
[----:B------:R-:W-:Y:S02]  /*23f0*/  @!P4 IMAD.IADD R11, R11, 0x1, -R6 ;  /* 0x000000010b0bc824 */ /* 0x000fe400078e0a06 */
[----:B------:R-:W-:-:S03]  /*2400*/  IMAD.MOV R14, RZ, RZ, -R14 ;  /* 0x000000ffff0e7224 */ /* 0x000fc600078e0a0e */
[----:B------:R-:W-:Y:S01]  /*2410*/  ISETP.GT.U32.AND P4, PT, R6, R11, PT ;  /* 0x0000000b0600720c */ /* 0x000fe20003f84070 */
[----:B------:R-:W-:Y:S02]  /*2420*/  IMAD R13, R0, R14, R13 ;  /* 0x0000000e000d7224 */ /* 0x000fe400078e020d */
[----:B------:R-:W-:Y:S02]  /*2430*/  IMAD.MOV.U32 R14, RZ, RZ, R5 ;  /* 0x000000ffff0e7224 */ /* 0x000fe400078e0005 */
[----:B------:R-:W-:Y:S02]  /*2440*/  @!P0 IMAD.IADD R7, R7, 0x1, -R6 ;  /* 0x0000000107078824 */ /* 0x000fe400078e0a06 */
[----:B------:R-:W-:Y:S01]  /*2450*/  @!P3 IMAD.MOV R14, RZ, RZ, -R14 ;  /* 0x000000ffff0eb224 */ /* 0x000fe200078e0a0e */
[----:B------:R-:W-:Y:S01]  /*2460*/  ISETP.GE.AND P3, PT, R22, RZ, PT ;  /* 0x000000ff1600720c */ /* 0x000fe20003f66270 */
[----:B------:R-:W-:Y:S01]  /*2470*/  @!P5 IMAD.MOV R7, RZ, RZ, -R7 ;  /* 0x000000ffff07d224 */ /* 0x000fe200078e0a07 */
[----:B------:R-:W-:Y:S01]  /*2480*/  ISETP.GE.AND P5, PT, R23, RZ, PT ;  /* 0x000000ff1700720c */ /* 0x000fe20003fa6270 */
[----:B------:R-:W-:Y:S01]  /*2490*/  IMAD.MOV.U32 R5, RZ, RZ, R15 ;  /* 0x000000ffff057224 */ /* 0x000fe200078e000f */
[----:B------:R-:W-:Y:S01]  /*24a0*/  ISETP.GE.AND P2, PT, R29, RZ, PT ;  /* 0x000000ff1d00720c */ /* 0x000fe20003f46270 */
[----:B------:R-:W-:Y:S01]  /*24b0*/  @!P4 IMAD.IADD R11, R11, 0x1, -R6 ;  /* 0x000000010b0bc824 */ /* 0x000fe200078e0a06 */
[----:B------:R-:W-:Y:S01]  /*24c0*/  IABS R29, R29 ;  /* 0x0000001d001d7213 */ /* 0x000fe20000000000 */
[----:B------:R-:W-:Y:S01]  /*24d0*/  IMAD.HI.U32 R15, R16, R5, RZ ;  /* 0x00000005100f7227 */ /* 0x000fe200078e00ff */
[----:B------:R-:W-:-:S03]  /*24e0*/  ISETP.GE.AND P4, PT, R21, RZ, PT ;  /* 0x000000ff1500720c */ /* 0x000fc60003f86270 */
[----:B------:R-:W-:Y:S02]  /*24f0*/  IMAD.MOV.U32 R6, RZ, RZ, R29 ;  /* 0x000000ffff067224 */ /* 0x000fe400078e001d */
[----:B------:R-:W-:Y:S02]  /*2500*/  IMAD.MOV R15, RZ, RZ, -R15 ;  /* 0x000000ffff0f7224 */ /* 0x000fe400078e0a0f */
[----:B------:R-:W-:-:S04]  /*2510*/  IMAD.HI.U32 R17, R16, R6, RZ ;  /* 0x0000000610117227 */ /* 0x000fc800078e00ff */
[----:B------:R-:W-:Y:S01]  /*2520*/  @!P3 IMAD.MOV R10, RZ, RZ, -R10 ;  /* 0x000000ffff0ab224 */ /* 0x000fe200078e0a0a */
[----:B------:R-:W-:Y:S01]  /*2530*/  ISETP.GE.AND P3, PT, R26, RZ, PT ;  /* 0x000000ff1a00720c */ /* 0x000fe20003f66270 */
[----:B------:R-:W-:Y:S01]  /*2540*/  IMAD R5, R0, R15, R5 ;  /* 0x0000000f00057224 */ /* 0x000fe200078e0205 */
[----:B------:R-:W-:Y:S01]  /*2550*/  LOP3.LUT R15, RZ, R2, RZ, 0x33, !PT ;  /* 0x00000002ff0f7212 */ /* 0x000fe200078e33ff */
[----:B------:R-:W-:Y:S01]  /*2560*/  @!P5 IMAD.MOV R11, RZ, RZ, -R11 ;  /* 0x000000ffff0bd224 */ /* 0x000fe200078e0a0b */
[----:B------:R-:W-:Y:S01]  /*2570*/  ISETP.NE.AND P5, PT, R2, RZ, PT ;  /* 0x000000ff0200720c */ /* 0x000fe20003fa5270 */
[----:B------:R-:W-:Y:S01]  /*2580*/  IMAD.MOV R17, RZ, RZ, -R17 ;  /* 0x000000ffff117224 */ /* 0x000fe200078e0a11 */
[----:B------:R-:W4:Y:S01]  /*2590*/  LDL.LU R26, [R1+0x3b0] ;  /* 0x0003b000011a7983 */ /* 0x000f220000300800 */
[----:B------:R-:W-:Y:S01]  /*25a0*/  @!P4 IMAD.MOV R8, RZ, RZ, -R8 ;  /* 0x000000ffff08c224 */ /* 0x000fe200078e0a08 */
[C---:B------:R-:W-:Y:S01]  /*25b0*/  SEL R14, R15.reuse, R14, !P5 ;  /* 0x0000000e0f0e7207 */ /* 0x040fe20006800000 */
[----:B------:R-:W-:Y:S01]  /*25c0*/  IMAD R6, R0, R17, R6 ;  /* 0x0000001100067224 */ /* 0x000fe200078e0206 */
[C---:B0-----:R-:W-:Y:S01]  /*25d0*/  SEL R3, R15.reuse, R7, !P5 ;  /* 0x000000070f037207 */ /* 0x041fe20006800000 */
[----:B------:R-:W-:Y:S01]  /*25e0*/  IMAD.MOV.U32 R17, RZ, RZ, R12 ;  /* 0x000000ffff117224 */ /* 0x000fe200078e000c */
[C---:B------:R-:W-:Y:S01]  /*25f0*/  SEL R8, R15.reuse, R8, !P5 ;  /* 0x000000080f087207 */ /* 0x040fe20006800000 */
[----:B------:R-:W-:Y:S01]  /*2600*/  STL [R1+0x148], R14 ;  /* 0x0001480e01007387 */ /* 0x000fe20000100800 */
[----:B------:R-:W-:Y:S01]  /*2610*/  SEL R7, R15, R9, !P5 ;  /* 0x000000090f077207 */ /* 0x000fe20006800000 */
[----:B------:R-:W-:-:S02]  /*2620*/  @!P6 IMAD.MOV R17, RZ, RZ, -R17 ;  /* 0x000000ffff11e224 */ /* 0x000fc400078e0a11 */
[----:B------:R0:W-:Y:S01]  /*2630*/  STL [R1+0x14c], R3 ;  /* 0x00014c0301007387 */ /* 0x0001e20000100800 */
[----:B------:R-:W-:-:S03]  /*2640*/  @!P3 IMAD.MOV R4, RZ, RZ, -R4 ;  /* 0x000000ffff04b224 */ /* 0x000fc600078e0a04 */
[----:B------:R1:W-:Y:S01]  /*2650*/  STL [R1+0x144], R8 ;  /* 0x0001440801007387 */ /* 0x0003e20000100800 */
[----:B0-----:R-:W-:-:S03]  /*2660*/  SEL R3, R15, R10, !P5 ;  /* 0x0000000a0f037207 */ /* 0x001fc60006800000 */
[----:B------:R0:W-:Y:S01]  /*2670*/  STL [R1+0x140], R7 ;  /* 0x0001400701007387 */ /* 0x0001e20000100800 */
[----:B-1----:R-:W-:-:S03]  /*2680*/  SEL R8, R15, R11, !P5 ;  /* 0x0000000b0f087207 */ /* 0x002fc60006800000 */
[----:B------:R1:W-:Y:S01]  /*2690*/  STL [R1+0x13c], R3 ;  /* 0x00013c0301007387 */ /* 0x0003e20000100800 */
[----:B0-----:R-:W-:-:S03]  /*26a0*/  SEL R7, R15, R17, !P5 ;  /* 0x000000110f077207 */ /* 0x001fc60006800000 */
[----:B------:R-:W-:Y:S01]  /*26b0*/  STL [R1+0x12c], R8 ;  /* 0x00012c0801007387 */ /* 0x000fe20000100800 */
[----:B-1----:R-:W-:-:S03]  /*26c0*/  SEL R3, R15, R4, !P5 ;  /* 0x000000040f037207 */ /* 0x002fc60006800000 */
[----:B------:R0:W-:Y:S01]  /*26d0*/  STL [R1+0x128], R7 ;  /* 0x0001280701007387 */ /* 0x0001e20000100800 */
[----:B------:R-:W-:-:S03]  /*26e0*/  ISETP.GE.AND P0, PT, R28, RZ, PT ;  /* 0x000000ff1c00720c */ /* 0x000fc60003f06270 */
[----:B------:R1:W-:Y:S04]  /*26f0*/  STL [R1+0x124], R3 ;  /* 0x0001240301007387 */ /* 0x0003e80000100800 */
[----:B------:R-:W4:Y:S01]  /*2700*/  LDL.LU R28, [R1+0x3b4] ;  /* 0x0003b400011c7983 */ /* 0x000f220000300800 */
[----:B------:R-:W-:-:S13]  /*2710*/  ISETP.GT.U32.AND P4, PT, R0, R13, PT ;  /* 0x0000000d0000720c */ /* 0x000fda0003f84070 */
[----:B------:R-:W-:-:S05]  /*2720*/  @!P4 IMAD.IADD R13, R13, 0x1, -R0 ;  /* 0x000000010d0dc824 */ /* 0x000fca00078e0a00 */
[----:B------:R-:W-:-:S13]  /*2730*/  ISETP.GT.U32.AND P6, PT, R0, R13, PT ;  /* 0x0000000d0000720c */ /* 0x000fda0003fc4070 */
[----:B------:R-:W-:Y:S01]  /*2740*/  @!P6 IMAD.IADD R13, R13, 0x1, -R0 ;  /* 0x000000010d0de824 */ /* 0x000fe200078e0a00 */
[C---:B------:R-:W-:Y:S02]  /*2750*/  ISETP.GT.U32.AND P4, PT, R0.reuse, R6, PT ;  /* 0x000000060000720c */ /* 0x040fe40003f84070 */
[----:B------:R-:W-:-:S11]  /*2760*/  ISETP.GT.U32.AND P3, PT, R0, R5, PT ;  /* 0x000000050000720c */ /* 0x000fd60003f64070 */
[----:B------:R-:W-:-:S05]  /*2770*/  @!P4 IMAD.IADD R6, R6, 0x1, -R0 ;  /* 0x000000010606c824 */ /* 0x000fca00078e0a00 */
[----:B------:R-:W-:Y:S01]  /*2780*/  ISETP.GT.U32.AND P4, PT, R0, R6, PT ;  /* 0x000000060000720c */ /* 0x000fe20003f84070 */
[----:B------:R-:W-:Y:S02]  /*2790*/  @!P3 IMAD.IADD R5, R5, 0x1, -R0 ;  /* 0x000000010505b824 */ /* 0x000fe400078e0a00 */
[----:B------:R-:W-:-:S03]  /*27a0*/  IMAD.MOV.U32 R18, RZ, RZ, R13 ;  /* 0x000000ffff127224 */ /* 0x000fc600078e000d */
[----:B------:R-:W-:-:S07]  /*27b0*/  ISETP.GT.U32.AND P3, PT, R0, R5, PT ;  /* 0x000000050000720c */ /* 0x000fce0003f64070 */
[----:B------:R-:W-:-:S04]  /*27c0*/  @!P4 IMAD.IADD R6, R6, 0x1, -R0 ;  /* 0x000000010606c824 */ /* 0x000fc800078e0a00 */
[----:B------:R-:W-:Y:S02]  /*27d0*/  IMAD.MOV.U32 R19, RZ, RZ, R6 ;  /* 0x000000ffff137224 */ /* 0x000fe400078e0006 */
[----:B------:R-:W-:Y:S02]  /*27e0*/  @!P0 IMAD.MOV R18, RZ, RZ, -R18 ;  /* 0x000000ffff128224 */ /* 0x000fe400078e0a12 */
[----:B------:R-:W-:Y:S02]  /*27f0*/  @!P2 IMAD.MOV R19, RZ, RZ, -R19 ;  /* 0x000000ffff13a224 */ /* 0x000fe400078e0a13 */
[----:B------:R-:W-:Y:S01]  /*2800*/  @!P3 IMAD.IADD R5, R5, 0x1, -R0 ;  /* 0x000000010505b824 */ /* 0x000fe200078e0a00 */
[----:B---3--:R-:W-:Y:S02]  /*2810*/  IABS R12, R27 ;  /* 0x0000001b000c7213 */ /* 0x008fe40000000000 */
[----:B------:R-:W-:Y:S02]  /*2820*/  ISETP.GE.AND P6, PT, R27, RZ, PT ;  /* 0x000000ff1b00720c */ /* 0x000fe40003fc6270 */
[----:B------:R-:W3:Y:S04]  /*2830*/  LDL.LU R27, [R1+0x3b8] ;  /* 0x0003b800011b7983 */ /* 0x000ee80000300800 */
[----:B0-----:R-:W3:Y:S04]  /*2840*/  LDL.LU R7, [R1+0x3bc] ;  /* 0x0003bc0001077983 */ /* 0x001ee80000300800 */
[----:B------:R-:W3:Y:S01]  /*2850*/  LDL.LU R14, [R1+0x3c0] ;  /* 0x0003c000010e7983 */ /* 0x000ee20000300800 */
[----:B--2---:R-:W-:-:S05]  /*2860*/  IABS R2, R24 ;  /* 0x0000001800027213 */ /* 0x004fca0000000000 */
[----:B------:R-:W-:-:S04]  /*2870*/  IMAD.HI.U32 R21, R16, R2, RZ ;  /* 0x0000000210157227 */ /* 0x000fc800078e00ff */
[----:B------:R-:W-:Y:S02]  /*2880*/  IMAD.MOV R21, RZ, RZ, -R21 ;  /* 0x000000ffff157224 */ /* 0x000fe400078e0a15 */
[----:B------:R-:W-:Y:S01]  /*2890*/  IMAD.HI.U32 R22, R16, R12, RZ ;  /* 0x0000000c10167227 */ /* 0x000fe200078e00ff */
[----:B------:R-:W-:Y:S03]  /*28a0*/  STL [R1+0x22cc], R18 ;  /* 0x0022cc1201007387 */ /* 0x000fe60000100800 */
[----:B------:R-:W-:Y:S01]  /*28b0*/  IMAD R21, R0, R21, R2 ;  /* 0x0000001500157224 */ /* 0x000fe200078e0202 */
[----:B------:R-:W-:Y:S01]  /*28c0*/  STL [R1+0x22d4], R19 ;  /* 0x0022d41301007387 */ /* 0x000fe20000100800 */
[----:B------:R-:W-:-:S03]  /*28d0*/  IMAD.MOV R22, RZ, RZ, -R22 ;  /* 0x000000ffff167224 */ /* 0x000fc600078e0a16 */
[----:B------:R-:W2:Y:S01]  /*28e0*/  LDL.LU R29, [R1+0x3c4] ;  /* 0x0003c400011d7983 */ /* 0x000ea20000300800 */
[----:B----4-:R-:W-:Y:S01]  /*28f0*/  IABS R23, R25 ;  /* 0x0000001900177213 */ /* 0x010fe20000000000 */
[C---:B------:R-:W-:Y:S02]  /*2900*/  IMAD R22, R0.reuse, R22, R12 ;  /* 0x0000001600167224 */ /* 0x040fe400078e020c */
[----:B------:R-:W-:Y:S01]  /*2910*/  IMAD.MOV.U32 R20, RZ, RZ, R5 ;  /* 0x000000ffff147224 */ /* 0x000fe200078e0005 */
[----:B------:R-:W-:Y:S01]  /*2920*/  ISETP.GT.U32.AND P4, PT, R0, R21, PT ;  /* 0x000000150000720c */ /* 0x000fe20003f84070 */
[----:B------:R-:W-:Y:S01]  /*2930*/  IMAD.HI.U32 R2, R16, R23, RZ ;  /* 0x0000001710027227 */ /* 0x000fe200078e00ff */
[----:B------:R-:W-:Y:S01]  /*2940*/  ISETP.GE.AND P5, PT, R24, RZ, PT ;  /* 0x000000ff1800720c */ /* 0x000fe20003fa6270 */
[----:B-1----:R-:W4:Y:S02]  /*2950*/  LDL.LU R3, [R1+0x3c8] ;  /* 0x0003c80001037983 */ /* 0x002f240000300800 */
[----:B------:R-:W-:-:S04]  /*2960*/  IMAD.MOV R2, RZ, RZ, -R2 ;  /* 0x000000ffff027224 */ /* 0x000fc800078e0a02 */
[C---:B------:R-:W-:Y:S01]  /*2970*/  IMAD R23, R0.reuse, R2, R23 ;  /* 0x0000000200177224 */ /* 0x040fe200078e0217 */
[----:B------:R-:W-:Y:S01]  /*2980*/  ISETP.GT.U32.AND P2, PT, R0, R22, PT ;  /* 0x000000160000720c */ /* 0x000fe20003f44070 */
[----:B------:R-:W-:-:S03]  /*2990*/  @!P1 IMAD.MOV R20, RZ, RZ, -R20 ;  /* 0x000000ffff149224 */ /* 0x000fc600078e0a14 */
[----:B------:R-:W-:Y:S01]  /*29a0*/  ISETP.GT.U32.AND P1, PT, R0, R23, PT ;  /* 0x000000170000720c */ /* 0x000fe20003f24070 */
[----:B------:R-:W-:-:S08]  /*29b0*/  @!P4 IMAD.IADD R21, R21, 0x1, -R0 ;  /* 0x000000011515c824 */ /* 0x000fd000078e0a00 */
[----:B------:R-:W-:Y:S01]  /*29c0*/  @!P2 IMAD.IADD R22, R22, 0x1, -R0 ;  /* 0x000000011616a824 */ /* 0x000fe200078e0a00 */
[----:B------:R-:W-:-:S03]  /*29d0*/  ISETP.GT.U32.AND P4, PT, R0, R21, PT ;  /* 0x000000150000720c */ /* 0x000fc60003f84070 */
[----:B------:R-:W-:Y:S01]  /*29e0*/  @!P1 IMAD.IADD R23, R23, 0x1, -R0 ;  /* 0x0000000117179824 */ /* 0x000fe200078e0a00 */
[----:B------:R-:W-:-:S04]  /*29f0*/  ISETP.GT.U32.AND P2, PT, R0, R22, PT ;  /* 0x000000160000720c */ /* 0x000fc80003f44070 */
[----:B------:R-:W-:Y:S02]  /*2a00*/  ISETP.GT.U32.AND P1, PT, R0, R23, PT ;  /* 0x000000170000720c */ /* 0x000fe40003f24070 */
[----:B------:R-:W-:-:S03]  /*2a10*/  ISETP.GE.AND P0, PT, R25, RZ, PT ;  /* 0x000000ff1900720c */ /* 0x000fc60003f06270 */
[----:B------:R-:W-:-:S04]  /*2a20*/  @!P4 IMAD.IADD R21, R21, 0x1, -R0 ;  /* 0x000000011515c824 */ /* 0x000fc800078e0a00 */
[--C-:B------:R-:W-:Y:S02]  /*2a30*/  @!P2 IMAD.IADD R22, R22, 0x1, -R0.reuse ;  /* 0x000000011616a824 */ /* 0x100fe400078e0a00 */
[----:B------:R-:W-:Y:S02]  /*2a40*/  @!P5 IMAD.MOV R21, RZ, RZ, -R21 ;  /* 0x000000ffff15d224 */ /* 0x000fe400078e0a15 */
[----:B------:R-:W-:Y:S02]  /*2a50*/  @!P1 IMAD.IADD R23, R23, 0x1, -R0 ;  /* 0x0000000117179824 */ /* 0x000fe400078e0a00 */
[----:B------:R-:W-:Y:S01]  /*2a60*/  @!P6 IMAD.MOV R22, RZ, RZ, -R22 ;  /* 0x000000ffff16e224 */ /* 0x000fe200078e0a16 */
[----:B------:R-:W-:Y:S01]  /*2a70*/  STL [R1+0x22d8], R20 ;  /* 0x0022d81401007387 */ /* 0x000fe20000100800 */
[----:B------:R-:W-:-:S03]  /*2a80*/  @!P0 IMAD.MOV R23, RZ, RZ, -R23 ;  /* 0x000000ffff178224 */ /* 0x000fc600078e0a17 */
[----:B------:R-:W4:Y:S04]  /*2a90*/  LDL.LU R10, [R1+0x3cc] ;  /* 0x0003cc00010a7983 */ /* 0x000f280000300800 */
[----:B------:R0:W-:Y:S04]  /*2aa0*/  STL [R1+0x22dc], R21 ;  /* 0x0022dc1501007387 */ /* 0x0001e80000100800 */
[----:B------:R-:W-:Y:S04]  /*2ab0*/  STL [R1+0x22e0], R22 ;  /* 0x0022e01601007387 */ /* 0x000fe80000100800 */
[----:B------:R-:W-:Y:S01]  /*2ac0*/  STL [R1+0x22e4], R23 ;  /* 0x0022e41701007387 */ /* 0x000fe20000100800 */
[----:B------:R-:W-:-:S02]  /*2ad0*/  IABS R25, R28 ;  /* 0x0000001c00197213 */ /* 0x000fc40000000000 */
[----:B------:R-:W-:Y:S02]  /*2ae0*/  ISETP.GE.AND P2, PT, R28, RZ, PT ;  /* 0x000000ff1c00720c */ /* 0x000fe40003f46270 */
[----:B------:R-:W4:Y:S01]  /*2af0*/  LDL.LU R28, [R1+0x3d0] ;  /* 0x0003d000011c7983 */ /* 0x000f220000300800 */
[----:B------:R-:W-:Y:S02]  /*2b00*/  IABS R24, R26 ;  /* 0x0000001a00187213 */ /* 0x000fe40000000000 */
[----:B------:R-:W-:-:S03]  /*2b10*/  ISETP.GE.AND P3, PT, R26, RZ, PT ;  /* 0x000000ff1a00720c */ /* 0x000fc60003f66270 */
[----:B------:R-:W-:-:S04]  /*2b20*/  IMAD.HI.U32 R4, R16, R24, RZ ;  /* 0x0000001810047227 */ /* 0x000fc800078e00ff */
[----:B------:R-:W-:-:S04]  /*2b30*/  IMAD.MOV R4, RZ, RZ, -R4 ;  /* 0x000000ffff047224 */ /* 0x000fc800078e0a04 */
[----:B------:R-:W-:-:S05]  /*2b40*/  IMAD R24, R0, R4, R24 ;  /* 0x0000000400187224 */ /* 0x000fca00078e0218 */
[----:B------:R-:W-:-:S13]  /*2b50*/  ISETP.GT.U32.AND P4, PT, R0, R24, PT ;  /* 0x000000180000720c */ /* 0x000fda0003f84070 */
[----:B------:R-:W-:-:S05]  /*2b60*/  @!P4 IMAD.IADD R24, R24, 0x1, -R0 ;  /* 0x000000011818c824 */ /* 0x000fca00078e0a00 */
[----:B------:R-:W-:Y:S01]  /*2b70*/  ISETP.GT.U32.AND P4, PT, R0, R24, PT ;  /* 0x000000180000720c */ /* 0x000fe20003f84070 */
[----:B------:R-:W-:-:S04]  /*2b80*/  IMAD.HI.U32 R6, R16, R25, RZ ;  /* 0x0000001910067227 */ /* 0x000fc800078e00ff */
[----:B------:R-:W-:-:S08]  /*2b90*/  IMAD.MOV R6, RZ, RZ, -R6 ;  /* 0x000000ffff067224 */ /* 0x000fd000078e0a06 */
[----:B------:R-:W-:Y:S02]  /*2ba0*/  @!P4 IMAD.IADD R24, R24, 0x1, -R0 ;  /* 0x000000011818c824 */ /* 0x000fe400078e0a00 */
[----:B------:R-:W-:Y:S02]  /*2bb0*/  IMAD R25, R0, R6, R25 ;  /* 0x0000000600197224 */ /* 0x000fe400078e0219 */
[----:B------:R-:W-:-:S03]  /*2bc0*/  @!P3 IMAD.MOV R24, RZ, RZ, -R24 ;  /* 0x000000ffff18b224 */ /* 0x000fc600078e0a18 */
[----:B------:R-:W-:-:S13]  /*2bd0*/  ISETP.GT.U32.AND P1, PT, R0, R25, PT ;  /* 0x000000190000720c */ /* 0x000fda0003f24070 */
[----:B------:R-:W-:Y:S01]  /*2be0*/  @!P1 IMAD.IADD R25, R25, 0x1, -R0 ;  /* 0x0000000119199824 */ /* 0x000fe200078e0a00 */
[----:B---3--:R-:W-:Y:S02]  /*2bf0*/  IABS R26, R27 ;  /* 0x0000001b001a7213 */ /* 0x008fe40000000000 */
[----:B------:R-:W-:Y:S02]  /*2c00*/  ISETP.GE.AND P0, PT, R27, RZ, PT ;  /* 0x000000ff1b00720c */ /* 0x000fe40003f06270 */
[----:B------:R-:W3:Y:S01]  /*2c10*/  LDL.LU R27, [R1+0x3d4] ;  /* 0x0003d400011b7983 */ /* 0x000ee20000300800 */
[----:B------:R-:W-:Y:S02]  /*2c20*/  IABS R17, R7 ;  /* 0x0000000700117213 */ /* 0x000fe40000000000 */
[----:B------:R-:W-:Y:S01]  /*2c30*/  IABS R9, R14 ;  /* 0x0000000e00097213 */ /* 0x000fe20000000000 */
[----:B------:R-:W-:-:S04]  /*2c40*/  IMAD.HI.U32 R4, R16, R26, RZ ;  /* 0x0000001a10047227 */ /* 0x000fc800078e00ff */
[----:B------:R-:W-:-:S04]  /*2c50*/  IMAD.HI.U32 R2, R16, R9, RZ ;  /* 0x0000000910027227 */ /* 0x000fc800078e00ff */
[----:B------:R-:W-:-:S04]  /*2c60*/  IMAD.HI.U32 R5, R16, R17, RZ ;  /* 0x0000001110057227 */ /* 0x000fc800078e00ff */
[----:B------:R-:W-:Y:S02]  /*2c70*/  IMAD.MOV R4, RZ, RZ, -R4 ;  /* 0x000000ffff047224 */ /* 0x000fe400078e0a04 */
[----:B------:R-:W-:Y:S02]  /*2c80*/  IMAD.MOV R2, RZ, RZ, -R2 ;  /* 0x000000ffff027224 */ /* 0x000fe400078e0a02 */
[----:B------:R-:W-:Y:S02]  /*2c90*/  IMAD.MOV R5, RZ, RZ, -R5 ;  /* 0x000000ffff057224 */ /* 0x000fe400078e0a05 */
[C---:B------:R-:W-:Y:S02]  /*2ca0*/  IMAD R26, R0.reuse, R4, R26 ;  /* 0x00000004001a7224 */ /* 0x040fe400078e021a */
[C---:B------:R-:W-:Y:S02]  /*2cb0*/  IMAD R9, R0.reuse, R2, R9 ;  /* 0x0000000200097224 */ /* 0x040fe400078e0209 */
[C---:B------:R-:W-:Y:S01]  /*2cc0*/  IMAD R17, R0.reuse, R5, R17 ;  /* 0x0000000500117224 */ /* 0x040fe200078e0211 */
[----:B------:R-:W-:-:S02]  /*2cd0*/  ISETP.GT.U32.AND P5, PT, R0, R26, PT ;  /* 0x0000001a0000720c */ /* 0x000fc40003fa4070 */
[C---:B------:R-:W-:Y:S02]  /*2ce0*/  ISETP.GT.U32.AND P4, PT, R0.reuse, R9, PT ;  /* 0x000000090000720c */ /* 0x040fe40003f84070 */
[----:B------:R-:W-:-:S09]  /*2cf0*/  ISETP.GT.U32.AND P6, PT, R0, R17, PT ;  /* 0x000000110000720c */ /* 0x000fd20003fc4070 */
[--C-:B------:R-:W-:Y:S02]  /*2d00*/  @!P5 IMAD.IADD R26, R26, 0x1, -R0.reuse ;  /* 0x000000011a1ad824 */ /* 0x100fe400078e0a00 */
[--C-:B------:R-:W-:Y:S02]  /*2d10*/  @!P4 IMAD.IADD R9, R9, 0x1, -R0.reuse ;  /* 0x000000010909c824 */ /* 0x100fe400078e0a00 */
[----:B------:R-:W-:Y:S01]  /*2d20*/  @!P6 IMAD.IADD R17, R17, 0x1, -R0 ;  /* 0x000000011111e824 */ /* 0x000fe200078e0a00 */
[C---:B------:R-:W-:Y:S02]  /*2d30*/  ISETP.GT.U32.AND P6, PT, R0.reuse, R26, PT ;  /* 0x0000001a0000720c */ /* 0x040fe40003fc4070 */
[C---:B------:R-:W-:Y:S01]  /*2d40*/  ISETP.GT.U32.AND P3, PT, R0.reuse, R9, PT ;  /* 0x000000090000720c */ /* 0x040fe20003f64070 */
[----:B------:R-:W-:Y:S01]  /*2d50*/  STL [R1+0x22e8], R24 ;  /* 0x0022e81801007387 */ /* 0x000fe20000100800 */
[----:B--2---:R-:W-:Y:S02]  /*2d60*/  IABS R2, R29 ;  /* 0x0000001d00027213 */ /* 0x004fe40000000000 */
[----:B------:R-:W-:-:S07]  /*2d70*/  ISETP.GT.U32.AND P5, PT, R0, R25, PT ;  /* 0x000000190000720c */ /* 0x000fce0003fa4070 */
[--C-:B------:R-:W-:Y:S01]  /*2d80*/  @!P6 IMAD.IADD R26, R26, 0x1, -R0.reuse ;  /* 0x000000011a1ae824 */ /* 0x100fe200078e0a00 */
[----:B------:R-:W-:Y:S01]  /*2d90*/  ISETP.GE.AND P6, PT, R14, RZ, PT ;  /* 0x000000ff0e00720c */ /* 0x000fe20003fc6270 */
[----:B------:R-:W-:Y:S01]  /*2da0*/  @!P3 IMAD.IADD R9, R9, 0x1, -R0 ;  /* 0x000000010909b824 */ /* 0x000fe200078e0a00 */
[----:B------:R-:W-:Y:S01]  /*2db0*/  ISETP.GE.AND P3, PT, R29, RZ, PT ;  /* 0x000000ff1d00720c */ /* 0x000fe20003f66270 */
[----:B------:R-:W2:Y:S01]  /*2dc0*/  LDL.LU R14, [R1+0x3d8] ;  /* 0x0003d800010e7983 */ /* 0x000ea20000300800 */
[----:B------:R-:W-:-:S03]  /*2dd0*/  IMAD.HI.U32 R4, R16, R2, RZ ;  /* 0x0000000210047227 */ /* 0x000fc600078e00ff */
[----:B------:R-:W2:Y:S01]  /*2de0*/  LDL.LU R29, [R1+0x3dc] ;  /* 0x0003dc00011d7983 */ /* 0x000ea20000300800 */
[----:B------:R-:W-:-:S04]  /*2df0*/  IMAD.MOV R5, RZ, RZ, -R4 ;  /* 0x000000ffff057224 */ /* 0x000fc800078e0a04 */
[----:B------:R-:W-:Y:S02]  /*2e00*/  IMAD R2, R0, R5, R2 ;  /* 0x0000000500027224 */ /* 0x000fe400078e0202 */
[----:B------:R-:W-:-:S03]  /*2e10*/  @!P5 IMAD.IADD R25, R25, 0x1, -R0 ;  /* 0x000000011919d824 */ /* 0x000fc600078e0a00 */
[----:B------:R-:W-:Y:S02]  /*2e20*/  ISETP.GT.U32.AND P5, PT, R0, R2, PT ;  /* 0x000000020000720c */ /* 0x000fe40003fa4070 */
[----:B----4-:R-:W-:-:S11]  /*2e30*/  IABS R8, R3 ;  /* 0x0000000300087213 */ /* 0x010fd60000000000 */
[----:B------:R-:W-:Y:S01]  /*2e40*/  @!P5 IMAD.IADD R2, R2, 0x1, -R0 ;  /* 0x000000010202d824 */ /* 0x000fe200078e0a00 */
[----:B------:R-:W-:Y:S02]  /*2e50*/  ISETP.GE.AND P5, PT, R3, RZ, PT ;  /* 0x000000ff0300720c */ /* 0x000fe40003fa6270 */
[----:B------:R-:W4:Y:S01]  /*2e60*/  LDL.LU R3, [R1+0x3e0] ;  /* 0x0003e00001037983 */ /* 0x000f220000300800 */
[----:B------:R-:W-:Y:S02]  /*2e70*/  @!P2 IMAD.MOV R25, RZ, RZ, -R25 ;  /* 0x000000ffff19a224 */ /* 0x000fe400078e0a19 */
[----:B------:R-:W-:Y:S01]  /*2e80*/  @!P6 IMAD.MOV R9, RZ, RZ, -R9 ;  /* 0x000000ffff09e224 */ /* 0x000fe200078e0a09 */
[----:B------:R-:W-:Y:S02]  /*2e90*/  ISETP.GE.AND P1, PT, R7, RZ, PT ;  /* 0x000000ff0700720c */ /* 0x000fe40003f26270 */
[----:B------:R-:W-:Y:S04]  /*2ea0*/  STL [R1+0x22ec], R25 ;  /* 0x0022ec1901007387 */ /* 0x000fe80000100800 */
[----:B------:R1:W-:Y:S01]  /*2eb0*/  STL [R1], R9 ;  /* 0x0000000901007387 */ /* 0x0003e20000100800 */
[----:B------:R-:W-:-:S02]  /*2ec0*/  IABS R7, R28 ;  /* 0x0000001c00077213 */ /* 0x000fc40000000000 */
[----:B------:R-:W-:Y:S02]  /*2ed0*/  ISETP.GE.AND P6, PT, R28, RZ, PT ;  /* 0x000000ff1c00720c */ /* 0x000fe40003fc6270 */
[----:B------:R-:W4:Y:S01]  /*2ee0*/  LDL.LU R28, [R1+0x3e4] ;  /* 0x0003e400011c7983 */ /* 0x000f220000300800 */
[----:B------:R-:W-:Y:S01]  /*2ef0*/  ISETP.GT.U32.AND P4, PT, R0, R17, PT ;  /* 0x000000110000720c */ /* 0x000fe20003f84070 */
[----:B------:R-:W-:Y:S01]  /*2f00*/  IMAD.HI.U32 R4, R16, R8, RZ ;  /* 0x0000000810047227 */ /* 0x000fe200078e00ff */
[----:B------:R-:W-:Y:S01]  /*2f10*/  IABS R11, R10 ;  /* 0x0000000a000b7213 */ /* 0x000fe20000000000 */
[----:B0-----:R-:W4:Y:S02]  /*2f20*/  LDL.LU R21, [R1+0x3e8] ;  /* 0x0003e80001157983 */ /* 0x001f240000300800 */
[----:B------:R-:W-:-:S04]  /*2f30*/  IMAD.MOV R4, RZ, RZ, -R4 ;  /* 0x000000ffff047224 */ /* 0x000fc800078e0a04 */
[----:B------:R-:W-:-:S04]  /*2f40*/  IMAD R8, R0, R4, R8 ;  /* 0x0000000400087224 */ /* 0x000fc800078e0208 */
[----:B------:R-:W-:Y:S01]  /*2f50*/  @!P4 IMAD.IADD R17, R17, 0x1, -R0 ;  /* 0x000000011111c824 */ /* 0x000fe200078e0a00 */
[----:B------:R-:W-:-:S13]  /*2f60*/  ISETP.GT.U32.AND P4, PT, R0, R8, PT ;  /* 0x000000080000720c */ /* 0x000fda0003f84070 */
[----:B------:R-:W-:Y:S01]  /*2f70*/  @!P4 IMAD.IADD R8, R8, 0x1, -R0 ;  /* 0x000000010808c824 */ /* 0x000fe200078e0a00 */
[----:B------:R-:W-:Y:S01]  /*2f80*/  ISETP.GT.U32.AND P4, PT, R0, R2, PT ;  /* 0x000000020000720c */ /* 0x000fe20003f84070 */
[----:B------:R-:W-:Y:S01]  /*2f90*/  @!P1 IMAD.MOV R17, RZ, RZ, -R17 ;  /* 0x000000ffff119224 */ /* 0x000fe200078e0a11 */
[----:B------:R-:W-:Y:S01]  /*2fa0*/  ISETP.GE.AND P1, PT, R10, RZ, PT ;  /* 0x000000ff0a00720c */ /* 0x000fe20003f26270 */
[----:B------:R-:W-:-:S10]  /*2fb0*/  IMAD.HI.U32 R4, R16, R11, RZ ;  /* 0x0000000b10047227 */ /* 0x000fd400078e00ff */
[----:B------:R-:W-:-:S04]  /*2fc0*/  @!P4 IMAD.IADD R2, R2, 0x1, -R0 ;  /* 0x000000010202c824 */ /* 0x000fc800078e0a00 */
[----:B------:R-:W-:Y:S02]  /*2fd0*/  IMAD.MOV.U32 R10, RZ, RZ, R2 ;  /* 0x000000ffff0a7224 */ /* 0x000fe400078e0002 */
[----:B------:R-:W-:Y:S02]  /*2fe0*/  IMAD.MOV R4, RZ, RZ, -R4 ;  /* 0x000000ffff047224 */ /* 0x000fe400078e0a04 */
[----:B------:R-:W-:Y:S02]  /*2ff0*/  @!P3 IMAD.MOV R10, RZ, RZ, -R10 ;  /* 0x000000ffff0ab224 */ /* 0x000fe400078e0a0a */
[----:B------:R-:W-:Y:S02]  /*3000*/  IMAD R11, R0, R4, R11 ;  /* 0x00000004000b7224 */ /* 0x000fe400078e020b */
[----:B------:R-:W-:-:S03]  /*3010*/  @!P0 IMAD.MOV R26, RZ, RZ, -R26 ;  /* 0x000000ffff1a8224 */ /* 0x000fc600078e0a1a */
[C---:B------:R-:W-:Y:S02]  /*3020*/  ISETP.GT.U32.AND P0, PT, R0.reuse, R11, PT ;  /* 0x0000000b0000720c */ /* 0x040fe40003f04070 */
[----:B------:R-:W-:-:S11]  /*3030*/  ISETP.GT.U32.AND P2, PT, R0, R8, PT ;  /* 0x000000080000720c */ /* 0x000fd60003f44070 */
[----:B------:R-:W-:-:S05]  /*3040*/  @!P0 IMAD.IADD R11, R11, 0x1, -R0 ;  /* 0x000000010b0b8824 */ /* 0x000fca00078e0a00 */
[----:B------:R-:W-:Y:S01]  /*3050*/  ISETP.GT.U32.AND P0, PT, R0, R11, PT ;  /* 0x0000000b0000720c */ /* 0x000fe20003f04070 */
[----:B------:R-:W-:-:S04]  /*3060*/  @!P2 IMAD.IADD R8, R8, 0x1, -R0 ;  /* 0x000000010808a824 */ /* 0x000fc800078e0a00 */
[----:B-1----:R-:W-:-:S04]  /*3070*/  IMAD.MOV.U32 R9, RZ, RZ, R8 ;  /* 0x000000ffff097224 */ /* 0x002fc800078e0008 */
[----:B------:R-:W-:-:S04]  /*3080*/  @!P5 IMAD.MOV R9, RZ, RZ, -R9 ;  /* 0x000000ffff09d224 */ /* 0x000fc800078e0a09 */
[----:B------:R-:W-:-:S04]  /*3090*/  @!P0 IMAD.IADD R11, R11, 0x1, -R0 ;  /* 0x000000010b0b8824 */ /* 0x000fc800078e0a00 */
[----:B------:R-:W-:Y:S01]  /*30a0*/  @!P1 IMAD.MOV R11, RZ, RZ, -R11 ;  /* 0x000000ffff0b9224 */ /* 0x000fe200078e0a0b */
[----:B---3--:R-:W-:Y:S02]  /*30b0*/  IABS R5, R27 ;  /* 0x0000001b00057213 */ /* 0x008fe40000000000 */
[----:B------:R-:W-:Y:S02]  /*30c0*/  ISETP.GE.AND P4, PT, R27, RZ, PT ;  /* 0x000000ff1b00720c */ /* 0x000fe40003f86270 */
[----:B------:R-:W3:Y:S04]  /*30d0*/  LDL.LU R27, [R1+0x3ec] ;  /* 0x0003ec00011b7983 */ /* 0x000ee80000300800 */
[----:B------:R-:W-:Y:S04]  /*30e0*/  STL [R1+0x94], R10 ;  /* 0x0000940a01007387 */ /* 0x000fe80000100800 */
[----:B------:R-:W3:Y:S04]  /*30f0*/  LDL.LU R20, [R1+0x3f0] ;  /* 0x0003f00001147983 */ /* 0x000ee80000300800 */
[----:B------:R-:W-:Y:S04]  /*3100*/  STL [R1+0xb8], R9 ;  /* 0x0000b80901007387 */ /* 0x000fe80000100800 */
[----:B------:R-:W-:Y:S04]  /*3110*/  STL [R1+0xbc], R11 ;  /* 0x0000bc0b01007387 */ /* 0x000fe80000100800 */
[----:B------:R-:W3:Y:S01]  /*3120*/  LDL.LU R19, [R1+0x3f4] ;  /* 0x0003f40001137983 */ /* 0x000ee20000300800 */
[----:B------:R-:W-:-:S03]  /*3130*/  IMAD.HI.U32 R6, R16, R7, RZ ;  /* 0x0000000710067227 */ /* 0x000fc600078e00ff */
[----:B------:R-:W3:Y:S01]  /*3140*/  LDL.LU R18, [R1+0x3f8] ;  /* 0x0003f80001127983 */ /* 0x000ee20000300800 */
[----:B------:R-:W-:Y:S02]  /*3150*/  IMAD.MOV R6, RZ, RZ, -R6 ;  /* 0x000000ffff067224 */ /* 0x000fe400078e0a06 */
[----:B------:R-:W-:-:S04]  /*3160*/  IMAD.HI.U32 R4, R16, R5, RZ ;  /* 0x0000000510047227 */ /* 0x000fc800078e00ff */
[----:B------:R-:W-:Y:S02]  /*3170*/  IMAD R7, R0, R6, R7 ;  /* 0x0000000600077224 */ /* 0x000fe400078e0207 */
[----:B------:R-:W-:-:S03]  /*3180*/  IMAD.MOV R4, RZ, RZ, -R4 ;  /* 0x000000ffff047224 */ /* 0x000fc600078e0a04 */
[C---:B------:R-:W-:Y:S01]  /*3190*/  ISETP.GT.U32.AND P2, PT, R0.reuse, R7, PT ;  /* 0x000000070000720c */ /* 0x040fe20003f44070 */
[----:B------:R-:W-:-:S05]  /*31a0*/  IMAD R5, R0, R4, R5 ;  /* 0x0000000400057224 */ /* 0x000fca00078e0205 */
[----:B------:R-:W-:-:S07]  /*31b0*/  ISETP.GT.U32.AND P3, PT, R0, R5, PT ;  /* 0x000000050000720c */ /* 0x000fce0003f64070 */
[--C-:B------:R-:W-:Y:S01]  /*31c0*/  @!P2 IMAD.IADD R7, R7, 0x1, -R0.reuse ;  /* 0x000000010707a824 */ /* 0x100fe200078e0a00 */
[----:B--2---:R-:W-:Y:S02]  /*31d0*/  IABS R4, R29 ;  /* 0x0000001d00047213 */ /* 0x004fe40000000000 */
[----:B------:R-:W-:Y:S02]  /*31e0*/  ISETP.GE.AND P0, PT, R29, RZ, PT ;  /* 0x000000ff1d00720c */ /* 0x000fe40003f06270 */
[----:B------:R-:W2:Y:S01]  /*31f0*/  LDL.LU R29, [R1+0x3fc] ;  /* 0x0003fc00011d7983 */ /* 0x000ea20000300800 */
[----:B------:R-:W-:Y:S01]  /*3200*/  ISETP.GT.U32.AND P2, PT, R0, R7, PT ;  /* 0x000000070000720c */ /* 0x000fe20003f44070 */
[----:B------:R-:W-:-:S05]  /*3210*/  @!P3 IMAD.IADD R5, R5, 0x1, -R0 ;  /* 0x000000010505b824 */ /* 0x000fca00078e0a00 */
[----:B------:R-:W-:-:S07]  /*3220*/  ISETP.GT.U32.AND P3, PT, R0, R5, PT ;  /* 0x000000050000720c */ /* 0x000fce0003f64070 */
[--C-:B------:R-:W-:Y:S01]  /*3230*/  @!P2 IMAD.IADD R7, R7, 0x1, -R0.reuse ;  /* 0x000000010707a824 */ /* 0x100fe200078e0a00 */
[----:B----4-:R-:W-:Y:S02]  /*3240*/  IABS R2, R3 ;  /* 0x0000000300027213 */ /* 0x010fe40000000000 */
[----:B------:R-:W-:Y:S01]  /*3250*/  ISETP.GE.AND P1, PT, R3, RZ, PT ;  /* 0x000000ff0300720c */ /* 0x000fe20003f26270 */
[----:B------:R-:W-:Y:S02]  /*3260*/  IMAD.MOV.U32 R3, RZ, RZ, R7 ;  /* 0x000000ffff037224 */ /* 0x000fe400078e0007 */
[----:B------:R-:W-:Y:S02]  /*3270*/  @!P3 IMAD.IADD R5, R5, 0x1, -R0 ;  /* 0x000000010505b824 */ /* 0x000fe400078e0a00 */
[----:B------:R-:W-:-:S05]  /*3280*/  @!P6 IMAD.MOV R3, RZ, RZ, -R3 ;  /* 0x000000ffff03e224 */ /* 0x000fca00078e0a03 */
[----:B------:R0:W-:Y:S02]  /*3290*/  STL [R1+0xc0], R3 ;  /* 0x0000c00301007387 */ /* 0x0001e40000100800 */
[----:B0-----:R-:W-:-:S04]  /*32a0*/  IMAD.MOV.U32 R3, RZ, RZ, R5 ;  /* 0x000000ffff037224 */ /* 0x001fc800078e0005 */
[----:B------:R-:W-:Y:S01]  /*32b0*/  @!P4 IMAD.MOV R3, RZ, RZ, -R3 ;  /* 0x000000ffff03c224 */ /* 0x000fe200078e0a03 */
[----:B------:R-:W-:Y:S02]  /*32c0*/  ISETP.GE.AND P2, PT, R28, RZ, PT ;  /* 0x000000ff1c00720c */ /* 0x000fe40003f46270 */
[----:B------:R-:W-:Y:S02]  /*32d0*/  IABS R12, R28 ;  /* 0x0000001c000c7213 */ /* 0x000fe40000000000 */
[----:B------:R-:W4:Y:S04]  /*32e0*/  LDL.LU R28, [R1+0x400] ;  /* 0x00040000011c7983 */ /* 0x000f280000300800 */
[----:B------:R0:W-:Y:S04]  /*32f0*/  STL [R1+0xc4], R3 ;  /* 0x0000c40301007387 */ /* 0x0001e80000100800 */
[----:B0-----:R-:W4:Y:S01]  /*3300*/  LDL.LU R3, [R1+0x404] ;  /* 0x0004040001037983 */ /* 0x001f220000300800 */
[----:B------:R-:W-:Y:S01]  /*3310*/  IABS R6, R14 ;  /* 0x0000000e00067213 */ /* 0x000fe20000000000 */
[----:B------:R-:W-:-:S04]  /*3320*/  IMAD.HI.U32 R8, R16, R2, RZ ;  /* 0x0000000210087227 */ /* 0x000fc800078e00ff */
[----:B------:R-:W-:-:S04]  /*3330*/  IMAD.HI.U32 R10, R16, R6, RZ ;  /* 0x00000006100a7227 */ /* 0x000fc800078e00ff */
[----:B------:R-:W-:Y:S02]  /*3340*/  IMAD.MOV R10, RZ, RZ, -R10 ;  /* 0x000000ffff0a7224 */ /* 0x000fe400078e0a0a */
[----:B------:R-:W-:Y:S02]  /*3350*/  IMAD.MOV R8, RZ, RZ, -R8 ;  /* 0x000000ffff087224 */ /* 0x000fe400078e0a08 */
[----:B------:R-:W-:Y:S02]  /*3360*/  IMAD R6, R0, R10, R6 ;  /* 0x0000000a00067224 */ /* 0x000fe400078e0206 */
[----:B------:R-:W-:-:S03]  /*3370*/  IMAD.HI.U32 R9, R16, R4, RZ ;  /* 0x0000000410097227 */ /* 0x000fc600078e00ff */
[C---:B------:R-:W-:Y:S01]  /*3380*/  ISETP.GT.U32.AND P6, PT, R0.reuse, R6, PT ;  /* 0x000000060000720c */ /* 0x040fe20003fc4070 */
[----:B------:R-:W-:Y:S02]  /*3390*/  IMAD R2, R0, R8, R2 ;  /* 0x0000000800027224 */ /* 0x000fe400078e0202 */
[----:B------:R-:W-:-:S03]  /*33a0*/  IMAD.MOV R9, RZ, RZ, -R9 ;  /* 0x000000ffff097224 */ /* 0x000fc600078e0a09 */
[C---:B------:R-:W-:Y:S01]  /*33b0*/  ISETP.GT.U32.AND P4, PT, R0.reuse, R2, PT ;  /* 0x000000020000720c */ /* 0x040fe20003f84070 */
[----:B------:R-:W-:-:S05]  /*33c0*/  IMAD R4, R0, R9, R4 ;  /* 0x0000000900047224 */ /* 0x000fca00078e0204 */
[----:B------:R-:W-:Y:S01]  /*33d0*/  ISETP.GT.U32.AND P3, PT, R0, R4, PT ;  /* 0x000000040000720c */ /* 0x000fe20003f64070 */
[----:B------:R-:W-:Y:S02]  /*33e0*/  @!P6 IMAD.IADD R6, R6, 0x1, -R0 ;  /* 0x000000010606e824 */ /* 0x000fe400078e0a00 */
[----:B------:R-:W-:-:S03]  /*33f0*/  IMAD.HI.U32 R13, R16, R12, RZ ;  /* 0x0000000c100d7227 */ /* 0x000fc600078e00ff */
[----:B------:R-:W-:Y:S01]  /*3400*/  ISETP.GT.U32.AND P6, PT, R0, R6, PT ;  /* 0x000000060000720c */ /* 0x000fe20003fc4070 */
[----:B------:R-:W-:Y:S01]  /*3410*/  @!P4 IMAD.IADD R2, R2, 0x1, -R0 ;  /* 0x000000010202c824 */ /* 0x000fe200078e0a00 */
[----:B------:R-:W-:Y:S01]  /*3420*/  IABS R11, R21 ;  /* 0x00000015000b7213 */ /* 0x000fe20000000000 */
[----:B------:R-:W-:-:S03]  /*3430*/  IMAD.MOV R13, RZ, RZ, -R13 ;  /* 0x000000ffff0d7224 */ /* 0x000fc600078e0a0d */
[----:B------:R-:W-:Y:S01]  /*3440*/  ISETP.GT.U32.AND P4, PT, R0, R2, PT ;  /* 0x000000020000720c */ /* 0x000fe20003f84070 */
[----:B------:R-:W-:Y:S02]  /*3450*/  @!P3 IMAD.IADD R4, R4, 0x1, -R0 ;  /* 0x000000010404b824 */ /* 0x000fe400078e0a00 */
[----:B------:R-:W-:Y:S02]  /*3460*/  IMAD R12, R0, R13, R12 ;  /* 0x0000000d000c7224 */ /* 0x000fe400078e020c */
[----:B------:R-:W-:Y:S01]  /*3470*/  IMAD.HI.U32 R9, R16, R11, RZ ;  /* 0x0000000b10097227 */ /* 0x000fe200078e00ff */
[----:B------:R-:W-:-:S03]  /*3480*/  ISETP.GT.U32.AND P3, PT, R0, R4, PT ;  /* 0x000000040000720c */ /* 0x000fc60003f64070 */
[--C-:B------:R-:W-:Y:S01]  /*3490*/  @!P6 IMAD.IADD R6, R6, 0x1, -R0.reuse ;  /* 0x000000010606e824 */ /* 0x100fe200078e0a00 */
[----:B------:R-:W-:Y:S01]  /*34a0*/  ISETP.GT.U32.AND P6, PT, R0, R12, PT ;  /* 0x0000000c0000720c */ /* 0x000fe20003fc4070 */
[----:B------:R-:W-:Y:S02]  /*34b0*/  IMAD.MOV R9, RZ, RZ, -R9 ;  /* 0x000000ffff097224 */ /* 0x000fe400078e0a09 */
[----:B------:R-:W-:Y:S02]  /*34c0*/  @!P4 IMAD.IADD R2, R2, 0x1, -R0 ;  /* 0x000000010202c824 */ /* 0x000fe400078e0a00 */
[----:B------:R-:W-:Y:S01]  /*34d0*/  IMAD R11, R0, R9, R11 ;  /* 0x00000009000b7224 */ /* 0x000fe200078e020b */
[----:B------:R-:W-:-:S03]  /*34e0*/  ISETP.GE.AND P5, PT, R14, RZ, PT ;  /* 0x000000ff0e00720c */ /* 0x000fc60003fa6270 */
[----:B------:R-:W-:Y:S01]  /*34f0*/  @!P3 IMAD.IADD R4, R4, 0x1, -R0 ;  /* 0x000000010404b824 */ /* 0x000fe200078e0a00 */
[----:B------:R-:W-:-:S03]  /*3500*/  ISETP.GT.U32.AND P3, PT, R0, R11, PT ;  /* 0x0000000b0000720c */ /* 0x000fc60003f64070 */
[----:B------:R-:W-:Y:S02]  /*3510*/  @!P6 IMAD.IADD R12, R12, 0x1, -R0 ;  /* 0x000000010c0ce824 */ /* 0x000fe400078e0a00 */
[----:B------:R-:W-:-:S04]  /*3520*/  @!P0 IMAD.MOV R4, RZ, RZ, -R4 ;  /* 0x000000ffff048224 */ /* 0x000fc800078e0a04 */
[----:B------:R-:W-:-:S04]  /*3530*/  @!P5 IMAD.MOV R6, RZ, RZ, -R6 ;  /* 0x000000ffff06d224 */ /* 0x000fc800078e0a06 */
[----:B------:R-:W-:Y:S01]  /*3540*/  @!P3 IMAD.IADD R11, R11, 0x1, -R0 ;  /* 0x000000010b0bb824 */ /* 0x000fe200078e0a00 */
[----:B------:R0:W-:Y:S01]  /*3550*/  STL [R1+0x98], R6 ;  /* 0x0000980601007387 */ /* 0x0001e20000100800 */
[----:B------:R-:W-:Y:S01]  /*3560*/  ISETP.GE.AND P3, PT, R21, RZ, PT ;  /* 0x000000ff1500720c */ /* 0x000fe20003f66270 */
[----:B0-----:R-:W-:-:S04]  /*3570*/  IMAD.MOV.U32 R6, RZ, RZ, R2 ;  /* 0x000000ffff067224 */ /* 0x001fc800078e0002 */
[----:B------:R-:W-:Y:S01]  /*3580*/  @!P1 IMAD.MOV R6, RZ, RZ, -R6 ;  /* 0x000000ffff069224 */ /* 0x000fe200078e0a06 */
[----:B------:R-:W-:Y:S04]  /*3590*/  STL [R1+0x9c], R4 ;  /* 0x00009c0401007387 */ /* 0x000fe80000100800 */
[----:B------:R-:W-:Y:S01]  /*35a0*/  STL [R1+0xb4], R6 ;  /* 0x0000b40601007387 */ /* 0x000fe20000100800 */
[----:B---3--:R-:W-:-:S05]  /*35b0*/  IABS R10, R27 ;  /* 0x0000001b000a7213 */ /* 0x008fca0000000000 */
[----:B------:R-:W-:Y:S01]  /*35c0*/  IMAD.HI.U32 R7, R16, R10, RZ ;  /* 0x0000000a10077227 */ /* 0x000fe200078e00ff */
[----:B------:R-:W-:-:S03]  /*35d0*/  IABS R8, R20 ;  /* 0x0000001400087213 */ /* 0x000fc60000000000 */
[----:B------:R-:W-:-:S04]  /*35e0*/  IMAD.MOV R7, RZ, RZ, -R7 ;  /* 0x000000ffff077224 */ /* 0x000fc800078e0a07 */
[----:B------:R-:W-:Y:S02]  /*35f0*/  IMAD R10, R0, R7, R10 ;  /* 0x00000007000a7224 */ /* 0x000fe400078e020a */
[----:B------:R-:W-:-:S03]  /*3600*/  IMAD.HI.U32 R5, R16, R8, RZ ;  /* 0x0000000810057227 */ /* 0x000fc600078e00ff */
[----:B------:R-:W-:Y:S01]  /*3610*/  ISETP.GT.U32.AND P4, PT, R0, R10, PT ;  /* 0x0000000a0000720c */ /* 0x000fe20003f84070 */
[----:B------:R-:W-:-:S04]  /*3620*/  IMAD.MOV R5, RZ, RZ, -R5 ;  /* 0x000000ffff057224 */ /* 0x000fc800078e0a05 */
[----:B------:R-:W-:-:S05]  /*3630*/  IMAD R8, R0, R5, R8 ;  /* 0x0000000500087224 */ /* 0x000fca00078e0208 */
[----:B------:R-:W-:-:S03]  /*3640*/  ISETP.GT.U32.AND P6, PT, R0, R8, PT ;  /* 0x000000080000720c */ /* 0x000fc60003fc4070 */
[----:B------:R-:W-:-:S05]  /*3650*/  @!P4 IMAD.IADD R10, R10, 0x1, -R0 ;  /* 0x000000010a0ac824 */ /* 0x000fca00078e0a00 */
[C---:B------:R-:W-:Y:S02]  /*3660*/  ISETP.GT.U32.AND P0, PT, R0.reuse, R10, PT ;  /* 0x0000000a0000720c */ /* 0x040fe40003f04070 */
[----:B------:R-:W-:-:S03]  /*3670*/  ISETP.GT.U32.AND P4, PT, R0, R12, PT ;  /* 0x0000000c0000720c */ /* 0x000fc60003f84070 */
[----:B------:R-:W-:Y:S01]  /*3680*/  @!P6 IMAD.IADD R8, R8, 0x1, -R0 ;  /* 0x000000010808e824 */ /* 0x000fe200078e0a00 */
[----:B------:R-:W-:-:S07]  /*3690*/  ISETP.GT.U32.AND P6, PT, R0, R11, PT ;  /* 0x0000000b0000720c */ /* 0x000fce0003fc4070 */
[--C-:B------:R-:W-:Y:S01]  /*36a0*/  @!P0 IMAD.IADD R10, R10, 0x1, -R0.reuse ;  /* 0x000000010a0a8824 */ /* 0x100fe200078e0a00 */
[----:B------:R-:W-:Y:S02]  /*36b0*/  ISETP.GE.AND P0, PT, R27, RZ, PT ;  /* 0x000000ff1b00720c */ /* 0x000fe40003f06270 */
[----:B------:R-:W3:Y:S01]  /*36c0*/  LDL.LU R27, [R1+0x408] ;  /* 0x00040800011b7983 */ /* 0x000ee20000300800 */
[--C-:B------:R-:W-:Y:S01]  /*36d0*/  @!P4 IMAD.IADD R12, R12, 0x1, -R0.reuse ;  /* 0x000000010c0cc824 */ /* 0x100fe200078e0a00 */
[----:B------:R-:W-:Y:S01]  /*36e0*/  IABS R7, R19 ;  /* 0x0000001300077213 */ /* 0x000fe20000000000 */
[----:B------:R-:W-:Y:S01]  /*36f0*/  @!P6 IMAD.IADD R11, R11, 0x1, -R0 ;  /* 0x000000010b0be824 */ /* 0x000fe200078e0a00 */
[----:B------:R-:W3:Y:S01]  /*3700*/  LDL.LU R22, [R1+0x40c] ;  /* 0x00040c0001167983 */ /* 0x000ee20000300800 */
[----:B------:R-:W-:Y:S02]  /*3710*/  @!P2 IMAD.MOV R12, RZ, RZ, -R12 ;  /* 0x000000ffff0ca224 */ /* 0x000fe400078e0a0c */
[----:B------:R-:W-:Y:S01]  /*3720*/  @!P3 IMAD.MOV R11, RZ, RZ, -R11 ;  /* 0x000000ffff0bb224 */ /* 0x000fe200078e0a0b */
[----:B------:R-:W-:Y:S01]  /*3730*/  ISETP.GT.U32.AND P5, PT, R0, R8, PT ;  /* 0x000000080000720c */ /* 0x000fe20003fa4070 */
[----:B------:R-:W-:Y:S01]  /*3740*/  IMAD.HI.U32 R15, R16, R7, RZ ;  /* 0x00000007100f7227 */ /* 0x000fe200078e00ff */
[----:B------:R-:W-:Y:S03]  /*3750*/  STL [R1+0xa0], R12 ;  /* 0x0000a00c01007387 */ /* 0x000fe60000100800 */
[----:B------:R-:W-:Y:S01]  /*3760*/  IMAD.MOV R15, RZ, RZ, -R15 ;  /* 0x000000ffff0f7224 */ /* 0x000fe200078e0a0f */
[----:B------:R-:W-:Y:S04]  /*3770*/  STL [R1+0xa4], R11 ;  /* 0x0000a40b01007387 */ /* 0x000fe80000100800 */
[----:B------:R-:W3:Y:S01]  /*3780*/  LDL.LU R21, [R1+0x410] ;  /* 0x0004100001157983 */ /* 0x000ee20000300800 */
[----:B------:R-:W-:Y:S01]  /*3790*/  IMAD R7, R0, R15, R7 ;  /* 0x0000000f00077224 */ /* 0x000fe200078e0207 */
[----:B------:R-:W-:Y:S01]  /*37a0*/  IABS R13, R18 ;  /* 0x00000012000d7213 */ /* 0x000fe20000000000 */
[----:B------:R-:W-:Y:S01]  /*37b0*/  @!P0 IMAD.MOV R10, RZ, RZ, -R10 ;  /* 0x000000ffff0a8224 */ /* 0x000fe200078e0a0a */
[----:B------:R-:W3:Y:S01]  /*37c0*/  LDL.LU R23, [R1+0x414] ;  /* 0x0004140001177983 */ /* 0x000ee20000300800 */
[----:B------:R-:W-:Y:S01]  /*37d0*/  @!P5 IMAD.IADD R8, R8, 0x1, -R0 ;  /* 0x000000010808d824 */ /* 0x000fe200078e0a00 */
[----:B------:R-:W-:Y:S01]  /*37e0*/  ISETP.GT.U32.AND P1, PT, R0, R7, PT ;  /* 0x000000070000720c */ /* 0x000fe20003f24070 */
[----:B------:R-:W-:Y:S01]  /*37f0*/  IMAD.HI.U32 R14, R16, R13, RZ ;  /* 0x0000000d100e7227 */ /* 0x000fe200078e00ff */
[----:B------:R-:W-:Y:S01]  /*3800*/  ISETP.GE.AND P5, PT, R20, RZ, PT ;  /* 0x000000ff1400720c */ /* 0x000fe20003fa6270 */
[----:B------:R-:W-:Y:S04]  /*3810*/  STL [R1+0xa8], R10 ;  /* 0x0000a80a01007387 */ /* 0x000fe80000100800 */
[----:B------:R-:W3:Y:S01]  /*3820*/  LDL.LU R20, [R1+0x418] ;  /* 0x0004180001147983 */ /* 0x000ee20000300800 */
[----:B------:R-:W-:Y:S01]  /*3830*/  IMAD.MOV R14, RZ, RZ, -R14 ;  /* 0x000000ffff0e7224 */ /* 0x000fe200078e0a0e */
[----:B--2---:R-:W-:-:S03]  /*3840*/  IABS R5, R29 ;  /* 0x0000001d00057213 */ /* 0x004fc60000000000 */
[C---:B------:R-:W-:Y:S02]  /*3850*/  IMAD R13, R0.reuse, R14, R13 ;  /* 0x0000000e000d7224 */ /* 0x040fe400078e020d */
[----:B------:R-:W-:Y:S01]  /*3860*/  @!P1 IMAD.IADD R7, R7, 0x1, -R0 ;  /* 0x0000000107079824 */ /* 0x000fe200078e0a00 */
[----:B------:R-:W-:Y:S02]  /*3870*/  ISETP.GE.AND P1, PT, R19, RZ, PT ;  /* 0x000000ff1300720c */ /* 0x000fe40003f26270 */
[----:B------:R-:W2:Y:S01]  /*3880*/  LDL.LU R19, [R1+0x41c] ;  /* 0x00041c0001137983 */ /* 0x000ea20000300800 */
[----:B------:R-:W-:Y:S01]  /*3890*/  ISETP.GT.U32.AND P4, PT, R0, R13, PT ;  /* 0x0000000d0000720c */ /* 0x000fe20003f84070 */
[----:B------:R-:W-:-:S04]  /*38a0*/  IMAD.HI.U32 R9, R16, R5, RZ ;  /* 0x0000000510097227 */ /* 0x000fc800078e00ff */
[----:B------:R-:W-:-:S04]  /*38b0*/  IMAD.MOV R9, RZ, RZ, -R9 ;  /* 0x000000ffff097224 */ /* 0x000fc800078e0a09 */
[----:B------:R-:W-:-:S04]  /*38c0*/  IMAD R5, R0, R9, R5 ;  /* 0x0000000900057224 */ /* 0x000fc800078e0205 */
[----:B------:R-:W-:Y:S01]  /*38d0*/  @!P4 IMAD.IADD R13, R13, 0x1, -R0 ;  /* 0x000000010d0dc824 */ /* 0x000fe200078e0a00 */
[----:B------:R-:W-:Y:S02]  /*38e0*/  ISETP.GE.AND P4, PT, R18, RZ, PT ;  /* 0x000000ff1200720c */ /* 0x000fe40003f86270 */
[----:B------:R-:W2:Y:S01]  /*38f0*/  LDL.LU R18, [R1+0x420] ;  /* 0x0004200001127983 */ /* 0x000ea20000300800 */
[----:B------:R-:W-:Y:S01]  /*3900*/  ISETP.GT.U32.AND P6, PT, R0, R5, PT ;  /* 0x000000050000720c */ /* 0x000fe20003fc4070 */
[----:B------:R-:W-:Y:S01]  /*3910*/  @!P5 IMAD.MOV R8, RZ, RZ, -R8 ;  /* 0x000000ffff08d224 */ /* 0x000fe200078e0a08 */
[----:B------:R-:W-:-:S04]  /*3920*/  ISETP.GE.AND P0, PT, R29, RZ, PT ;  /* 0x000000ff1d00720c */ /* 0x000fc80003f06270 */
[----:B------:R-:W-:Y:S04]  /*3930*/  STL [R1+0xb0], R8 ;  /* 0x0000b00801007387 */ /* 0x000fe80000100800 */
[----:B------:R-:W2:Y:S03]  /*3940*/  LDL.LU R29, [R1+0x424] ;  /* 0x00042400011d7983 */ /* 0x000ea60000300800 */
[----:B------:R-:W-:Y:S01]  /*3950*/  @!P6 IMAD.IADD R5, R5, 0x1, -R0 ;  /* 0x000000010505e824 */ /* 0x000fe200078e0a00 */
[----:B------:R-:W-:-:S04]  /*3960*/  ISETP.GT.U32.AND P2, PT, R0, R7, PT ;  /* 0x000000070000720c */ /* 0x000fc80003f44070 */
[----:B------:R-:W-:-:S09]  /*3970*/  ISETP.GT.U32.AND P3, PT, R0, R5, PT ;  /* 0x000000050000720c */ /* 0x000fd20003f64070 */
[----:B------:R-:W-:-:S04]  /*3980*/  @!P2 IMAD.IADD R7, R7, 0x1, -R0 ;  /* 0x000000010707a824 */ /* 0x000fc800078e0a00 */
[----:B------:R-:W-:Y:S01]  /*3990*/  @!P3 IMAD.IADD R5, R5, 0x1, -R0 ;  /* 0x000000010505b824 */ /* 0x000fe200078e0a00 */
[----:B----4-:R-:W-:Y:S02]  /*39a0*/  IABS R2, R3 ;  /* 0x0000000300027213 */ /* 0x010fe40000000000 */
[----:B------:R-:W-:Y:S01]  /*39b0*/  ISETP.GE.AND P3, PT, R3, RZ, PT ;  /* 0x000000ff0300720c */ /* 0x000fe20003f66270 */
[----:B------:R-:W-:-:S04]  /*39c0*/  IMAD.MOV.U32 R3, RZ, RZ, R7 ;  /* 0x000000ffff037224 */ /* 0x000fc800078e0007 */
[----:B------:R-:W-:-:S05]  /*39d0*/  @!P1 IMAD.MOV R3, RZ, RZ, -R3 ;  /* 0x000000ffff039224 */ /* 0x000fca00078e0a03 */
[----:B------:R0:W-:Y:S04]  /*39e0*/  STL [R1+0xac], R3 ;  /* 0x0000ac0301007387 */ /* 0x0001e80000100800 */
[----:B0-----:R-:W4:Y:S01]  /*39f0*/  LDL.LU R3, [R1+0x428] ;  /* 0x0004280001037983 */ /* 0x001f220000300800 */
[----:B------:R-:W-:Y:S01]  /*3a00*/  IABS R4, R28 ;  /* 0x0000001c00047213 */ /* 0x000fe20000000000 */
[----:B------:R-:W-:Y:S01]  /*3a10*/  IMAD.HI.U32 R6, R16, R2, RZ ;  /* 0x0000000210067227 */ /* 0x000fe200078e00ff */
[----:B------:R-:W-:-:S03]  /*3a20*/  ISETP.GT.U32.AND P6, PT, R0, R13, PT ;  /* 0x0000000d0000720c */ /* 0x000fc60003fc4070 */
[----:B------:R-:W-:-:S04]  /*3a30*/  IMAD.HI.U32 R9, R16, R4, RZ ;  /* 0x0000000410097227 */ /* 0x000fc800078e00ff */
[----:B------:R-:W-:Y:S02]  /*3a40*/  IMAD.MOV R9, RZ, RZ, -R9 ;  /* 0x000000ffff097224 */ /* 0x000fe400078e0a09 */
[----:B------:R-:W-:Y:S02]  /*3a50*/  IMAD.MOV R6, RZ, RZ, -R6 ;  /* 0x000000ffff067224 */ /* 0x000fe400078e0a06 */
[C---:B------:R-:W-:Y:S02]  /*3a60*/  IMAD R4, R0.reuse, R9, R4 ;  /* 0x0000000900047224 */ /* 0x040fe400078e0204 */
[----:B------:R-:W-:-:S03]  /*3a70*/  IMAD R2, R0, R6, R2 ;  /* 0x0000000600027224 */ /* 0x000fc600078e0202 */
[C---:B------:R-:W-:Y:S01]  /*3a80*/  ISETP.GT.U32.AND P5, PT, R0.reuse, R4, PT ;  /* 0x000000040000720c */ /* 0x040fe20003fa4070 */
[----:B------:R-:W-:Y:S01]  /*3a90*/  @!P6 IMAD.IADD R13, R13, 0x1, -R0 ;  /* 0x000000010d0de824 */ /* 0x000fe200078e0a00 */
[----:B------:R-:W-:-:S11]  /*3aa0*/  ISETP.GT.U32.AND P6, PT, R0, R2, PT ;  /* 0x000000020000720c */ /* 0x000fd60003fc4070 */
[--C-:B------:R-:W-:Y:S02]  /*3ab0*/  @!P5 IMAD.IADD R4, R4, 0x1, -R0.reuse ;  /* 0x000000010404d824 */ /* 0x100fe400078e0a00 */
[----:B------:R-:W-:-:S03]  /*3ac0*/  @!P6 IMAD.IADD R2, R2, 0x1, -R0 ;  /* 0x000000010202e824 */ /* 0x000fc600078e0a00 */
[C---:B------:R-:W-:Y:S02]  /*3ad0*/  ISETP.GT.U32.AND P5, PT, R0.reuse, R4, PT ;  /* 0x000000040000720c */ /* 0x040fe40003fa4070 */
[----:B------:R-:W-:-:S11]  /*3ae0*/  ISETP.GT.U32.AND P6, PT, R0, R2, PT ;  /* 0x000000020000720c */ /* 0x000fd60003fc4070 */
[--C-:B------:R-:W-:Y:S02]  /*3af0*/  @!P5 IMAD.IADD R4, R4, 0x1, -R0.reuse ;  /* 0x000000010404d824 */ /* 0x100fe400078e0a00 */
[----:B------:R-:W-:Y:S01]  /*3b00*/  @!P6 IMAD.IADD R2, R2, 0x1, -R0 ;  /* 0x000000010202e824 */ /* 0x000fe200078e0a00 */
[----:B------:R-:W-:Y:S01]  /*3b10*/  ISETP.GE.AND P2, PT, R28, RZ, PT ;  /* 0x000000ff1c00720c */ /* 0x000fe20003f46270 */
[----:B------:R-:W-:Y:S02]  /*3b20*/  @!P0 IMAD.MOV R5, RZ, RZ, -R5 ;  /* 0x000000ffff058224 */ /* 0x000fe400078e0a05 */
[----:B------:R-:W-:-:S10]  /*3b30*/  @!P3 IMAD.MOV R2, RZ, RZ, -R2 ;  /* 0x000000ffff02b224 */ /* 0x000fd400078e0a02 */
[----:B------:R-:W-:Y:S01]  /*3b40*/  @!P2 IMAD.MOV R4, RZ, RZ, -R4 ;  /* 0x000000ffff04a224 */ /* 0x000fe200078e0a04 */
[----:B---3--:R-:W-:Y:S02]  /*3b50*/  IABS R12, R27 ;  /* 0x0000001b000c7213 */ /* 0x008fe40000000000 */
[----:B------:R-:W-:-:S03]  /*3b60*/  IABS R11, R22 ;  /* 0x00000016000b7213 */ /* 0x000fc60000000000 */
[----:B------:R-:W-:-:S04]  /*3b70*/  IMAD.HI.U32 R6, R16, R12, RZ ;  /* 0x0000000c10067227 */ /* 0x000fc800078e00ff */
[----:B------:R-:W-:-:S04]  /*3b80*/  IMAD.HI.U32 R7, R16, R11, RZ ;  /* 0x0000000b10077227 */ /* 0x000fc800078e00ff */
[----:B------:R-:W-:Y:S02]  /*3b90*/  IMAD.MOV R6, RZ, RZ, -R6 ;  /* 0x000000ffff067224 */ /* 0x000fe400078e0a06 */
[----:B------:R-:W-:Y:S02]  /*3ba0*/  IMAD.MOV R7, RZ, RZ, -R7 ;  /* 0x000000ffff077224 */ /* 0x000fe400078e0a07 */
[C---:B------:R-:W-:Y:S01]  /*3bb0*/  IMAD R12, R0.reuse, R6, R12 ;  /* 0x00000006000c7224 */ /* 0x040fe200078e020c */
[----:B------:R-:W-:Y:S01]  /*3bc0*/  IABS R6, R21 ;  /* 0x0000001500067213 */ /* 0x000fe20000000000 */
[----:B------:R-:W-:-:S03]  /*3bd0*/  IMAD R11, R0, R7, R11 ;  /* 0x00000007000b7224 */ /* 0x000fc600078e020b */
[----:B------:R-:W-:Y:S01]  /*3be0*/  ISETP.GT.U32.AND P5, PT, R0, R12, PT ;  /* 0x0000000c0000720c */ /* 0x000fe20003fa4070 */
[----:B------:R-:W-:Y:S01]  /*3bf0*/  IMAD.HI.U32 R14, R16, R6, RZ ;  /* 0x00000006100e7227 */ /* 0x000fe200078e00ff */
[----:B------:R-:W-:-:S03]  /*3c00*/  ISETP.GT.U32.AND P6, PT, R0, R11, PT ;  /* 0x0000000b0000720c */ /* 0x000fc60003fc4070 */
[----:B------:R-:W-:Y:S01]  /*3c10*/  IMAD.MOV R14, RZ, RZ, -R14 ;  /* 0x000000ffff0e7224 */ /* 0x000fe200078e0a0e */
[----:B------:R-:W-:-:S03]  /*3c20*/  IABS R7, R20 ;  /* 0x0000001400077213 */ /* 0x000fc60000000000 */
[----:B------:R-:W-:Y:S01]  /*3c30*/  IMAD R6, R0, R14, R6 ;  /* 0x0000000e00067224 */ /* 0x000fe200078e0206 */
[----:B------:R-:W-:-:S03]  /*3c40*/  ISETP.GE.AND P1, PT, R27, RZ, PT ;  /* 0x000000ff1b00720c */ /* 0x000fc60003f26270 */
[--C-:B------:R-:W-:Y:S02]  /*3c50*/  @!P5 IMAD.IADD R12, R12, 0x1, -R0.reuse ;  /* 0x000000010c0cd824 */ /* 0x100fe400078e0a00 */
[----:B------:R-:W-:Y:S01]  /*3c60*/  IMAD.HI.U32 R27, R16, R7, RZ ;  /* 0x00000007101b7227 */ /* 0x000fe200078e00ff */
[----:B------:R-:W-:Y:S02]  /*3c70*/  ISETP.GT.U32.AND P5, PT, R0, R6, PT ;  /* 0x000000060000720c */ /* 0x000fe40003fa4070 */
[----:B------:R-:W-:Y:S01]  /*3c80*/  IABS R8, R23 ;  /* 0x0000001700087213 */ /* 0x000fe20000000000 */
[----:B------:R-:W-:Y:S02]  /*3c90*/  IMAD.MOV R27, RZ, RZ, -R27 ;  /* 0x000000ffff1b7224 */ /* 0x000fe400078e0a1b */
[----:B------:R-:W-:Y:S01]  /*3ca0*/  @!P6 IMAD.IADD R11, R11, 0x1, -R0 ;  /* 0x000000010b0be824 */ /* 0x000fe200078e0a00 */
[----:B------:R-:W-:Y:S01]  /*3cb0*/  ISETP.GE.AND P6, PT, R22, RZ, PT ;  /* 0x000000ff1600720c */ /* 0x000fe20003fc6270 */
[----:B------:R-:W-:Y:S01]  /*3cc0*/  IMAD.MOV.U32 R22, RZ, RZ, R13 ;  /* 0x000000ffff167224 */ /* 0x000fe200078e000d */
[----:B--2---:R-:W-:Y:S01]  /*3cd0*/  IABS R10, R19 ;  /* 0x00000013000a7213 */ /* 0x004fe20000000000 */
[----:B------:R-:W-:-:S04]  /*3ce0*/  IMAD.HI.U32 R28, R16, R8, RZ ;  /* 0x00000008101c7227 */ /* 0x000fc800078e00ff */
[C---:B------:R-:W-:Y:S02]  /*3cf0*/  IMAD R7, R0.reuse, R27, R7 ;  /* 0x0000001b00077224 */ /* 0x040fe400078e0207 */
[----:B------:R-:W-:Y:S01]  /*3d00*/  @!P4 IMAD.MOV R22, RZ, RZ, -R22 ;  /* 0x000000ffff16c224 */ /* 0x000fe200078e0a16 */
[----:B------:R-:W-:Y:S01]  /*3d10*/  ISETP.GT.U32.AND P4, PT, R0, R12, PT ;  /* 0x0000000c0000720c */ /* 0x000fe20003f84070 */
[----:B------:R-:W-:Y:S01]  /*3d20*/  IMAD.HI.U32 R15, R16, R10, RZ ;  /* 0x0000000a100f7227 */ /* 0x000fe200078e00ff */
[C---:B------:R-:W-:Y:S02]  /*3d30*/  ISETP.GT.U32.AND P0, PT, R0.reuse, R11, PT ;  /* 0x0000000b0000720c */ /* 0x040fe40003f04070 */
[----:B------:R-:W-:Y:S01]  /*3d40*/  ISETP.GT.U32.AND P3, PT, R0, R7, PT ;  /* 0x000000070000720c */ /* 0x000fe20003f64070 */
[----:B------:R-:W-:Y:S02]  /*3d50*/  IMAD.MOV R28, RZ, RZ, -R28 ;  /* 0x000000ffff1c7224 */ /* 0x000fe400078e0a1c */
[----:B------:R-:W-:-:S02]  /*3d60*/  @!P5 IMAD.IADD R6, R6, 0x1, -R0 ;  /* 0x000000010606d824 */ /* 0x000fc400078e0a00 */
[----:B------:R-:W-:Y:S02]  /*3d70*/  IMAD.MOV R15, RZ, RZ, -R15 ;  /* 0x000000ffff0f7224 */ /* 0x000fe400078e0a0f */
[C---:B------:R-:W-:Y:S01]  /*3d80*/  IMAD R8, R0.reuse, R28, R8 ;  /* 0x0000001c00087224 */ /* 0x040fe200078e0208 */
[C---:B------:R-:W-:Y:S01]  /*3d90*/  ISETP.GT.U32.AND P5, PT, R0.reuse, R6, PT ;  /* 0x000000060000720c */ /* 0x040fe20003fa4070 */
[C---:B------:R-:W-:Y:S01]  /*3da0*/  IMAD R10, R0.reuse, R15, R10 ;  /* 0x0000000f000a7224 */ /* 0x040fe200078e020a */
[----:B------:R0:W-:Y:S02]  /*3db0*/  STL [R1+0x90], R22 ;  /* 0x0000901601007387 */ /* 0x0001e40000100800 */
[----:B------:R-:W-:Y:S01]  /*3dc0*/  ISETP.GT.U32.AND P2, PT, R0, R8, PT ;  /* 0x000000080000720c */ /* 0x000fe20003f44070 */
[--C-:B------:R-:W-:Y:S01]  /*3dd0*/  @!P4 IMAD.IADD R12, R12, 0x1, -R0.reuse ;  /* 0x000000010c0cc824 */ /* 0x100fe200078e0a00 */
[----:B------:R-:W-:Y:S01]  /*3de0*/  IABS R9, R18 ;  /* 0x0000001200097213 */ /* 0x000fe20000000000 */
[----:B------:R-:W-:Y:S01]  /*3df0*/  STL [R1+0x8c], R5 ;  /* 0x00008c0501007387 */ /* 0x000fe20000100800 */
[----:B------:R-:W-:Y:S01]  /*3e00*/  ISETP.GT.U32.AND P4, PT, R0, R10, PT ;  /* 0x0000000a0000720c */ /* 0x000fe20003f84070 */
[----:B------:R-:W-:-:S02]  /*3e10*/  @!P0 IMAD.IADD R11, R11, 0x1, -R0 ;  /* 0x000000010b0b8824 */ /* 0x000fc400078e0a00 */
[----:B0-----:R-:W2:Y:S01]  /*3e20*/  LDL.LU R22, [R1+0x42c] ;  /* 0x00042c0001167983 */ /* 0x001ea20000300800 */
[----:B------:R-:W-:Y:S01]  /*3e30*/  @!P3 IMAD.IADD R7, R7, 0x1, -R0 ;  /* 0x000000010707b824 */ /* 0x000fe200078e0a00 */
[----:B------:R-:W-:Y:S01]  /*3e40*/  ISETP.GE.AND P0, PT, R21, RZ, PT ;  /* 0x000000ff1500720c */ /* 0x000fe20003f06270 */
[----:B------:R-:W-:Y:S01]  /*3e50*/  IMAD.HI.U32 R14, R16, R9, RZ ;  /* 0x00000009100e7227 */ /* 0x000fe200078e00ff */
[----:B------:R-:W-:Y:S01]  /*3e60*/  STL [R1+0x88], R4 ;  /* 0x0000880401007387 */ /* 0x000fe20000100800 */
[----:B------:R-:W-:Y:S02]  /*3e70*/  ISETP.GE.AND P3, PT, R20, RZ, PT ;  /* 0x000000ff1400720c */ /* 0x000fe40003f66270 */
[----:B------:R-:W-:Y:S01]  /*3e80*/  @!P1 IMAD.MOV R12, RZ, RZ, -R12 ;  /* 0x000000ffff0c9224 */ /* 0x000fe200078e0a0c */
[----:B------:R0:W-:Y:S01]  /*3e90*/  STL [R1+0x84], R2 ;  /* 0x0000840201007387 */ /* 0x0001e20000100800 */
[----:B------:R-:W-:Y:S01]  /*3ea0*/  @!P6 IMAD.MOV R11, RZ, RZ, -R11 ;  /* 0x000000ffff0be224 */ /* 0x000fe200078e0a0b */
[----:B------:R-:W-:Y:S01]  /*3eb0*/  ISETP.GT.U32.AND P1, PT, R0, R7, PT ;  /* 0x000000070000720c */ /* 0x000fe20003f24070 */
[----:B------:R-:W-:Y:S01]  /*3ec0*/  IMAD.MOV R14, RZ, RZ, -R14 ;  /* 0x000000ffff0e7224 */ /* 0x000fe200078e0a0e */
[----:B------:R-:W3:Y:S01]  /*3ed0*/  LDL.LU R21, [R1+0x430] ;  /* 0x0004300001157983 */ /* 0x000ee20000300800 */
[----:B------:R-:W-:-:S03]  /*3ee0*/  @!P5 IMAD.IADD R6, R6, 0x1, -R0 ;  /* 0x000000010606d824 */ /* 0x000fc600078e0a00 */
[----:B------:R-:W3:Y:S01]  /*3ef0*/  LDL.LU R20, [R1+0x434] ;  /* 0x0004340001147983 */ /* 0x000ee20000300800 */
[----:B------:R-:W-:Y:S01]  /*3f00*/  @!P2 IMAD.IADD R8, R8, 0x1, -R0 ;  /* 0x000000010808a824 */ /* 0x000fe200078e0a00 */
[----:B------:R-:W-:Y:S02]  /*3f10*/  IABS R13, R29 ;  /* 0x0000001d000d7213 */ /* 0x000fe40000000000 */
[----:B------:R-:W-:Y:S01]  /*3f20*/  STL [R1+0x80], R12 ;  /* 0x0000800c01007387 */ /* 0x000fe20000100800 */
[----:B------:R-:W-:-:S03]  /*3f30*/  IMAD R9, R0, R14, R9 ;  /* 0x0000000e00097224 */ /* 0x000fc600078e0209 */
[----:B------:R1:W-:Y:S01]  /*3f40*/  STL [R1+0x7c], R11 ;  /* 0x00007c0b01007387 */ /* 0x0003e20000100800 */
[----:B------:R-:W-:Y:S01]  /*3f50*/  @!P4 IMAD.IADD R10, R10, 0x1, -R0 ;  /* 0x000000010a0ac824 */ /* 0x000fe200078e0a00 */
[----:B------:R-:W-:Y:S01]  /*3f60*/  ISETP.GT.U32.AND P4, PT, R0, R8, PT ;  /* 0x000000080000720c */ /* 0x000fe20003f84070 */
[----:B0-----:R-:W-:Y:S01]  /*3f70*/  IMAD.HI.U32 R2, R16, R13, RZ ;  /* 0x0000000d10027227 */ /* 0x001fe200078e00ff */
[----:B------:R-:W-:-:S03]  /*3f80*/  ISETP.GT.U32.AND P5, PT, R0, R9, PT ;  /* 0x000000090000720c */ /* 0x000fc60003fa4070 */
[----:B-1----:R-:W-:-:S04]  /*3f90*/  IMAD.MOV.U32 R11, RZ, RZ, R6 ;  /* 0x000000ffff0b7224 */ /* 0x002fc800078e0006 */
[----:B------:R-:W-:Y:S02]  /*3fa0*/  @!P0 IMAD.MOV R11, RZ, RZ, -R11 ;  /* 0x000000ffff0b8224 */ /* 0x000fe400078e0a0b */
[----:B------:R-:W-:Y:S02]  /*3fb0*/  IMAD.MOV R2, RZ, RZ, -R2 ;  /* 0x000000ffff027224 */ /* 0x000fe400078e0a02 */
[--C-:B------:R-:W-:Y:S01]  /*3fc0*/  @!P1 IMAD.IADD R7, R7, 0x1, -R0.reuse ;  /* 0x0000000107079824 */ /* 0x100fe200078e0a00 */
[----:B------:R-:W-:Y:S01]  /*3fd0*/  STL [R1+0x78], R11 ;  /* 0x0000780b01007387 */ /* 0x000fe20000100800 */
[----:B------:R-:W-:Y:S01]  /*3fe0*/  ISETP.GE.AND P1, PT, R18, RZ, PT ;  /* 0x000000ff1200720c */ /* 0x000fe20003f26270 */
[----:B------:R-:W-:Y:S02]  /*3ff0*/  IMAD R5, R0, R2, R13 ;  /* 0x0000000200057224 */ /* 0x000fe400078e020d */
[----:B------:R-:W3:Y:S01]  /*4000*/  LDL.LU R18, [R1+0x438] ;  /* 0x0004380001127983 */ /* 0x000ee20000300800 */
[----:B------:R-:W-:-:S02]  /*4010*/  @!P4 IMAD.IADD R8, R8, 0x1, -R0 ;  /* 0x000000010808c824 */ /* 0x000fc400078e0a00 */
[----:B------:R-:W-:Y:S01]  /*4020*/  ISETP.GT.U32.AND P4, PT, R0, R5, PT ;  /* 0x000000050000720c */ /* 0x000fe20003f84070 */
[----:B------:R-:W-:Y:S01]  /*4030*/  @!P5 IMAD.IADD R9, R9, 0x1, -R0 ;  /* 0x000000010909d824 */ /* 0x000fe200078e0a00 */
[----:B------:R-:W-:-:S04]  /*4040*/  ISETP.GE.AND P2, PT, R23, RZ, PT ;  /* 0x000000ff1700720c */ /* 0x000fc80003f46270 */
[----:B------:R-:W-:Y:S02]  /*4050*/  ISETP.GT.U32.AND P6, PT, R0, R9, PT ;  /* 0x000000090000720c */ /* 0x000fe40003fc4070 */
[----:B----4-:R-:W-:-:S05]  /*4060*/  IABS R4, R3 ;  /* 0x0000000300047213 */ /* 0x010fca0000000000 */
[----:B------:R-:W-:Y:S01]  /*4070*/  @!P4 IMAD.IADD R5, R5, 0x1, -R0 ;  /* 0x000000010505c824 */ /* 0x000fe200078e0a00 */
[----:B------:R-:W-:Y:S01]  /*4080*/  ISETP.GE.AND P4, PT, R3, RZ, PT ;  /* 0x000000ff0300720c */ /* 0x000fe20003f86270 */
[----:B------:R-:W-:Y:S01]  /*4090*/  IMAD.MOV.U32 R3, RZ, RZ, R8 ;  /* 0x000000ffff037224 */ /* 0x000fe200078e0008 */
[----:B------:R-:W-:-:S03]  /*40a0*/  ISETP.GE.AND P0, PT, R19, RZ, PT ;  /* 0x000000ff1300720c */ /* 0x000fc60003f06270 */
[----:B------:R-:W-:Y:S01]  /*40b0*/  @!P6 IMAD.IADD R9, R9, 0x1, -R0 ;  /* 0x000000010909e824 */ /* 0x000fe200078e0a00 */
[----:B------:R-:W-:Y:S01]  /*40c0*/  ISETP.GE.AND P6, PT, R29, RZ, PT ;  /* 0x000000ff1d00720c */ /* 0x000fe20003fc6270 */
[----:B------:R-:W-:Y:S01]  /*40d0*/  @!P2 IMAD.MOV R3, RZ, RZ, -R3 ;  /* 0x000000ffff03a224 */ /* 0x000fe200078e0a03 */
[----:B------:R-:W4:Y:S04]  /*40e0*/  LDL.LU R29, [R1+0x43c] ;  /* 0x00043c00011d7983 */ /* 0x000f280000300800 */
[----:B------:R-:W4:Y:S04]  /*40f0*/  LDL.LU R23, [R1+0x440] ;  /* 0x0004400001177983 */ /* 0x000f280000300800 */
[----:B------:R-:W4:Y:S04]  /*4100*/  LDL.LU R19, [R1+0x444] ;  /* 0x0004440001137983 */ /* 0x000f280000300800 */
[----:B------:R0:W-:Y:S04]  /*4110*/  STL [R1+0x74], R3 ;  /* 0x0000740301007387 */ /* 0x0001e80000100800 */
[----:B0-----:R-:W4:Y:S01]  /*4120*/  LDL.LU R3, [R1+0x448] ;  /* 0x0004480001037983 */ /* 0x001f220000300800 */
[----:B------:R-:W-:Y:S01]  /*4130*/  ISETP.GT.U32.AND P5, PT, R0, R10, PT ;  /* 0x0000000a0000720c */ /* 0x000fe20003fa4070 */
[----:B------:R-:W-:-:S04]  /*4140*/  IMAD.HI.U32 R2, R16, R4, RZ ;  /* 0x0000000410027227 */ /* 0x000fc800078e00ff */
[----:B------:R-:W-:-:S04]  /*4150*/  IMAD.MOV R2, RZ, RZ, -R2 ;  /* 0x000000ffff027224 */ /* 0x000fc800078e0a02 */
[----:B------:R-:W-:-:S04]  /*4160*/  IMAD R4, R0, R2, R4 ;  /* 0x0000000200047224 */ /* 0x000fc800078e0204 */
[----:B------:R-:W-:Y:S01]  /*4170*/  @!P5 IMAD.IADD R10, R10, 0x1, -R0 ;  /* 0x000000010a0ad824 */ /* 0x000fe200078e0a00 */
[----:B------:R-:W-:Y:S01]  /*4180*/  ISETP.GT.U32.AND P5, PT, R0, R4, PT ;  /* 0x000000040000720c */ /* 0x000fe20003fa4070 */
[----:B------:R-:W-:-:S12]  /*4190*/  IMAD.MOV.U32 R13, RZ, RZ, R7 ;  /* 0x000000ffff0d7224 */ /* 0x000fd800078e0007 */
[----:B------:R-:W-:-:S05]  /*41a0*/  @!P5 IMAD.IADD R4, R4, 0x1, -R0 ;  /* 0x000000010404d824 */ /* 0x000fca00078e0a00 */
[C---:B------:R-:W-:Y:S01]  /*41b0*/  ISETP.GT.U32.AND P5, PT, R0.reuse, R4, PT ;  /* 0x000000040000720c */ /* 0x040fe20003fa4070 */
[----:B------:R-:W-:Y:S02]  /*41c0*/  @!P3 IMAD.MOV R13, RZ, RZ, -R13 ;  /* 0x000000ffff0db224 */ /* 0x000fe400078e0a0d */
[----:B------:R-:W-:Y:S02]  /*41d0*/  @!P0 IMAD.MOV R10, RZ, RZ, -R10 ;  /* 0x000000ffff0a8224 */ /* 0x000fe400078e0a0a */
[----:B------:R-:W-:Y:S01]  /*41e0*/  @!P1 IMAD.MOV R9, RZ, RZ, -R9 ;  /* 0x000000ffff099224 */ /* 0x000fe200078e0a09 */
[----:B------:R-:W-:Y:S01]  /*41f0*/  ISETP.GT.U32.AND P2, PT, R0, R5, PT ;  /* 0x000000050000720c */ /* 0x000fe20003f44070 */
[----:B------:R-:W-:Y:S04]  /*4200*/  STL [R1+0x70], R13 ;  /* 0x0000700d01007387 */ /* 0x000fe80000100800 */
[----:B------:R-:W-:Y:S02]  /*4210*/  STL [R1+0x6c], R10 ;  /* 0x00006c0a01007387 */ /* 0x000fe40000100800 */
[----:B------:R-:W-:-:S02]  /*4220*/  @!P5 IMAD.IADD R4, R4, 0x1, -R0 ;  /* 0x000000010404d824 */ /* 0x000fc400078e0a00 */
[----:B------:R0:W-:Y:S02]  /*4230*/  STL [R1+0x68], R9 ;  /* 0x0000680901007387 */ /* 0x0001e40000100800 */
[----:B0-----:R-:W-:-:S04]  /*4240*/  IMAD.MOV.U32 R9, RZ, RZ, R4 ;  /* 0x000000ffff097224 */ /* 0x001fc800078e0004 */
[----:B------:R-:W-:Y:S02]  /*4250*/  @!P4 IMAD.MOV R9, RZ, RZ, -R9 ;  /* 0x000000ffff09c224 */ /* 0x000fe400078e0a09 */
[----:B------:R-:W-:-:S04]  /*4260*/  @!P2 IMAD.IADD R5, R5, 0x1, -R0 ;  /* 0x000000010505a824 */ /* 0x000fc800078e0a00 */
[----:B------:R-:W-:-:S05]  /*4270*/  @!P6 IMAD.MOV R5, RZ, RZ, -R5 ;  /* 0x000000ffff05e224 */ /* 0x000fca00078e0a05 */
[----:B------:R4:W-:Y:S01]  /*4280*/  STL [R1+0x64], R5 ;  /* 0x0000640501007387 */ /* 0x0009e20000100800 */
[----:B--2---:R-:W-:-:S05]  /*4290*/  IABS R6, R22 ;  /* 0x0000001600067213 */ /* 0x004fca0000000000 */
[----:B------:R-:W-:-:S04]  /*42a0*/  IMAD.HI.U32 R12, R16, R6, RZ ;  /* 0x00000006100c7227 */ /* 0x000fc800078e00ff */
[----:B------:R-:W-:Y:S01]  /*42b0*/  IMAD.MOV R12, RZ, RZ, -R12 ;  /* 0x000000ffff0c7224 */ /* 0x000fe200078e0a0c */
[----:B---3--:R-:W-:Y:S02]  /*42c0*/  IABS R2, R21 ;  /* 0x0000001500027213 */ /* 0x008fe40000000000 */
[----:B------:R-:W-:Y:S01]  /*42d0*/  IABS R11, R20 ;  /* 0x00000014000b7213 */ /* 0x000fe20000000000 */
[----:B------:R-:W-:Y:S02]  /*42e0*/  IMAD R6, R0, R12, R6 ;  /* 0x0000000c00067224 */ /* 0x000fe400078e0206 */
[----:B------:R-:W-:-:S04]  /*42f0*/  IMAD.HI.U32 R8, R16, R2, RZ ;  /* 0x0000000210087227 */ /* 0x000fc800078e00ff */
[----:B------:R-:W-:Y:S01]  /*4300*/  IMAD.HI.U32 R7, R16, R11, RZ ;  /* 0x0000000b10077227 */ /* 0x000fe200078e00ff */
[----:B------:R-:W-:-:S03]  /*4310*/  ISETP.GT.U32.AND P3, PT, R0, R6, PT ;  /* 0x000000060000720c */ /* 0x000fc60003f64070 */
[----:B------:R-:W-:Y:S02]  /*4320*/  IMAD.MOV R8, RZ, RZ, -R8 ;  /* 0x000000ffff087224 */ /* 0x000fe400078e0a08 */
[----:B------:R-:W-:Y:S02]  /*4330*/  IMAD.MOV R7, RZ, RZ, -R7 ;  /* 0x000000ffff077224 */ /* 0x000fe400078e0a07 */
[C---:B------:R-:W-:Y:S02]  /*4340*/  IMAD R2, R0.reuse, R8, R2 ;  /* 0x0000000800027224 */ /* 0x040fe400078e0202 */
[----:B------:R-:W-:-:S03]  /*4350*/  IMAD R11, R0, R7, R11 ;  /* 0x00000007000b7224 */ /* 0x000fc600078e020b */
[----:B------:R-:W-:Y:S01]  /*4360*/  ISETP.GT.U32.AND P4, PT, R0, R2, PT ;  /* 0x000000020000720c */ /* 0x000fe20003f84070 */
[----:B------:R-:W-:Y:S01]  /*4370*/  @!P3 IMAD.IADD R6, R6, 0x1, -R0 ;  /* 0x000000010606b824 */ /* 0x000fe200078e0a00 */
[----:B------:R-:W-:-:S05]  /*4380*/  IABS R7, R18 ;  /* 0x0000001200077213 */ /* 0x000fca0000000000 */
[----:B------:R-:W-:-:S04]  /*4390*/  IMAD.HI.U32 R4, R16, R7, RZ ;  /* 0x0000000710047227 */ /* 0x000fc800078e00ff */
[----:B------:R-:W-:Y:S01]  /*43a0*/  IMAD.MOV R4, RZ, RZ, -R4 ;  /* 0x000000ffff047224 */ /* 0x000fe200078e0a04 */
[----:B------:R-:W-:-:S03]  /*43b0*/  ISETP.GT.U32.AND P6, PT, R0, R6, PT ;  /* 0x000000060000720c */ /* 0x000fc60003fc4070 */
[----:B------:R-:W-:Y:S02]  /*43c0*/  IMAD R7, R0, R4, R7 ;  /* 0x0000000400077224 */ /* 0x000fe400078e0207 */
[----:B------:R-:W-:-:S03]  /*43d0*/  @!P4 IMAD.IADD R2, R2, 0x1, -R0 ;  /* 0x000000010202c824 */ /* 0x000fc600078e0a00 */
[----:B------:R-:W-:Y:S02]  /*43e0*/  ISETP.GT.U32.AND P4, PT, R0, R7, PT ;  /* 0x000000070000720c */ /* 0x000fe40003f84070 */
[----:B------:R-:W-:Y:S02]  /*43f0*/  ISETP.GE.AND P0, PT, R22, RZ, PT ;  /* 0x000000ff1600720c */ /* 0x000fe40003f06270 */
[----:B------:R-:W2:Y:S01]  /*4400*/  LDL.LU R22, [R1+0x44c] ;  /* 0x00044c0001167983 */ /* 0x000ea20000300800 */
[----:B------:R-:W-:Y:S01]  /*4410*/  @!P6 IMAD.IADD R6, R6, 0x1, -R0 ;  /* 0x000000010606e824 */ /* 0x000fe200078e0a00 */
[----:B------:R-:W-:-:S03]  /*4420*/  ISETP.GT.U32.AND P6, PT, R0, R11, PT ;  /* 0x0000000b0000720c */ /* 0x000fc60003fc4070 */
[----:B------:R-:W-:Y:S01]  /*4430*/  IMAD.MOV.U32 R15, RZ, RZ, R6 ;  /* 0x000000ffff0f7224 */ /* 0x000fe200078e0006 */
[----:B------:R-:W-:Y:S02]  /*4440*/  ISETP.GE.AND P1, PT, R21, RZ, PT ;  /* 0x000000ff1500720c */ /* 0x000fe40003f26270 */
[----:B------:R-:W-:Y:S01]  /*4450*/  ISETP.GE.AND P5, PT, R18, RZ, PT ;  /* 0x000000ff1200720c */ /* 0x000fe20003fa6270 */
[----:B------:R-:W-:Y:S01]  /*4460*/  @!P4 IMAD.IADD R7, R7, 0x1, -R0 ;  /* 0x000000010707c824 */ /* 0x000fe200078e0a00 */
[----:B------:R-:W3:Y:S01]  /*4470*/  LDL.LU R21, [R1+0x450] ;  /* 0x0004500001157983 */ /* 0x000ee20000300800 */
[----:B------:R-:W-:-:S03]  /*4480*/  @!P0 IMAD.MOV R15, RZ, RZ, -R15 ;  /* 0x000000ffff0f8224 */ /* 0x000fc600078e0a0f */
[----:B------:R-:W3:Y:S01]  /*4490*/  LDL.LU R18, [R1+0x454] ;  /* 0x0004540001127983 */ /* 0x000ee20000300800 */
[----:B------:R-:W-:Y:S02]  /*44a0*/  ISETP.GT.U32.AND P0, PT, R0, R7, PT ;  /* 0x000000070000720c */ /* 0x000fe40003f04070 */
[----:B----4-:R-:W-:-:S05]  /*44b0*/  IABS R5, R3 ;  /* 0x0000000300057213 */ /* 0x010fca0000000000 */
[----:B------:R-:W-:-:S04]  /*44c0*/  IMAD.HI.U32 R4, R16, R5, RZ ;  /* 0x0000000510047227 */ /* 0x000fc800078e00ff */
[----:B------:R-:W-:Y:S02]  /*44d0*/  IMAD.MOV R4, RZ, RZ, -R4 ;  /* 0x000000ffff047224 */ /* 0x000fe400078e0a04 */
[--C-:B------:R-:W-:Y:S02]  /*44e0*/  @!P6 IMAD.IADD R11, R11, 0x1, -R0.reuse ;  /* 0x000000010b0be824 */ /* 0x100fe400078e0a00 */
[C---:B------:R-:W-:Y:S01]  /*44f0*/  IMAD R5, R0.reuse, R4, R5 ;  /* 0x0000000400057224 */ /* 0x040fe200078e0205 */
[----:B------:R-:W-:Y:S01]  /*4500*/  ISETP.GE.AND P3, PT, R29, RZ, PT ;  /* 0x000000ff1d00720c */ /* 0x000fe20003f66270 */
[----:B------:R-:W-:Y:S01]  /*4510*/  @!P0 IMAD.IADD R7, R7, 0x1, -R0 ;  /* 0x0000000107078824 */ /* 0x000fe200078e0a00 */
[----:B------:R-:W-:Y:S01]  /*4520*/  IABS R13, R29 ;  /* 0x0000001d000d7213 */ /* 0x000fe20000000000 */
[----:B------:R0:W-:Y:S01]  /*4530*/  STL [R1+0x60], R9 ;  /* 0x0000600901007387 */ /* 0x0001e20000100800 */
[C---:B------:R-:W-:Y:S02]  /*4540*/  ISETP.GT.U32.AND P4, PT, R0.reuse, R11, PT ;  /* 0x0000000b0000720c */ /* 0x040fe40003f84070 */
[----:B------:R-:W-:Y:S01]  /*4550*/  ISETP.GT.U32.AND P0, PT, R0, R5, PT ;  /* 0x000000050000720c */ /* 0x000fe20003f04070 */
[----:B------:R-:W4:Y:S01]  /*4560*/  LDL.LU R29, [R1+0x458] ;  /* 0x00045800011d7983 */ /* 0x000f220000300800 */
[----:B------:R-:W-:-:S02]  /*4570*/  ISETP.GE.AND P2, PT, R20, RZ, PT ;  /* 0x000000ff1400720c */ /* 0x000fc40003f46270 */
[----:B------:R-:W-:Y:S01]  /*4580*/  ISETP.GT.U32.AND P6, PT, R0, R2, PT ;  /* 0x000000020000720c */ /* 0x000fe20003fc4070 */
[----:B------:R-:W-:Y:S04]  /*4590*/  STL [R1+0x5c], R15 ;  /* 0x00005c0f01007387 */ /* 0x000fe80000100800 */
[----:B------:R-:W4:Y:S02]  /*45a0*/  LDL.LU R20, [R1+0x45c] ;  /* 0x00045c0001147983 */ /* 0x000f240000300800 */
[--C-:B------:R-:W-:Y:S02]  /*45b0*/  @!P4 IMAD.IADD R11, R11, 0x1, -R0.reuse ;  /* 0x000000010b0bc824 */ /* 0x100fe400078e0a00 */
[----:B------:R-:W-:Y:S02]  /*45c0*/  @!P0 IMAD.IADD R5, R5, 0x1, -R0 ;  /* 0x0000000105058824 */ /* 0x000fe400078e0a00 */
[----:B------:R-:W-:-:S02]  /*45d0*/  @!P2 IMAD.MOV R11, RZ, RZ, -R11 ;  /* 0x000000ffff0ba224 */ /* 0x000fc400078e0a0b */
[----:B------:R-:W-:Y:S01]  /*45e0*/  @!P6 IMAD.IADD R2, R2, 0x1, -R0 ;  /* 0x000000010202e824 */ /* 0x000fe200078e0a00 */
[----:B------:R-:W-:-:S03]  /*45f0*/  ISETP.GT.U32.AND P2, PT, R0, R5, PT ;  /* 0x000000050000720c */ /* 0x000fc60003f44070 */
[----:B------:R-:W-:Y:S02]  /*4600*/  IMAD.MOV.U32 R4, RZ, RZ, R2 ;  /* 0x000000ffff047224 */ /* 0x000fe400078e0002 */
[----:B------:R-:W-:Y:S02]  /*4610*/  @!P5 IMAD.MOV R7, RZ, RZ, -R7 ;  /* 0x000000ffff07d224 */ /* 0x000fe400078e0a07 */
[----:B------:R-:W-:-:S05]  /*4620*/  @!P1 IMAD.MOV R4, RZ, RZ, -R4 ;  /* 0x000000ffff049224 */ /* 0x000fca00078e0a04 */
[----:B------:R1:W-:Y:S01]  /*4630*/  STL [R1+0x58], R4 ;  /* 0x0000580401007387 */ /* 0x0003e20000100800 */
[----:B------:R-:W-:Y:S01]  /*4640*/  @!P2 IMAD.IADD R5, R5, 0x1, -R0 ;  /* 0x000000010505a824 */ /* 0x000fe200078e0a00 */
[----:B------:R-:W-:Y:S02]  /*4650*/  ISETP.GE.AND P2, PT, R3, RZ, PT ;  /* 0x000000ff0300720c */ /* 0x000fe40003f46270 */
[----:B------:R-:W-:Y:S04]  /*4660*/  STL [R1+0x54], R11 ;  /* 0x0000540b01007387 */ /* 0x000fe80000100800 */
[----:B------:R4:W-:Y:S04]  /*4670*/  STL [R1+0x50], R7 ;  /* 0x0000500701007387 */ /* 0x0009e80000100800 */
[----:B------:R-:W4:Y:S01]  /*4680*/  LDL.LU R3, [R1+0x460] ;  /* 0x0004600001037983 */ /* 0x000f220000300800 */
[----:B------:R-:W-:-:S02]  /*4690*/  IABS R8, R19 ;  /* 0x0000001300087213 */ /* 0x000fc40000000000 */
[----:B------:R-:W-:-:S03]  /*46a0*/  IABS R12, R23 ;  /* 0x00000017000c7213 */ /* 0x000fc60000000000 */
[----:B0-----:R-:W-:-:S04]  /*46b0*/  IMAD.HI.U32 R9, R16, R8, RZ ;  /* 0x0000000810097227 */ /* 0x001fc800078e00ff */
[----:B------:R-:W-:-:S04]  /*46c0*/  IMAD.HI.U32 R10, R16, R12, RZ ;  /* 0x0000000c100a7227 */ /* 0x000fc800078e00ff */
[----:B------:R-:W-:Y:S02]  /*46d0*/  IMAD.MOV R9, RZ, RZ, -R9 ;  /* 0x000000ffff097224 */ /* 0x000fe400078e0a09 */
[----:B------:R-:W-:-:S04]  /*46e0*/  IMAD.HI.U32 R14, R16, R13, RZ ;  /* 0x0000000d100e7227 */ /* 0x000fc800078e00ff */
[----:B------:R-:W-:Y:S02]  /*46f0*/  IMAD.MOV R10, RZ, RZ, -R10 ;  /* 0x000000ffff0a7224 */ /* 0x000fe400078e0a0a */
[C---:B------:R-:W-:Y:S02]  /*4700*/  IMAD R8, R0.reuse, R9, R8 ;  /* 0x0000000900087224 */ /* 0x040fe400078e0208 */
[----:B------:R-:W-:Y:S02]  /*4710*/  IMAD.MOV R14, RZ, RZ, -R14 ;  /* 0x000000ffff0e7224 */ /* 0x000fe400078e0a0e */
[C---:B------:R-:W-:Y:S01]  /*4720*/  IMAD R12, R0.reuse, R10, R12 ;  /* 0x0000000a000c7224 */ /* 0x040fe200078e020c */
[C---:B------:R-:W-:Y:S01]  /*4730*/  ISETP.GT.U32.AND P4, PT, R0.reuse, R8, PT ;  /* 0x000000080000720c */ /* 0x040fe20003f84070 */
[----:B------:R-:W-:-:S03]  /*4740*/  IMAD R13, R0, R14, R13 ;  /* 0x0000000e000d7224 */ /* 0x000fc600078e020d */
[C---:B------:R-:W-:Y:S02]  /*4750*/  ISETP.GT.U32.AND P1, PT, R0.reuse, R12, PT ;  /* 0x0000000c0000720c */ /* 0x040fe40003f24070 */
[----:B------:R-:W-:-:S07]  /*4760*/  ISETP.GT.U32.AND P6, PT, R0, R13, PT ;  /* 0x0000000d0000720c */ /* 0x000fce0003fc4070 */
[----:B------:R-:W-:-:S04]  /*4770*/  @!P4 IMAD.IADD R8, R8, 0x1, -R0 ;  /* 0x000000010808c824 */ /* 0x000fc800078e0a00 */
[--C-:B------:R-:W-:Y:S01]  /*4780*/  @!P1 IMAD.IADD R12, R12, 0x1, -R0.reuse ;  /* 0x000000010c0c9824 */ /* 0x100fe200078e0a00 */
[----:B------:R-:W-:Y:S01]  /*4790*/  ISETP.GT.U32.AND P0, PT, R0, R8, PT ;  /* 0x000000080000720c */ /* 0x000fe20003f04070 */
[----:B------:R-:W-:-:S03]  /*47a0*/  @!P6 IMAD.IADD R13, R13, 0x1, -R0 ;  /* 0x000000010d0de824 */ /* 0x000fc600078e0a00 */
[C---:B------:R-:W-:Y:S02]  /*47b0*/  ISETP.GT.U32.AND P4, PT, R0.reuse, R12, PT ;  /* 0x0000000c0000720c */ /* 0x040fe40003f84070 */
[----:B------:R-:W-:-:S07]  /*47c0*/  ISETP.GT.U32.AND P1, PT, R0, R13, PT ;  /* 0x0000000d0000720c */ /* 0x000fce0003f24070 */
[----:B------:R-:W-:-:S04]  /*47d0*/  @!P0 IMAD.IADD R8, R8, 0x1, -R0 ;  /* 0x0000000108088824 */ /* 0x000fc800078e0a00 */
[--C-:B------:R-:W-:Y:S01]  /*47e0*/  @!P4 IMAD.IADD R12, R12, 0x1, -R0.reuse ;  /* 0x000000010c0cc824 */ /* 0x100fe200078e0a00 */
[----:B------:R-:W-:Y:S01]  /*47f0*/  ISETP.GE.AND P4, PT, R19, RZ, PT ;  /* 0x000000ff1300720c */ /* 0x000fe20003f86270 */
[----:B------:R-:W-:Y:S01]  /*4800*/  @!P1 IMAD.IADD R13, R13, 0x1, -R0 ;  /* 0x000000010d0d9824 */ /* 0x000fe200078e0a00 */
[----:B------:R-:W-:Y:S01]  /*4810*/  ISETP.GE.AND P6, PT, R23, RZ, PT ;  /* 0x000000ff1700720c */ /* 0x000fe20003fc6270 */
[----:B------:R-:W4:Y:S10]  /*4820*/  LDL.LU R19, [R1+0x464] ;  /* 0x0004640001137983 */ /* 0x000f340000300800 */
[----:B------:R-:W-:-:S02]  /*4830*/  @!P4 IMAD.MOV R8, RZ, RZ, -R8 ;  /* 0x000000ffff08c224 */ /* 0x000fc400078e0a08 */
[----:B------:R-:W-:Y:S02]  /*4840*/  @!P6 IMAD.MOV R12, RZ, RZ, -R12 ;  /* 0x000000ffff0ce224 */ /* 0x000fe400078e0a0c */
[----:B------:R-:W-:Y:S02]  /*4850*/  @!P3 IMAD.MOV R13, RZ, RZ, -R13 ;  /* 0x000000ffff0db224 */ /* 0x000fe400078e0a0d */
[----:B------:R-:W-:-:S03]  /*4860*/  @!P2 IMAD.MOV R5, RZ, RZ, -R5 ;  /* 0x000000ffff05a224 */ /* 0x000fc600078e0a05 */
[----:B------:R-:W-:Y:S04]  /*4870*/  STL [R1+0x4c], R13 ;  /* 0x00004c0d01007387 */ /* 0x000fe80000100800 */
[----:B------:R-:W-:Y:S04]  /*4880*/  STL [R1+0x44], R12 ;  /* 0x0000440c01007387 */ /* 0x000fe80000100800 */
[----:B------:R-:W-:Y:S01]  /*4890*/  STL [R1+0x38], R8 ;  /* 0x0000380801007387 */ /* 0x000fe20000100800 */
[----:B--2---:R-:W-:-:S05]  /*48a0*/  IABS R9, R22 ;  /* 0x0000001600097213 */ /* 0x004fca0000000000 */
[----:B------:R-:W-:-:S04]  /*48b0*/  IMAD.MOV.U32 R6, RZ, RZ, R9 ;  /* 0x000000ffff067224 */ /* 0x000fc800078e0009 */
[----:B------:R-:W-:Y:S01]  /*48c0*/  IMAD.HI.U32 R14, R16, R6, RZ ;  /* 0x00000006100e7227 */ /* 0x000fe200078e00ff */
[----:B---3--:R-:W-:-:S03]  /*48d0*/  IABS R9, R18 ;  /* 0x0000001200097213 */ /* 0x008fc60000000000 */
[----:B------:R-:W-:Y:S01]  /*48e0*/  IMAD.MOV R14, RZ, RZ, -R14 ;  /* 0x000000ffff0e7224 */ /* 0x000fe200078e0a0e */
[----:B------:R-:W-:Y:S01]  /*48f0*/  IABS R10, R21 ;  /* 0x00000015000a7213 */ /* 0x000fe20000000000 */
[----:B------:R-:W-:-:S04]  /*4900*/  IMAD.HI.U32 R2, R16, R9, RZ ;  /* 0x0000000910027227 */ /* 0x000fc800078e00ff */
[----:B------:R-:W-:Y:S02]  /*4910*/  IMAD R6, R0, R14, R6 ;  /* 0x0000000e00067224 */ /* 0x000fe400078e0206 */
[----:B------:R-:W-:Y:S02]  /*4920*/  IMAD.MOV R2, RZ, RZ, -R2 ;  /* 0x000000ffff027224 */ /* 0x000fe400078e0a02 */
[----:B-1----:R-:W-:Y:S01]  /*4930*/  IMAD.HI.U32 R4, R16, R10, RZ ;  /* 0x0000000a10047227 */ /* 0x002fe200078e00ff */
[----:B------:R-:W-:-:S03]  /*4940*/  ISETP.GT.U32.AND P5, PT, R0, R6, PT ;  /* 0x000000060000720c */ /* 0x000fc60003fa4070 */
[----:B------:R-:W-:Y:S02]  /*4950*/  IMAD R9, R0, R2, R9 ;  /* 0x0000000200097224 */ /* 0x000fe400078e0209 */
[----:B------:R-:W-:-:S03]  /*4960*/  IMAD.MOV R4, RZ, RZ, -R4 ;  /* 0x000000ffff047224 */ /* 0x000fc600078e0a04 */
[C---:B------:R-:W-:Y:S01]  /*4970*/  ISETP.GT.U32.AND P0, PT, R0.reuse, R9, PT ;  /* 0x000000090000720c */ /* 0x040fe20003f04070 */
[----:B------:R-:W-:Y:S01]  /*4980*/  IMAD R10, R0, R4, R10 ;  /* 0x00000004000a7224 */ /* 0x000fe200078e020a */
[----:B----4-:R-:W-:-:S04]  /*4990*/  IABS R7, R29 ;  /* 0x0000001d00077213 */ /* 0x010fc80000000000 */
[----:B------:R-:W-:Y:S01]  /*49a0*/  ISETP.GT.U32.AND P1, PT, R0, R10, PT ;  /* 0x0000000a0000720c */ /* 0x000fe20003f24070 */
[----:B------:R-:W-:-:S04]  /*49b0*/  IMAD.HI.U32 R11, R16, R7, RZ ;  /* 0x00000007100b7227 */ /* 0x000fc800078e00ff */
[----:B------:R-:W-:Y:S02]  /*49c0*/  IMAD.MOV R11, RZ, RZ, -R11 ;  /* 0x000000ffff0b7224 */ /* 0x000fe400078e0a0b */
[--C-:B------:R-:W-:Y:S02]  /*49d0*/  @!P5 IMAD.IADD R6, R6, 0x1, -R0.reuse ;  /* 0x000000010606d824 */ /* 0x100fe400078e0a00 */
[C---:B------:R-:W-:Y:S02]  /*49e0*/  IMAD R7, R0.reuse, R11, R7 ;  /* 0x0000000b00077224 */ /* 0x040fe400078e0207 */
[--C-:B------:R-:W-:Y:S01]  /*49f0*/  @!P0 IMAD.IADD R9, R9, 0x1, -R0.reuse ;  /* 0x0000000109098824 */ /* 0x100fe200078e0a00 */
[C---:B------:R-:W-:Y:S02]  /*4a00*/  ISETP.GT.U32.AND P0, PT, R0.reuse, R6, PT ;  /* 0x000000060000720c */ /* 0x040fe40003f04070 */
[----:B------:R-:W-:Y:S02]  /*4a10*/  IABS R2, R20 ;  /* 0x0000001400027213 */ /* 0x000fe40000000000 */
[----:B------:R-:W-:Y:S01]  /*4a20*/  ISETP.GT.U32.AND P4, PT, R0, R7, PT ;  /* 0x000000070000720c */ /* 0x000fe20003f84070 */
[----:B------:R-:W-:Y:S01]  /*4a30*/  @!P1 IMAD.IADD R10, R10, 0x1, -R0 ;  /* 0x000000010a0a9824 */ /* 0x000fe200078e0a00 */
[----:B------:R-:W-:Y:S01]  /*4a40*/  ISETP.GE.AND P5, PT, R22, RZ, PT ;  /* 0x000000ff1600720c */ /* 0x000fe20003fa6270 */
[----:B------:R-:W-:-:S03]  /*4a50*/  IMAD.HI.U32 R4, R16, R2, RZ ;  /* 0x0000000210047227 */ /* 0x000fc600078e00ff */
[----:B------:R-:W-:Y:S01]  /*4a60*/  ISETP.GT.U32.AND P6, PT, R0, R10, PT ;  /* 0x0000000a0000720c */ /* 0x000fe20003fc4070 */
[----:B------:R-:W-:Y:S02]  /*4a70*/  IMAD.MOV R4, RZ, RZ, -R4 ;  /* 0x000000ffff047224 */ /* 0x000fe400078e0a04 */
[----:B------:R-:W-:Y:S02]  /*4a80*/  @!P0 IMAD.IADD R6, R6, 0x1, -R0 ;  /* 0x0000000106068824 */ /* 0x000fe400078e0a00 */
[----:B------:R-:W-:Y:S02]  /*4a90*/  IMAD R2, R0, R4, R2 ;  /* 0x0000000400027224 */ /* 0x000fe400078e0202 */
[----:B------:R-:W-:Y:S01]  /*4aa0*/  @!P4 IMAD.IADD R7, R7, 0x1, -R0 ;  /* 0x000000010707c824 */ /* 0x000fe200078e0a00 */
[----:B------:R-:W-:Y:S02]  /*4ab0*/  ISETP.GE.AND P2, PT, R18, RZ, PT ;  /* 0x000000ff1200720c */ /* 0x000fe40003f46270 */
[----:B------:R-:W2:Y:S01]  /*4ac0*/  LDL.LU R18, [R1+0x468] ;  /* 0x0004680001127983 */ /* 0x000ea20000300800 */
[----:B------:R-:W-:-:S02]  /*4ad0*/  IABS R4, R3 ;  /* 0x0000000300047213 */ /* 0x000fc40000000000 */
[----:B------:R-:W-:Y:S01]  /*4ae0*/  ISETP.GE.AND P4, PT, R3, RZ, PT ;  /* 0x000000ff0300720c */ /* 0x000fe20003f86270 */
[----:B------:R-:W-:Y:S01]  /*4af0*/  IMAD.MOV.U32 R3, RZ, RZ, R6 ;  /* 0x000000ffff037224 */ /* 0x000fe200078e0006 */
[----:B------:R-:W-:Y:S01]  /*4b00*/  STL [R1+0x34], R5 ;  /* 0x0000340501007387 */ /* 0x000fe20000100800 */
[----:B------:R-:W-:Y:S02]  /*4b10*/  @!P6 IMAD.IADD R10, R10, 0x1, -R0 ;  /* 0x000000010a0ae824 */ /* 0x000fe400078e0a00 */
[----:B------:R-:W-:Y:S01]  /*4b20*/  @!P5 IMAD.MOV R3, RZ, RZ, -R3 ;  /* 0x000000ffff03d224 */ /* 0x000fe200078e0a03 */
[----:B------:R-:W-:Y:S02]  /*4b30*/  ISETP.GE.AND P6, PT, R29, RZ, PT ;  /* 0x000000ff1d00720c */ /* 0x000fe40003fc6270 */
[----:B------:R-:W3:Y:S04]  /*4b40*/  LDL.LU R29, [R1+0x46c] ;  /* 0x00046c00011d7983 */ /* 0x000ee80000300800 */
[----:B------:R0:W-:Y:S04]  /*4b50*/  STL [R1+0x2c], R3 ;  /* 0x00002c0301007387 */ /* 0x0001e80000100800 */
[----:B0-----:R-:W4:Y:S01]  /*4b60*/  LDL.LU R3, [R1+0x470] ;  /* 0x0004700001037983 */ /* 0x001f220000300800 */
[----:B------:R-:W-:-:S02]  /*4b70*/  ISETP.GT.U32.AND P0, PT, R0, R2, PT ;  /* 0x000000020000720c */ /* 0x000fc40003f04070 */
[----:B------:R-:W-:Y:S02]  /*4b80*/  ISETP.GE.AND P1, PT, R21, RZ, PT ;  /* 0x000000ff1500720c */ /* 0x000fe40003f26270 */
[----:B------:R-:W-:-:S09]  /*4b90*/  ISETP.GT.U32.AND P3, PT, R0, R9, PT ;  /* 0x000000090000720c */ /* 0x000fd20003f64070 */
[----:B------:R-:W-:Y:S01]  /*4ba0*/  @!P0 IMAD.IADD R2, R2, 0x1, -R0 ;  /* 0x0000000102028824 */ /* 0x000fe200078e0a00 */
[----:B------:R-:W-:Y:S01]  /*4bb0*/  ISETP.GT.U32.AND P0, PT, R0, R7, PT ;  /* 0x000000070000720c */ /* 0x000fe20003f04070 */
[----:B------:R-:W-:-:S03]  /*4bc0*/  @!P1 IMAD.MOV R10, RZ, RZ, -R10 ;  /* 0x000000ffff0a9224 */ /* 0x000fc600078e0a0a */
[----:B------:R-:W-:Y:S01]  /*4bd0*/  ISETP.GT.U32.AND P5, PT, R0, R2, PT ;  /* 0x000000020000720c */ /* 0x000fe20003fa4070 */
[----:B------:R-:W-:Y:S01]  /*4be0*/  @!P3 IMAD.IADD R9, R9, 0x1, -R0 ;  /* 0x000000010909b824 */ /* 0x000fe200078e0a00 */
[----:B------:R-:W-:Y:S01]  /*4bf0*/  STL [R1+0x20], R10 ;  /* 0x0000200a01007387 */ /* 0x000fe20000100800 */
[----:B------:R-:W-:-:S03]  /*4c00*/  ISETP.GE.AND P3, PT, R20, RZ, PT ;  /* 0x000000ff1400720c */ /* 0x000fc60003f66270 */
[----:B------:R-:W3:Y:S01]  /*4c10*/  LDL.LU R25, [R1+0x474] ;  /* 0x0004740001197983 */ /* 0x000ee20000300800 */
[----:B------:R-:W-:Y:S02]  /*4c20*/  @!P2 IMAD.MOV R9, RZ, RZ, -R9 ;  /* 0x000000ffff09a224 */ /* 0x000fe400078e0a09 */
[----:B------:R-:W-:-:S03]  /*4c30*/  IMAD.HI.U32 R8, R16, R4, RZ ;  /* 0x0000000410087227 */ /* 0x000fc600078e00ff */
[----:B------:R0:W-:Y:S01]  /*4c40*/  STL [R1+0x18], R9 ;  /* 0x0000180901007387 */ /* 0x0001e20000100800 */
[----:B------:R-:W-:Y:S02]  /*4c50*/  IMAD.MOV R8, RZ, RZ, -R8 ;  /* 0x000000ffff087224 */ /* 0x000fe400078e0a08 */
[--C-:B------:R-:W-:Y:S01]  /*4c60*/  @!P0 IMAD.IADD R7, R7, 0x1, -R0.reuse ;  /* 0x0000000107078824 */ /* 0x100fe200078e0a00 */
[----:B------:R-:W3:Y:S01]  /*4c70*/  LDL.LU R24, [R1+0x478] ;  /* 0x0004780001187983 */ /* 0x000ee20000300800 */
[----:B------:R-:W-:-:S03]  /*4c80*/  @!P5 IMAD.IADD R2, R2, 0x1, -R0 ;  /* 0x000000010202d824 */ /* 0x000fc600078e0a00 */
[----:B------:R-:W3:Y:S01]  /*4c90*/  LDL.LU R23, [R1+0x47c] ;  /* 0x00047c0001177983 */ /* 0x000ee20000300800 */
[----:B------:R-:W-:Y:S02]  /*4ca0*/  IMAD R4, R0, R8, R4 ;  /* 0x0000000800047224 */ /* 0x000fe400078e0204 */
[----:B0-----:R-:W-:Y:S01]  /*4cb0*/  IMAD.MOV.U32 R9, RZ, RZ, R7 ;  /* 0x000000ffff097224 */ /* 0x001fe200078e0007 */
[----:B------:R-:W3:Y:S01]  /*4cc0*/  LDL.LU R22, [R1+0x480] ;  /* 0x0004800001167983 */ /* 0x000ee20000300800 */
[----:B------:R-:W-:Y:S02]  /*4cd0*/  IMAD.MOV.U32 R8, RZ, RZ, R2 ;  /* 0x000000ffff087224 */ /* 0x000fe400078e0002 */
[----:B------:R-:W-:Y:S02]  /*4ce0*/  @!P6 IMAD.MOV R9, RZ, RZ, -R9 ;  /* 0x000000ffff09e224 */ /* 0x000fe400078e0a09 */
[----:B------:R-:W-:-:S03]  /*4cf0*/  @!P3 IMAD.MOV R8, RZ, RZ, -R8 ;  /* 0x000000ffff08b224 */ /* 0x000fc600078e0a08 */
[----:B------:R-:W-:Y:S04]  /*4d00*/  STL [R1+0x10], R9 ;  /* 0x0000100901007387 */ /* 0x000fe80000100800 */
[----:B------:R0:W-:Y:S04]  /*4d10*/  STL [R1+0xc], R8 ;  /* 0x00000c0801007387 */ /* 0x0001e80000100800 */
[----:B------:R-:W3:Y:S04]  /*4d20*/  LDL.LU R21, [R1+0x484] ;  /* 0x0004840001157983 */ /* 0x000ee80000300800 */
[----:B------:R-:W3:Y:S01]  /*4d30*/  LDL.LU R20, [R1+0x488] ;  /* 0x0004880001147983 */ /* 0x000ee20000300800 */
[----:B------:R-:W-:-:S02]  /*4d40*/  IABS R5, R19 ;  /* 0x0000001300057213 */ /* 0x000fc40000000000 */
[----:B------:R-:W-:Y:S02]  /*4d50*/  ISETP.GE.AND P1, PT, R19, RZ, PT ;  /* 0x000000ff1300720c */ /* 0x000fe40003f26270 */
[----:B------:R-:W3:Y:S01]  /*4d60*/  LDL.LU R19, [R1+0x48c] ;  /* 0x00048c0001137983 */ /* 0x000ee20000300800 */
[----:B------:R-:W-:-:S04]  /*4d70*/  IMAD.HI.U32 R6, R16, R5, RZ ;  /* 0x0000000510067227 */ /* 0x000fc800078e00ff */
[----:B------:R-:W-:-:S04]  /*4d80*/  IMAD.MOV R6, RZ, RZ, -R6 ;  /* 0x000000ffff067224 */ /* 0x000fc800078e0a06 */
[C---:B------:R-:W-:Y:S01]  /*4d90*/  IMAD R5, R0.reuse, R6, R5 ;  /* 0x0000000600057224 */ /* 0x040fe200078e0205 */
[----:B------:R-:W-:Y:S02]  /*4da0*/  ISETP.GT.U32.AND P0, PT, R0, R4, PT ;  /* 0x000000040000720c */ /* 0x000fe40003f04070 */
[----:B--2---:R-:W-:Y:S02]  /*4db0*/  ISETP.GE.AND P2, PT, R18, RZ, PT ;  /* 0x000000ff1200720c */ /* 0x004fe40003f46270 */
[----:B------:R-:W-:Y:S02]  /*4dc0*/  IABS R6, R18 ;  /* 0x0000001200067213 */ /* 0x000fe40000000000 */
[----:B----4-:R-:W-:Y:S02]  /*4dd0*/  ISETP.GE.AND P3, PT, R3, RZ, PT ;  /* 0x000000ff0300720c */ /* 0x010fe40003f66270 */
[----:B0-----:R-:W-:Y:S02]  /*4de0*/  IABS R8, R3 ;  /* 0x0000000300087213 */ /* 0x001fe40000000000 */
[----:B------:R-:W2:Y:S04]  /*4df0*/  LDL.LU R3, [R1+0x490] ;  /* 0x0004900001037983 */ /* 0x000ea80000300800 */
[----:B------:R-:W4:Y:S01]  /*4e00*/  LDL R18, [R1+0xf04] ;  /* 0x000f040001127983 */ /* 0x000f220000100800 */
[----:B------:R-:W-:Y:S01]  /*4e10*/  @!P0 IMAD.IADD R4, R4, 0x1, -R0 ;  /* 0x0000000104048824 */ /* 0x000fe200078e0a00 */
[----:B------:R-:W-:Y:S01]  /*4e20*/  ISETP.GT.U32.AND P6, PT, R0, R5, PT ;  /* 0x000000050000720c */ /* 0x000fe20003fc4070 */
[----:B------:R-:W-:-:S03]  /*4e30*/  IMAD.HI.U32 R2, R16, R6, RZ ;  /* 0x0000000610027227 */ /* 0x000fc600078e00ff */
[----:B------:R-:W-:Y:S01]  /*4e40*/  ISETP.GT.U32.AND P0, PT, R0, R4, PT ;  /* 0x000000040000720c */ /* 0x000fe20003f04070 */
[----:B------:R-:W-:Y:S01]  /*4e50*/  IMAD.MOV R2, RZ, RZ, -R2 ;  /* 0x000000ffff027224 */ /* 0x000fe200078e0a02 */
[----:B---3--:R-:W-:-:S03]  /*4e60*/  IABS R7, R29 ;  /* 0x0000001d00077213 */ /* 0x008fc60000000000 */
[----:B------:R-:W-:-:S04]  /*4e70*/  IMAD R6, R0, R2, R6 ;  /* 0x0000000200067224 */ /* 0x000fc800078e0206 */
[----:B------:R-:W-:Y:S02]  /*4e80*/  @!P6 IMAD.IADD R5, R5, 0x1, -R0 ;  /* 0x000000010505e824 */ /* 0x000fe400078e0a00 */
[----:B------:R-:W-:-:S03]  /*4e90*/  IMAD.HI.U32 R10, R16, R7, RZ ;  /* 0x00000007100a7227 */ /* 0x000fc600078e00ff */
[----:B------:R-:W-:Y:S01]  /*4ea0*/  ISETP.GT.U32.AND P6, PT, R0, R5, PT ;  /* 0x000000050000720c */ /* 0x000fe20003fc4070 */
[----:B------:R-:W-:Y:S01]  /*4eb0*/  @!P0 IMAD.IADD R4, R4, 0x1, -R0 ;  /* 0x0000000104048824 */ /* 0x000fe200078e0a00 */
[----:B------:R-:W-:Y:S01]  /*4ec0*/  ISETP.GT.U32.AND P0, PT, R0, R6, PT ;  /* 0x000000060000720c */ /* 0x000fe20003f04070 */
[----:B------:R-:W-:-:S04]  /*4ed0*/  IMAD.HI.U32 R2, R16, R8, RZ ;  /* 0x0000000810027227 */ /* 0x000fc800078e00ff */
[----:B------:R-:W-:Y:S02]  /*4ee0*/  IMAD.MOV R10, RZ, RZ, -R10 ;  /* 0x000000ffff0a7224 */ /* 0x000fe400078e0a0a */
[----:B------:R-:W-:Y:S02]  /*4ef0*/  IMAD.MOV R2, RZ, RZ, -R2 ;  /* 0x000000ffff027224 */ /* 0x000fe400078e0a02 */
[C---:B------:R-:W-:Y:S02]  /*4f00*/  IMAD R7, R0.reuse, R10, R7 ;  /* 0x0000000a00077224 */ /* 0x040fe400078e0207 */
[C---:B------:R-:W-:Y:S02]  /*4f10*/  IMAD R8, R0.reuse, R2, R8 ;  /* 0x0000000200087224 */ /* 0x040fe400078e0208 */
[--C-:B------:R-:W-:Y:S01]  /*4f20*/  @!P6 IMAD.IADD R5, R5, 0x1, -R0.reuse ;  /* 0x000000010505e824 */ /* 0x100fe200078e0a00 */
[----:B------:R-:W-:Y:S01]  /*4f30*/  ISETP.GT.U32.AND P6, PT, R0, R7, PT ;  /* 0x000000070000720c */ /* 0x000fe20003fc4070 */
[----:B------:R-:W-:Y:S01]  /*4f40*/  @!P0 IMAD.IADD R6, R6, 0x1, -R0 ;  /* 0x0000000106068824 */ /* 0x000fe200078e0a00 */
[----:B------:R-:W-:-:S02]  /*4f50*/  ISETP.GT.U32.AND P0, PT, R0, R8, PT ;  /* 0x000000080000720c */ /* 0x000fc40003f04070 */
[----:B------:R-:W-:-:S05]  /*4f60*/  IABS R9, R25 ;  /* 0x0000001900097213 */ /* 0x000fca0000000000 */
[----:B------:R-:W-:Y:S01]  /*4f70*/  IMAD.HI.U32 R12, R16, R9, RZ ;  /* 0x00000009100c7227 */ /* 0x000fe200078e00ff */
[----:B------:R-:W-:-:S03]  /*4f80*/  IABS R11, R23 ;  /* 0x00000017000b7213 */ /* 0x000fc60000000000 */
[--C-:B------:R-:W-:Y:S01]  /*4f90*/  @!P6 IMAD.IADD R7, R7, 0x1, -R0.reuse ;  /* 0x000000010707e824 */ /* 0x100fe200078e0a00 */
[----:B------:R-:W-:Y:S01]  /*4fa0*/  ISETP.GT.U32.AND P6, PT, R0, R6, PT ;  /* 0x000000060000720c */ /* 0x000fe20003fc4070 */
[----:B------:R-:W-:Y:S01]  /*4fb0*/  @!P0 IMAD.IADD R8, R8, 0x1, -R0 ;  /* 0x0000000108088824 */ /* 0x000fe200078e0a00 */
[----:B------:R-:W-:Y:S01]  /*4fc0*/  IABS R10, R24 ;  /* 0x00000018000a7213 */ /* 0x000fe20000000000 */
[----:B------:R-:W-:-:S03]  /*4fd0*/  IMAD.MOV R12, RZ, RZ, -R12 ;  /* 0x000000ffff0c7224 */ /* 0x000fc600078e0a0c */
[C---:B------:R-:W-:Y:S01]  /*4fe0*/  ISETP.GT.U32.AND P0, PT, R0.reuse, R8, PT ;  /* 0x000000080000720c */ /* 0x040fe20003f04070 */
[----:B------:R-:W-:Y:S02]  /*4ff0*/  IMAD R9, R0, R12, R9 ;  /* 0x0000000c00097224 */ /* 0x000fe400078e0209 */
[----:B------:R-:W-:-:S04]  /*5000*/  IMAD.HI.U32 R12, R16, R11, RZ ;  /* 0x0000000b100c7227 */ /* 0x000fc800078e00ff */
[----:B------:R-:W-:Y:S01]  /*5010*/  IMAD.HI.U32 R13, R16, R10, RZ ;  /* 0x0000000a100d7227 */ /* 0x000fe200078e00ff */
[----:B------:R-:W-:-:S03]  /*5020*/  IABS R2, R22 ;  /* 0x0000001600027213 */ /* 0x000fc60000000000 */
[----:B------:R-:W-:Y:S02]  /*5030*/  IMAD.MOV R12, RZ, RZ, -R12 ;  /* 0x000000ffff0c7224 */ /* 0x000fe400078e0a0c */
[----:B------:R-:W-:Y:S02]  /*5040*/  IMAD.MOV R13, RZ, RZ, -R13 ;  /* 0x000000ffff0d7224 */ /* 0x000fe400078e0a0d */
[----:B------:R-:W-:Y:S01]  /*5050*/  @!P4 IMAD.MOV R4, RZ, RZ, -R4 ;  /* 0x000000ffff04c224 */ /* 0x000fe200078e0a04 */
[C---:B------:R-:W-:Y:S01]  /*5060*/  ISETP.GT.U32.AND P4, PT, R0.reuse, R7, PT ;  /* 0x000000070000720c */ /* 0x040fe20003f84070 */
[----:B------:R-:W-:Y:S01]  /*5070*/  IMAD R11, R0, R12, R11 ;  /* 0x0000000c000b7224 */ /* 0x000fe200078e020b */
[----:B------:R-:W-:Y:S01]  /*5080*/  IABS R12, R20 ;  /* 0x00000014000c7213 */ /* 0x000fe20000000000 */
[----:B------:R-:W-:Y:S01]  /*5090*/  @!P6 IMAD.IADD R6, R6, 0x1, -R0 ;  /* 0x000000010606e824 */ /* 0x000fe200078e0a00 */
[C---:B------:R-:W-:Y:S01]  /*50a0*/  ISETP.GT.U32.AND P6, PT, R0.reuse, R9, PT ;  /* 0x000000090000720c */ /* 0x040fe20003fc4070 */
[----:B------:R-:W-:-:S02]  /*50b0*/  IMAD R10, R0, R13, R10 ;  /* 0x0000000d000a7224 */ /* 0x000fc400078e020a */
[----:B------:R-:W-:-:S04]  /*50c0*/  IMAD.HI.U32 R13, R16, R2, RZ ;  /* 0x00000002100d7227 */ /* 0x000fc800078e00ff */
[----:B------:R-:W-:Y:S01]  /*50d0*/  @!P0 IMAD.IADD R8, R8, 0x1, -R0 ;  /* 0x0000000108088824 */ /* 0x000fe200078e0a00 */
[----:B------:R-:W-:Y:S01]  /*50e0*/  ISETP.GT.U32.AND P0, PT, R0, R11, PT ;  /* 0x0000000b0000720c */ /* 0x000fe20003f04070 */
[----:B------:R-:W-:Y:S02]  /*50f0*/  IMAD.MOV R13, RZ, RZ, -R13 ;  /* 0x000000ffff0d7224 */ /* 0x000fe400078e0a0d */
[----:B------:R-:W-:Y:S01]  /*5100*/  IMAD.HI.U32 R28, R16, R12, RZ ;  /* 0x0000000c101c7227 */ /* 0x000fe200078e00ff */
[----:B------:R-:W-:-:S03]  /*5110*/  IABS R27, R21 ;  /* 0x00000015001b7213 */ /* 0x000fc60000000000 */
[C---:B------:R-:W-:Y:S02]  /*5120*/  IMAD R2, R0.reuse, R13, R2 ;  /* 0x0000000d00027224 */ /* 0x040fe400078e0202 */
[----:B------:R-:W-:Y:S02]  /*5130*/  IMAD.MOV R28, RZ, RZ, -R28 ;  /* 0x000000ffff1c7224 */ /* 0x000fe400078e0a1c */
[--C-:B------:R-:W-:Y:S01]  /*5140*/  @!P4 IMAD.IADD R7, R7, 0x1, -R0.reuse ;  /* 0x000000010707c824 */ /* 0x100fe200078e0a00 */
[C---:B------:R-:W-:Y:S01]  /*5150*/  ISETP.GT.U32.AND P4, PT, R0.reuse, R10, PT ;  /* 0x0000000a0000720c */ /* 0x040fe20003f84070 */
[----:B------:R-:W-:Y:S01]  /*5160*/  @!P6 IMAD.IADD R9, R9, 0x1, -R0 ;  /* 0x000000010909e824 */ /* 0x000fe200078e0a00 */
[C---:B------:R-:W-:Y:S01]  /*5170*/  ISETP.GT.U32.AND P6, PT, R0.reuse, R2, PT ;  /* 0x000000020000720c */ /* 0x040fe20003fc4070 */
[----:B------:R-:W-:Y:S02]  /*5180*/  IMAD R12, R0, R28, R12 ;  /* 0x0000001c000c7224 */ /* 0x000fe400078e020c */
[----:B------:R-:W-:-:S04]  /*5190*/  IMAD.HI.U32 R14, R16, R27, RZ ;  /* 0x0000001b100e7227 */ /* 0x000fc800078e00ff */
[----:B------:R-:W-:Y:S01]  /*51a0*/  @!P0 IMAD.IADD R11, R11, 0x1, -R0 ;  /* 0x000000010b0b8824 */ /* 0x000fe200078e0a00 */
[----:B------:R-:W-:Y:S01]  /*51b0*/  ISETP.GT.U32.AND P0, PT, R0, R12, PT ;  /* 0x0000000c0000720c */ /* 0x000fe20003f04070 */
[----:B------:R-:W-:Y:S01]  /*51c0*/  IMAD.MOV R14, RZ, RZ, -R14 ;  /* 0x000000ffff0e7224 */ /* 0x000fe200078e0a0e */
[----:B------:R-:W-:Y:S01]  /*51d0*/  ISETP.GE.AND P5, PT, R29, RZ, PT ;  /* 0x000000ff1d00720c */ /* 0x000fe20003fa6270 */
[--C-:B------:R-:W-:Y:S02]  /*51e0*/  @!P4 IMAD.IADD R10, R10, 0x1, -R0.reuse ;  /* 0x000000010a0ac824 */ /* 0x100fe400078e0a00 */
[----:B------:R-:W-:Y:S01]  /*51f0*/  IMAD R27, R0, R14, R27 ;  /* 0x0000000e001b7224 */ /* 0x000fe200078e021b */
[----:B------:R-:W-:Y:S01]  /*5200*/  IABS R13, R19 ;  /* 0x00000013000d7213 */ /* 0x000fe20000000000 */
[----:B------:R-:W-:Y:S01]  /*5210*/  @!P6 IMAD.IADD R2, R2, 0x1, -R0 ;  /* 0x000000010202e824 */ /* 0x000fe200078e0a00 */
[----:B------:R0:W-:Y:S01]  /*5220*/  STL [R1+0x2268], R4 ;  /* 0x0022680401007387 */ /* 0x0001e20000100800 */
[----:B------:R-:W-:Y:S01]  /*5230*/  @!P1 IMAD.MOV R5, RZ, RZ, -R5 ;  /* 0x000000ffff059224 */ /* 0x000fe200078e0a05 */
[----:B------:R-:W-:Y:S01]  /*5240*/  ISETP.GT.U32.AND P4, PT, R0, R27, PT ;  /* 0x0000001b0000720c */ /* 0x000fe20003f84070 */
[----:B------:R-:W-:Y:S01]  /*5250*/  IMAD.HI.U32 R29, R16, R13, RZ ;  /* 0x0000000d101d7227 */ /* 0x000fe200078e00ff */
[----:B------:R-:W-:-:S03]  /*5260*/  ISETP.GT.U32.AND P1, PT, R0, R10, PT ;  /* 0x0000000a0000720c */ /* 0x000fc60003f24070 */
[----:B------:R-:W-:Y:S01]  /*5270*/  @!P0 IMAD.IADD R12, R12, 0x1, -R0 ;  /* 0x000000010c0c8824 */ /* 0x000fe200078e0a00 */
[----:B0-----:R-:W0:Y:S01]  /*5280*/  S2R R4, SR_TID.X ;  /* 0x0000000000047919 */ /* 0x001e220000002100 */
[C---:B------:R-:W-:Y:S01]  /*5290*/  ISETP.GT.U32.AND P0, PT, R0.reuse, R2, PT ;  /* 0x000000020000720c */ /* 0x040fe20003f04070 */
[----:B------:R-:W-:Y:S01]  /*52a0*/  IMAD.MOV R29, RZ, RZ, -R29 ;  /* 0x000000ffff1d7224 */ /* 0x000fe200078e0a1d */
[C---:B------:R-:W-:Y:S01]  /*52b0*/  ISETP.GT.U32.AND P6, PT, R0.reuse, R9, PT ;  /* 0x000000090000720c */ /* 0x040fe20003fc4070 */
[----:B------:R-:W-:Y:S02]  /*52c0*/  @!P2 IMAD.MOV R6, RZ, RZ, -R6 ;  /* 0x000000ffff06a224 */ /* 0x000fe400078e0a06 */
[----:B------:R-:W-:Y:S02]  /*52d0*/  @!P5 IMAD.MOV R7, RZ, RZ, -R7 ;  /* 0x000000ffff07d224 */ /* 0x000fe400078e0a07 */
[C---:B------:R-:W-:Y:S01]  /*52e0*/  IMAD R13, R0.reuse, R29, R13 ;  /* 0x0000001d000d7224 */ /* 0x040fe200078e020d */
[----:B------:R-:W-:Y:S01]  /*52f0*/  STL [R1+0x226c], R5 ;  /* 0x00226c0501007387 */ /* 0x000fe20000100800 */
[--C-:B------:R-:W-:Y:S01]  /*5300*/  @!P4 IMAD.IADD R27, R27, 0x1, -R0.reuse ;  /* 0x000000011b1bc824 */ /* 0x100fe200078e0a00 */
[----:B------:R-:W-:Y:S01]  /*5310*/  ISETP.GT.U32.AND P4, PT, R0, R11, PT ;  /* 0x0000000b0000720c */ /* 0x000fe20003f84070 */
[--C-:B------:R-:W-:Y:S01]  /*5320*/  @!P1 IMAD.IADD R10, R10, 0x1, -R0.reuse ;  /* 0x000000010a0a9824 */ /* 0x100fe200078e0a00 */
[----:B------:R-:W-:Y:S01]  /*5330*/  STL [R1+0x2270], R6 ;  /* 0x0022700601007387 */ /* 0x000fe20000100800 */
[----:B------:R-:W-:Y:S01]  /*5340*/  ISETP.GT.U32.AND P1, PT, R0, R13, PT ;  /* 0x0000000d0000720c */ /* 0x000fe20003f24070 */
[----:B------:R-:W-:-:S02]  /*5350*/  @!P0 IMAD.IADD R2, R2, 0x1, -R0 ;  /* 0x0000000102028824 */ /* 0x000fc400078e0a00 */
[----:B------:R1:W-:Y:S01]  /*5360*/  STL [R1+0x2274], R7 ;  /* 0x0022740701007387 */ /* 0x0003e20000100800 */
[C---:B------:R-:W-:Y:S01]  /*5370*/  ISETP.GT.U32.AND P2, PT, R0.reuse, R12, PT ;  /* 0x0000000c0000720c */ /* 0x040fe20003f44070 */
[----:B------:R-:W-:Y:S01]  /*5380*/  @!P6 IMAD.IADD R9, R9, 0x1, -R0 ;  /* 0x000000010909e824 */ /* 0x000fe200078e0a00 */
[----:B------:R-:W-:Y:S02]  /*5390*/  ISETP.GE.AND P6, PT, R25, RZ, PT ;  /* 0x000000ff1900720c */ /* 0x000fe40003fc6270 */
[----:B------:R-:W-:Y:S01]  /*53a0*/  ISETP.GT.U32.AND P5, PT, R0, R27, PT ;  /* 0x0000001b0000720c */ /* 0x000fe20003fa4070 */
[----:B------:R-:W-:Y:S01]  /*53b0*/  @!P3 IMAD.MOV R8, RZ, RZ, -R8 ;  /* 0x000000ffff08b224 */ /* 0x000fe200078e0a08 */
[----:B------:R-:W3:Y:S01]  /*53c0*/  LDL.LU R25, [R1+0x22ec] ;  /* 0x0022ec0001197983 */ /* 0x000ee20000300800 */
[----:B-1----:R-:W1:Y:S01]  /*53d0*/  LDC R7, c[0x0][0x230] ;  /* 0x00008c00ff077b82 */ /* 0x002e620000000800 */
[--C-:B------:R-:W-:Y:S01]  /*53e0*/  @!P4 IMAD.IADD R11, R11, 0x1, -R0.reuse ;  /* 0x000000010b0bc824 */ /* 0x100fe200078e0a00 */
[----:B------:R-:W-:Y:S01]  /*53f0*/  ISETP.GE.AND P4, PT, R24, RZ, PT ;  /* 0x000000ff1800720c */ /* 0x000fe20003f86270 */
[--C-:B------:R-:W-:Y:S01]  /*5400*/  @!P1 IMAD.IADD R13, R13, 0x1, -R0.reuse ;  /* 0x000000010d0d9824 */ /* 0x100fe200078e0a00 */
[----:B------:R-:W3:Y:S02]  /*5410*/  LDL.LU R24, [R1+0x22e8] ;  /* 0x0022e80001187983 */ /* 0x000ee40000300800 */
[----:B------:R-:W-:-:S02]  /*5420*/  @!P2 IMAD.IADD R12, R12, 0x1, -R0 ;  /* 0x000000010c0ca824 */ /* 0x000fc400078e0a00 */
[----:B------:R-:W-:Y:S01]  /*5430*/  @!P6 IMAD.MOV R9, RZ, RZ, -R9 ;  /* 0x000000ffff09e224 */ /* 0x000fe200078e0a09 */
[----:B------:R-:W-:Y:S02]  /*5440*/  ISETP.GT.U32.AND P6, PT, R0, R13, PT ;  /* 0x0000000d0000720c */ /* 0x000fe40003fc4070 */
[----:B0-----:R-:W-:Y:S01]  /*5450*/  LOP3.LUT R29, R4, 0x7, RZ, 0xc0, !PT ;  /* 0x00000007041d7812 */ /* 0x001fe200078ec0ff */
[----:B------:R-:W-:Y:S01]  /*5460*/  @!P5 IMAD.IADD R27, R27, 0x1, -R0 ;  /* 0x000000011b1bd824 */ /* 0x000fe200078e0a00 */
[----:B------:R-:W-:Y:S02]  /*5470*/  ISETP.GE.AND P5, PT, R23, RZ, PT ;  /* 0x000000ff1700720c */ /* 0x000fe40003fa6270 */
[----:B------:R-:W-:Y:S01]  /*5480*/  ISETP.GE.AND P1, PT, R22, RZ, PT ;  /* 0x000000ff1600720c */ /* 0x000fe20003f26270 */
[----:B------:R-:W-:Y:S01]  /*5490*/  IMAD R5, R29, 0x410, RZ ;  /* 0x000004101d057824 */ /* 0x000fe200078e02ff */
[----:B------:R-:W3:Y:S01]  /*54a0*/  LDL.LU R23, [R1+0x22e4] ;  /* 0x0022e40001177983 */ /* 0x000ee20000300800 */
[----:B------:R-:W-:Y:S01]  /*54b0*/  @!P4 IMAD.MOV R10, RZ, RZ, -R10 ;  /* 0x000000ffff0ac224 */ /* 0x000fe200078e0a0a */
[----:B------:R-:W-:-:S02]  /*54c0*/  ISETP.GE.AND P3, PT, R21, RZ, PT ;  /* 0x000000ff1500720c */ /* 0x000fc40003f66270 */
[----:B------:R-:W-:Y:S01]  /*54d0*/  STL [R1+0x2278], R8 ;  /* 0x0022780801007387 */ /* 0x000fe20000100800 */
[----:B-1----:R-:W-:-:S03]  /*54e0*/  VIADD R7, R7, 0x3f ;  /* 0x0000003f07077836 */ /* 0x002fc60000000000 */
[----:B------:R-:W3:Y:S01]  /*54f0*/  LDL.LU R22, [R1+0x22e0] ;  /* 0x0022e00001167983 */ /* 0x000ee20000300800 */
[----:B------:R-:W-:-:S03]  /*5500*/  IMAD R29, R29, 0x90, RZ ;  /* 0x000000901d1d7824 */ /* 0x000fc600078e02ff */
[----:B------:R-:W-:Y:S01]  /*5510*/  STL [R1+0x227c], R9 ;  /* 0x00227c0901007387 */ /* 0x000fe20000100800 */
[----:B------:R-:W-:Y:S01]  /*5520*/  SHF.R.S32.HI R6, RZ, 0x1f, R7 ;  /* 0x0000001fff067819 */ /* 0x000fe20000011407 */
[----:B------:R-:W-:Y:S02]  /*5530*/  @!P6 IMAD.IADD R13, R13, 0x1, -R0 ;  /* 0x000000010d0de824 */ /* 0x000fe400078e0a00 */
[----:B------:R-:W3:Y:S01]  /*5540*/  LDL.LU R21, [R1+0x22dc] ;  /* 0x0022dc0001157983 */ /* 0x000ee20000300800 */
[----:B------:R-:W-:-:S03]  /*5550*/  ISETP.GE.AND P6, PT, R19, RZ, PT ;  /* 0x000000ff1300720c */ /* 0x000fc60003fc6270 */
[----:B------:R-:W-:Y:S01]  /*5560*/  STL [R1+0x2280], R10 ;  /* 0x0022800a01007387 */ /* 0x000fe20000100800 */
[----:B------:R-:W-:Y:S01]  /*5570*/  LEA.HI R7, R6, R7, RZ, 0x6 ;  /* 0x0000000706077211 */ /* 0x000fe200078f30ff */
[----:B------:R-:W-:Y:S02]  /*5580*/  @!P5 IMAD.MOV R11, RZ, RZ, -R11 ;  /* 0x000000ffff0bd224 */ /* 0x000fe400078e0a0b */
[----:B------:R-:W-:Y:S01]  /*5590*/  @!P1 IMAD.MOV R2, RZ, RZ, -R2 ;  /* 0x000000ffff029224 */ /* 0x000fe200078e0a02 */
[----:B--2---:R-:W-:-:S05]  /*55a0*/  IABS R14, R3 ;  /* 0x00000003000e7213 */ /* 0x004fca0000000000 */
[----:B------:R-:W-:-:S04]  /*55b0*/  IMAD.HI.U32 R28, R16, R14, RZ ;  /* 0x0000000e101c7227 */ /* 0x000fc800078e00ff */
[----:B------:R-:W-:Y:S01]  /*55c0*/  IMAD.MOV R28, RZ, RZ, -R28 ;  /* 0x000000ffff1c7224 */ /* 0x000fe200078e0a1c */
[----:B----4-:R-:W-:-:S03]  /*55d0*/  IABS R15, R18 ;  /* 0x00000012000f7213 */ /* 0x010fc60000000000 */
[----:B------:R-:W-:Y:S02]  /*55e0*/  IMAD R14, R0, R28, R14 ;  /* 0x0000001c000e7224 */ /* 0x000fe400078e020e */
[----:B------:R-:W-:-:S03]  /*55f0*/  IMAD.HI.U32 R16, R16, R15, RZ ;  /* 0x0000000f10107227 */ /* 0x000fc600078e00ff */
[----:B------:R-:W-:Y:S01]  /*5600*/  ISETP.GT.U32.AND P0, PT, R0, R14, PT ;  /* 0x0000000e0000720c */ /* 0x000fe20003f04070 */
[----:B------:R-:W-:-:S04]  /*5610*/  IMAD.MOV R16, RZ, RZ, -R16 ;  /* 0x000000ffff107224 */ /* 0x000fc800078e0a10 */
[----:B------:R-:W-:Y:S02]  /*5620*/  IMAD R15, R0, R16, R15 ;  /* 0x00000010000f7224 */ /* 0x000fe400078e020f */
[----:B------:R-:W-:-:S03]  /*5630*/  IMAD.SHL.U32 R28, R4, 0x2, RZ ;  /* 0x00000002041c7824 */ /* 0x000fc600078e00ff */
[----:B------:R-:W-:-:S03]  /*5640*/  ISETP.GT.U32.AND P2, PT, R0, R15, PT ;  /* 0x0000000f0000720c */ /* 0x000fc60003f44070 */
[----:B------:R-:W-:Y:S01]  /*5650*/  @!P0 IMAD.IADD R14, R14, 0x1, -R0 ;  /* 0x000000010e0e8824 */ /* 0x000fe200078e0a00 */
[----:B------:R-:W-:-:S04]  /*5660*/  LOP3.LUT R16, R28, 0x10, RZ, 0xc0, !PT ;  /* 0x000000101c107812 */ /* 0x000fc800078ec0ff */
[----:B------:R-:W-:Y:S02]  /*5670*/  ISETP.GT.U32.AND P0, PT, R0, R14, PT ;  /* 0x0000000e0000720c */ /* 0x000fe40003f04070 */
[----:B------:R-:W-:-:S03]  /*5680*/  LOP3.LUT R16, R16, 0x20, R4, 0xf8, !PT ;  /* 0x0000002010107812 */ /* 0x000fc600078ef804 */
[----:B------:R-:W-:Y:S01]  /*5690*/  @!P2 IMAD.IADD R15, R15, 0x1, -R0 ;  /* 0x000000010f0fa824 */ /* 0x000fe200078e0a00 */
[----:B------:R-:W-:Y:S01]  /*56a0*/  LOP3.LUT R16, R5, R16, RZ, 0x3c, !PT ;  /* 0x0000001005107212 */ /* 0x000fe200078e3cff */
[----:B------:R-:W-:Y:S01]  /*56b0*/  IMAD.SHL.U32 R5, R4, 0x200, RZ ;  /* 0x0000020004057824 */ /* 0x000fe200078e00ff */
[----:B------:R-:W-:Y:S02]  /*56c0*/  ISETP.GE.AND P2, PT, R20, RZ, PT ;  /* 0x000000ff1400720c */ /* 0x000fe40003f46270 */
[----:B------:R-:W2:Y:S01]  /*56d0*/  LDL.LU R20, [R1+0x22d8] ;  /* 0x0022d80001147983 */ /* 0x000ea20000300800 */
[----:B------:R-:W-:Y:S02]  /*56e0*/  LOP3.LUT R6, R29, 0x30, R28, 0x78, !PT ;  /* 0x000000301d067812 */ /* 0x000fe400078e781c */
[----:B------:R-:W-:Y:S01]  /*56f0*/  @!P0 IMAD.IADD R14, R14, 0x1, -R0 ;  /* 0x000000010e0e8824 */ /* 0x000fe200078e0a00 */
[----:B------:R-:W4:Y:S01]  /*5700*/  LDL.LU R19, [R1+0x22d4] ;  /* 0x0022d40001137983 */ /* 0x000f220000300800 */
[----:B------:R-:W-:-:S02]  /*5710*/  ISETP.GE.AND P0, PT, R3, RZ, PT ;  /* 0x000000ff0300720c */ /* 0x000fc40003f06270 */
[----:B------:R-:W-:Y:S01]  /*5720*/  LOP3.LUT R28, R16, 0x2000, R5, 0xf8, !PT ;  /* 0x00002000101c7812 */ /* 0x000fe200078ef805 */
[----:B------:R-:W3:Y:S01]  /*5730*/  LDL.LU R3, [R1+0x22d0] ;  /* 0x0022d00001037983 */ /* 0x000ee20000300800 */
[----:B------:R-:W-:-:S03]  /*5740*/  ISETP.GE.AND P1, PT, R18, RZ, PT ;  /* 0x000000ff1200720c */ /* 0x000fc60003f26270 */
[----:B------:R0:W-:Y:S04]  /*5750*/  STL [R1+0x2204], R28 ;  /* 0x0022041c01007387 */ /* 0x0001e80000100800 */
[----:B------:R1:W-:Y:S04]  /*5760*/  STL [R1+0xd90], R6 ;  /* 0x000d900601007387 */ /* 0x0003e80000100800 */
[----:B------:R-:W-:Y:S04]  /*5770*/  STL [R1+0x2284], R11 ;  /* 0x0022840b01007387 */ /* 0x000fe80000100800 */
[----:B------:R-:W-:Y:S04]  /*5780*/  STL [R1+0x2288], R2 ;  /* 0x0022880201007387 */ /* 0x000fe80000100800 */
[----:B------:R-:W2:Y:S01]  /*5790*/  LDL.LU R18, [R1+0x22cc] ;  /* 0x0022cc0001127983 */ /* 0x000ea20000300800 */
[----:B------:R-:W-:-:S03]  /*57a0*/  ISETP.GT.U32.AND P4, PT, R0, R15, PT ;  /* 0x0000000f0000720c */ /* 0x000fc60003f84070 */
[----:B0-----:R-:W2:Y:S01]  /*57b0*/  LDL.LU R28, [R1] ;  /* 0x00000000011c7983 */ /* 0x001ea20000300800 */
[----:B------:R-:W-:-:S03]  /*57c0*/  LOP3.LUT R4, R4, 0x3f, RZ, 0xc0, !PT ;  /* 0x0000003f04047812 */ /* 0x000fc600078ec0ff */
[----:B------:R-:W2:Y:S04]  /*57d0*/  LDL.LU R29, [R1+0x94] ;  /* 0x00009400011d7983 */ /* 0x000ea80000300800 */
[----:B------:R-:W2:Y:S01]  /*57e0*/  LDL.LU R10, [R1+0xb8] ;  /* 0x0000b800010a7983 */ /* 0x000ea20000300800 */
[----:B------:R-:W-:-:S03]  /*57f0*/  IMAD R4, R4, UR5, RZ ;  /* 0x0000000504047c24 */ /* 0x000fc6000f8e02ff */
[----:B------:R-:W2:Y:S04]  /*5800*/  LDL.LU R9, [R1+0xbc] ;  /* 0x0000bc0001097983 */ /* 0x000ea80000300800 */
[----:B------:R-:W2:Y:S04]  /*5810*/  LDL.LU R8, [R1+0xc0] ;  /* 0x0000c00001087983 */ /* 0x000ea80000300800 */
[----:B------:R-:W2:Y:S04]  /*5820*/  LDL.LU R7, [R1+0xc4] ;  /* 0x0000c40001077983 */ /* 0x000ea80000300800 */
[----:B-1----:R-:W2:Y:S01]  /*5830*/  LDL.LU R6, [R1+0x98] ;  /* 0x0000980001067983 */ /* 0x002ea20000300800 */
[----:B------:R-:W-:-:S03]  /*5840*/  @!P4 IMAD.IADD R15, R15, 0x1, -R0 ;  /* 0x000000010f0fc824 */ /* 0x000fc600078e0a00 */
[----:B------:R-:W2:Y:S01]  /*5850*/  LDL.LU R5, [R1+0x9c] ;  /* 0x00009c0001057983 */ /* 0x000ea20000300800 */
[----:B------:R-:W-:Y:S01]  /*5860*/  LEA R0, P5, R4, UR6, 0x1 ;  /* 0x0000000604007c11 */ /* 0x000fe2000f8a08ff */
[----:B------:R-:W-:Y:S01]  /*5870*/  @!P2 IMAD.MOV R12, RZ, RZ, -R12 ;  /* 0x000000ffff0ca224 */ /* 0x000fe200078e0a0c */
[----:B------:R-:W-:Y:S01]  /*5880*/  ULDC UR6, c[0x0][0x234] ;  /* 0x00008d0000067ab9 */ /* 0x000fe20000000800 */
[----:B------:R-:W2:Y:S01]  /*5890*/  LDL.LU R4, [R1+0xb4] ;  /* 0x0000b40001047983 */ /* 0x000ea20000300800 */
[----:B------:R-:W-:Y:S02]  /*58a0*/  @!P6 IMAD.MOV R13, RZ, RZ, -R13 ;  /* 0x000000ffff0de224 */ /* 0x000fe400078e0a0d */
[----:B------:R-:W-:Y:S01]  /*58b0*/  @!P0 IMAD.MOV R14, RZ, RZ, -R14 ;  /* 0x000000ffff0e8224 */ /* 0x000fe200078e0a0e */
[----:B------:R4:W-:Y:S01]  /*58c0*/  STL [R1+0x2264], R0 ;  /* 0x0022640001007387 */ /* 0x0009e20000100800 */
[----:B------:R-:W-:Y:S01]  /*58d0*/  @!P1 IMAD.MOV R15, RZ, RZ, -R15 ;  /* 0x000000ffff0f9224 */ /* 0x000fe200078e0a0f */
[----:B---3--:R-:W-:-:S02]  /*58e0*/  ISETP.NE.AND P4, PT, R3, RZ, PT ;  /* 0x000000ff0300720c */ /* 0x008fc40003f85270 */
[----:B------:R-:W-:Y:S01]  /*58f0*/  LOP3.LUT R16, RZ, R3, RZ, 0x33, !PT ;  /* 0x00000003ff107212 */ /* 0x000fe200078e33ff */
[----:B------:R-:W-:-:S04]  /*5900*/  IMAD.MOV.U32 R3, RZ, RZ, R27 ;  /* 0x000000ffff037224 */ /* 0x000fc800078e001b */
[----:B------:R-:W-:Y:S01]  /*5910*/  @!P3 IMAD.MOV R3, RZ, RZ, -R3 ;  /* 0x000000ffff03b224 */ /* 0x000fe200078e0a03 */
[----:B----4-:R-:W-:-:S04]  /*5920*/  SEL R0, R16, R19, !P4 ;  /* 0x0000001310007207 */ /* 0x010fc80006000000 */
[----:B------:R0:W-:Y:S04]  /*5930*/  STL [R1+0x228c], R3 ;  /* 0x00228c0301007387 */ /* 0x0001e80000100800 */
[----:B------:R-:W-:Y:S01]  /*5940*/  STL [R1+0x2290], R12 ;  /* 0x0022900c01007387 */ /* 0x000fe20000100800 */
[----:B--2---:R-:W-:-:S03]  /*5950*/  SEL R2, R16, R18, !P4 ;  /* 0x0000001210027207 */ /* 0x004fc60006000000 */
[----:B------:R-:W-:Y:S01]  /*5960*/  STL [R1+0x2294], R13 ;  /* 0x0022940d01007387 */ /* 0x000fe20000100800 */
[----:B0-----:R-:W-:-:S03]  /*5970*/  SEL R3, R16, R20, !P4 ;  /* 0x0000001410037207 */ /* 0x001fc60006000000 */
[----:B------:R-:W-:Y:S04]  /*5980*/  STL [R1+0x2298], R14 ;  /* 0x0022980e01007387 */ /* 0x000fe80000100800 */
[----:B------:R-:W-:Y:S04]  /*5990*/  STL [R1+0x229c], R15 ;  /* 0x00229c0f01007387 */ /* 0x000fe80000100800 */
[----:B------:R0:W-:Y:S04]  /*59a0*/  STL [R1+0x48], R2 ;  /* 0x0000480201007387 */ /* 0x0001e80000100800 */
[----:B------:R1:W-:Y:S01]  /*59b0*/  STL [R1+0x40], R0 ;  /* 0x0000400001007387 */ /* 0x0003e20000100800 */
[----:B0-----:R-:W-:-:S03]  /*59c0*/  SEL R2, R16, R21, !P4 ;  /* 0x0000001510027207 */ /* 0x001fc60006000000 */
[----:B------:R0:W-:Y:S01]  /*59d0*/  STL [R1+0x3c], R3 ;  /* 0x00003c0301007387 */ /* 0x0001e20000100800 */
[----:B-1----:R-:W-:-:S03]  /*59e0*/  SEL R0, R16, R22, !P4 ;  /* 0x0000001610007207 */ /* 0x002fc60006000000 */
[----:B------:R1:W-:Y:S04]  /*59f0*/  STL [R1+0x30], R2 ;  /* 0x0000300201007387 */ /* 0x0003e80000100800 */
[----:B------:R2:W-:Y:S01]  /*5a00*/  STL [R1+0x28], R0 ;  /* 0x0000280001007387 */ /* 0x0005e20000100800 */
[C---:B0-----:R-:W-:Y:S02]  /*5a10*/  SEL R3, R16.reuse, R23, !P4 ;  /* 0x0000001710037207 */ /* 0x041fe40006000000 */
[----:B-1----:R-:W-:-:S03]  /*5a20*/  SEL R2, R16, R24, !P4 ;  /* 0x0000001810027207 */ /* 0x002fc60006000000 */
[----:B------:R0:W-:Y:S01]  /*5a30*/  STL [R1+0x24], R3 ;  /* 0x0000240301007387 */ /* 0x0001e20000100800 */
[----:B--2---:R-:W-:-:S03]  /*5a40*/  SEL R0, R16, R25, !P4 ;  /* 0x0000001910007207 */ /* 0x004fc60006000000 */
[----:B------:R1:W-:Y:S01]  /*5a50*/  STL [R1+0x1c], R2 ;  /* 0x00001c0201007387 */ /* 0x0003e20000100800 */
[----:B------:R-:W-:-:S03]  /*5a60*/  SEL R18, R16, R10, !P4 ;  /* 0x0000000a10127207 */ /* 0x000fc60006000000 */
[----:B------:R2:W-:Y:S01]  /*5a70*/  STL [R1+0x14], R0 ;  /* 0x0000140001007387 */ /* 0x0005e20000100800 */
[C---:B0-----:R-:W-:Y:S02]  /*5a80*/  SEL R3, R16.reuse, R26, !P4 ;  /* 0x0000001a10037207 */ /* 0x041fe40006000000 */
[C---:B-1----:R-:W-:Y:S02]  /*5a90*/  SEL R2, R16.reuse, R17, !P4 ;  /* 0x0000001110027207 */ /* 0x042fe40006000000 */
[C---:B------:R-:W-:Y:S02]  /*5aa0*/  SEL R17, R16.reuse, R29, !P4 ;  /* 0x0000001d10117207 */ /* 0x040fe40006000000 */
[C---:B--2---:R-:W-:Y:S01]  /*5ab0*/  SEL R0, R16.reuse, R28, !P4 ;  /* 0x0000001c10007207 */ /* 0x044fe20006000000 */
[----:B------:R-:W-:Y:S01]  /*5ac0*/  STL [R1+0x8], R3 ;  /* 0x0000080301007387 */ /* 0x000fe20000100800 */
[C---:B------:R-:W-:Y:S02]  /*5ad0*/  SEL R19, R16.reuse, R9, !P4 ;  /* 0x0000000910137207 */ /* 0x040fe40006000000 */
[C---:B------:R-:W-:Y:S01]  /*5ae0*/  SEL R20, R16.reuse, R8, !P4 ;  /* 0x0000000810147207 */ /* 0x040fe20006000000 */
[----:B------:R-:W-:Y:S01]  /*5af0*/  STL [R1+0x4], R2 ;  /* 0x0000040201007387 */ /* 0x000fe20000100800 */
[----:B------:R-:W-:-:S02]  /*5b00*/  SEL R21, R16, R7, !P4 ;  /* 0x0000000710157207 */ /* 0x000fc40006000000 */
[C---:B------:R-:W-:Y:S01]  /*5b10*/  SEL R22, R16.reuse, R6, !P4 ;  /* 0x0000000610167207 */ /* 0x040fe20006000000 */
[----:B------:R-:W-:Y:S01]  /*5b20*/  STL [R1+0x22a0], R17 ;  /* 0x0022a01101007387 */ /* 0x000fe20000100800 */
[----:B------:R-:W-:-:S03]  /*5b30*/  SEL R23, R16, R5, !P4 ;  /* 0x0000000510177207 */ /* 0x000fc60006000000 */
[----:B------:R-:W-:Y:S04]  /*5b40*/  STL [R1], R0 ;  /* 0x0000000001007387 */ /* 0x000fe80000100800 */
[----:B------:R-:W-:Y:S04]  /*5b50*/  STL [R1+0x22a4], R18 ;  /* 0x0022a41201007387 */ /* 0x000fe80000100800 */
[----:B------:R-:W-:Y:S01]  /*5b60*/  STL [R1+0x22a8], R19 ;  /* 0x0022a81301007387 */ /* 0x000fe20000100800 */
[----:B------:R-:W-:-:S03]  /*5b70*/  SEL R24, R16, R4, !P4 ;  /* 0x0000000410187207 */ /* 0x000fc60006000000 */
[----:B------:R-:W-:Y:S04]  /*5b80*/  STL [R1+0x22ac], R20 ;  /* 0x0022ac1401007387 */ /* 0x000fe80000100800 */
[----:B------:R-:W-:Y:S04]  /*5b90*/  STL [R1+0x22b0], R21 ;  /* 0x0022b01501007387 */ /* 0x000fe80000100800 */
[----:B------:R-:W-:Y:S04]  /*5ba0*/  STL [R1+0x22b4], R22 ;  /* 0x0022b41601007387 */ /* 0x000fe80000100800 */
[----:B------:R-:W-:Y:S04]  /*5bb0*/  STL [R1+0x22b8], R23 ;  /* 0x0022b81701007387 */ /* 0x000fe80000100800 */
[----:B------:R-:W2:Y:S04]  /*5bc0*/  LDL.LU R25, [R1+0xa0] ;  /* 0x0000a00001197983 */ /* 0x000ea80000300800 */
[----:B------:R-:W3:Y:S04]  /*5bd0*/  LDL.LU R26, [R1+0xa4] ;  /* 0x0000a400011a7983 */ /* 0x000ee80000300800 */
[----:B------:R-:W4:Y:S04]  /*5be0*/  LDL.LU R27, [R1+0xa8] ;  /* 0x0000a800011b7983 */ /* 0x000f280000300800 */
[----:B------:R-:W4:Y:S04]  /*5bf0*/  LDL.LU R29, [R1+0xb0] ;  /* 0x0000b000011d7983 */ /* 0x000f280000300800 */
[----:B------:R0:W-:Y:S04]  /*5c00*/  STL [R1+0x22bc], R24 ;  /* 0x0022bc1801007387 */ /* 0x0001e80000100800 */
[----:B0-----:R-:W2:Y:S04]  /*5c10*/  LDL.LU R24, [R1+0x88] ;  /* 0x0000880001187983 */ /* 0x001ea80000300800 */
[----:B--2---:R0:W-:Y:S04]  /*5c20*/  STL [R1+0x22c0], R24 ;  /* 0x0022c01801007387 */ /* 0x0041e80000100800 */
[----:B0-----:R-:W2:Y:S04]  /*5c30*/  LDL.LU R24, [R1+0x8c] ;  /* 0x00008c0001187983 */ /* 0x001ea80000300800 */
[----:B--2---:R0:W-:Y:S04]  /*5c40*/  STL [R1+0x22c4], R24 ;  /* 0x0022c41801007387 */ /* 0x0041e80000100800 */
[----:B0-----:R-:W2:Y:S04]  /*5c50*/  LDL.LU R24, [R1+0x90] ;  /* 0x0000900001187983 */ /* 0x001ea80000300800 */
[----:B--2---:R0:W-:Y:S04]  /*5c60*/  STL [R1+0x22c8], R24 ;  /* 0x0022c81801007387 */ /* 0x0041e80000100800 */
[----:B0-----:R-:W2:Y:S04]  /*5c70*/  LDL.LU R24, [R1+0xac] ;  /* 0x0000ac0001187983 */ /* 0x001ea80000300800 */
[----:B------:R-:W3:Y:S04]  /*5c80*/  LDL.LU R23, [R1+0x84] ;  /* 0x0000840001177983 */ /* 0x000ee80000300800 */
[----:B------:R-:W4:Y:S04]  /*5c90*/  LDL.LU R22, [R1+0x80] ;  /* 0x0000800001167983 */ /* 0x000f280000300800 */
        /* <DEDUP_REMOVED lines=20> */
[----:B------:R-:W4:Y:S01]  /*5de0*/  LDL.LU R0, [R1+0xc] ;  /* 0x00000c0001007983 */ /* 0x000f220000300800 */
[----:B--2---:R-:W-:-:S05]  /*5df0*/  SEL R24, R16, R24, !P4 ;  /* 0x0000001810187207 */ /* 0x004fca0006000000 */
[----:B------:R0:W-:Y:S04]  /*5e00*/  STL [R1+0x11c], R24 ;  /* 0x00011c1801007387 */ /* 0x0001e80000100800 */
[----:B0-----:R-:W2:Y:S02]  /*5e10*/  LDL.LU R24, [R1+0x22c8] ;  /* 0x0022c80001187983 */ /* 0x001ea40000300800 */
[----:B--2---:R-:W-:-:S05]  /*5e20*/  SEL R24, R16, R24, !P4 ;  /* 0x0000001810187207 */ /* 0x004fca0006000000 */
[----:B------:R0:W-:Y:S04]  /*5e30*/  STL [R1+0x118], R24 ;  /* 0x0001181801007387 */ /* 0x0001e80000100800 */
[----:B0-----:R-:W2:Y:S02]  /*5e40*/  LDL.LU R24, [R1+0x22c4] ;  /* 0x0022c40001187983 */ /* 0x001ea40000300800 */
[----:B--2---:R-:W-:-:S05]  /*5e50*/  SEL R24, R16, R24, !P4 ;  /* 0x0000001810187207 */ /* 0x004fca0006000000 */
[----:B------:R0:W-:Y:S04]  /*5e60*/  STL [R1+0x114], R24 ;  /* 0x0001141801007387 */ /* 0x0001e80000100800 */
[----:B0-----:R-:W2:Y:S01]  /*5e70*/  LDL.LU R24, [R1+0x22c0] ;  /* 0x0022c00001187983 */ /* 0x001ea20000300800 */
[C---:B---3--:R-:W-:Y:S02]  /*5e80*/  SEL R23, R16.reuse, R23, !P4 ;  /* 0x0000001710177207 */ /* 0x048fe40006000000 */
[C---:B----4-:R-:W-:Y:S02]  /*5e90*/  SEL R22, R16.reuse, R22, !P4 ;  /* 0x0000001610167207 */ /* 0x050fe40006000000 */
[C---:B------:R-:W-:Y:S02]  /*5ea0*/  SEL R21, R16.reuse, R21, !P4 ;  /* 0x0000001510157207 */ /* 0x040fe40006000000 */
[----:B------:R-:W-:-:S02]  /*5eb0*/  SEL R20, R16, R20, !P4 ;  /* 0x0000001410147207 */ /* 0x000fc40006000000 */
[C---:B------:R-:W-:Y:S02]  /*5ec0*/  SEL R19, R16.reuse, R19, !P4 ;  /* 0x0000001310137207 */ /* 0x040fe40006000000 */
[C---:B------:R-:W-:Y:S02]  /*5ed0*/  SEL R18, R16.reuse, R18, !P4 ;  /* 0x0000001210127207 */ /* 0x040fe40006000000 */
[C---:B------:R-:W-:Y:S02]  /*5ee0*/  SEL R17, R16.reuse, R17, !P4 ;  /* 0x0000001110117207 */ /* 0x040fe40006000000 */
[C---:B------:R-:W-:Y:S02]  /*5ef0*/  SEL R15, R16.reuse, R15, !P4 ;  /* 0x0000000f100f7207 */ /* 0x040fe40006000000 */
        /* <DEDUP_REMOVED lines=13> */
[----:B--2---:R-:W-:-:S05]  /*5fd0*/  SEL R24, R16, R24, !P4 ;  /* 0x0000001810187207 */ /* 0x004fca0006000000 */
[----:B------:R0:W-:Y:S04]  /*5fe0*/  STL [R1+0x110], R24 ;  /* 0x0001101801007387 */ /* 0x0001e80000100800 */
[----:B0-----:R-:W2:Y:S04]  /*5ff0*/  LDL.LU R24, [R1+0x22bc] ;  /* 0x0022bc0001187983 */ /* 0x001ea80000300800 */
[----:B------:R0:W-:Y:S04]  /*6000*/  STL [R1+0x10c], R23 ;  /* 0x00010c1701007387 */ /* 0x0001e80000100800 */
[----:B0-----:R-:W3:Y:S04]  /*6010*/  LDL.LU R23, [R1+0x22b8] ;  /* 0x0022b80001177983 */ /* 0x001ee80000300800 */
[----:B------:R0:W-:Y:S04]  /*6020*/  STL [R1+0x108], R22 ;  /* 0x0001081601007387 */ /* 0x0001e80000100800 */
[----:B0-----:R-:W4:Y:S04]  /*6030*/  LDL.LU R22, [R1+0x22b4] ;  /* 0x0022b40001167983 */ /* 0x001f280000300800 */
[----:B------:R0:W-:Y:S04]  /*6040*/  STL [R1+0x104], R21 ;  /* 0x0001041501007387 */ /* 0x0001e80000100800 */
[----:B0-----:R-:W3:Y:S04]  /*6050*/  LDL.LU R21, [R1+0x22b0] ;  /* 0x0022b00001157983 */ /* 0x001ee80000300800 */
[----:B------:R0:W-:Y:S04]  /*6060*/  STL [R1+0xfc], R20 ;  /* 0x0000fc1401007387 */ /* 0x0001e80000100800 */
[----:B0-----:R-:W2:Y:S04]  /*6070*/  LDL.LU R20, [R1+0x22ac] ;  /* 0x0022ac0001147983 */ /* 0x001ea80000300800 */
        /* <DEDUP_REMOVED lines=33> */
[----:B0-----:R-:W2:Y:S01]  /*6290*/  LDL.LU R4, [R1+0x2268] ;  /* 0x0022680001047983 */ /* 0x001ea20000300800 */
[----:B------:R-:W-:-:S05]  /*62a0*/  SEL R0, R16, R0, !P4 ;  /* 0x0000000010007207 */ /* 0x000fca0006000000 */
[----:B------:R0:W-:Y:S01]  /*62b0*/  STL [R1+0xb4], R0 ;  /* 0x0000b40001007387 */ /* 0x0001e20000100800 */
[C---:B------:R-:W-:Y:S02]  /*62c0*/  SEL R25, R16.reuse, R25, !P4 ;  /* 0x0000001910197207 */ /* 0x040fe40006000000 */
[C---:B------:R-:W-:Y:S02]  /*62d0*/  SEL R26, R16.reuse, R26, !P4 ;  /* 0x0000001a101a7207 */ /* 0x040fe40006000000 */
[C---:B------:R-:W-:Y:S02]  /*62e0*/  SEL R27, R16.reuse, R27, !P4 ;  /* 0x0000001b101b7207 */ /* 0x040fe40006000000 */
[C---:B------:R-:W-:Y:S02]  /*62f0*/  SEL R29, R16.reuse, R29, !P4 ;  /* 0x0000001d101d7207 */ /* 0x040fe40006000000 */
[C---:B------:R-:W-:Y:S02]  /*6300*/  SEL R28, R16.reuse, R28, !P4 ;  /* 0x0000001c101c7207 */ /* 0x040fe40006000000 */
[----:B----4-:R-:W-:-:S02]  /*6310*/  SEL R15, R16, R15, !P4 ;  /* 0x0000000f100f7207 */ /* 0x010fc40006000000 */
[C---:B---3--:R-:W-:Y:S02]  /*6320*/  SEL R14, R16.reuse, R14, !P4 ;  /* 0x0000000e100e7207 */ /* 0x048fe40006000000 */
[C---:B--2---:R-:W-:Y:S02]  /*6330*/  SEL R13, R16.reuse, R13, !P4 ;  /* 0x0000000d100d7207 */ /* 0x044fe40006000000 */
[C---:B------:R-:W-:Y:S02]  /*6340*/  SEL R12, R16.reuse, R12, !P4 ;  /* 0x0000000c100c7207 */ /* 0x040fe40006000000 */
[C---:B0-----:R-:W-:Y:S02]  /*6350*/  SEL R0, R16.reuse, R4, !P4 ;  /* 0x0000000410007207 */ /* 0x041fe40006000000 */
[C---:B------:R-:W-:Y:S02]  /*6360*/  SEL R4, R16.reuse, R5, !P4 ;  /* 0x0000000510047207 */ /* 0x040fe40006000000 */
[C---:B------:R-:W-:Y:S01]  /*6370*/  SEL R5, R16.reuse, R6, !P4 ;  /* 0x0000000610057207 */ /* 0x040fe20006000000 */
[----:B------:R0:W-:Y:S04]  /*6380*/  STL [R1+0xb0], R0 ;  /* 0x0000b00001007387 */ /* 0x0001e80000100800 */
[----:B------:R1:W-:Y:S01]  /*6390*/  STL [R1+0xac], R4 ;  /* 0x0000ac0401007387 */ /* 0x0003e20000100800 */
[----:B0-----:R-:W-:-:S03]  /*63a0*/  SEL R0, R16, R7, !P4 ;  /* 0x0000000710007207 */ /* 0x001fc60006000000 */
[----:B------:R-:W-:Y:S01]  /*63b0*/  STL [R1+0xa8], R5 ;  /* 0x0000a80501007387 */ /* 0x000fe20000100800 */
[----:B-1----:R-:W-:-:S03]  /*63c0*/  SEL R4, R16, R8, !P4 ;  /* 0x0000000810047207 */ /* 0x002fc60006000000 */
[----:B------:R-:W2:Y:S04]  /*63d0*/  LDL.LU R8, [R1+0x1c] ;  /* 0x00001c0001087983 */ /* 0x000ea80000300800 */
[----:B------:R0:W-:Y:S04]  /*63e0*/  STL [R1+0xa4], R0 ;  /* 0x0000a40001007387 */ /* 0x0001e80000100800 */
[----:B------:R-:W-:Y:S01]  /*63f0*/  STL [R1+0xa0], R4 ;  /* 0x0000a00401007387 */ /* 0x000fe20000100800 */
[----:B0-----:R-:W-:-:S03]  /*6400*/  SEL R0, R16, R9, !P4 ;  /* 0x0000000910007207 */ /* 0x001fc60006000000 */
[----:B------:R-:W3:Y:S04]  /*6410*/  LDL.LU R9, [R1+0x28] ;  /* 0x0000280001097983 */ /* 0x000ee80000300800 */
[----:B------:R-:W4:Y:S04]  /*6420*/  LDL.LU R7, [R1+0x14] ;  /* 0x0000140001077983 */ /* 0x000f280000300800 */
[----:B------:R0:W-:Y:S02]  /*6430*/  STL [R1+0x9c], R0 ;  /* 0x00009c0001007387 */ /* 0x0001e40000100800 */
[----:B0-----:R-:W-:-:S02]  /*6440*/  SEL R0, R16, R10, !P4 ;  /* 0x0000000a10007207 */ /* 0x001fc40006000000 */
[----:B------:R-:W2:Y:S04]  /*6450*/  LDL.LU R10, [R1+0x24] ;  /* 0x00002400010a7983 */ /* 0x000ea80000300800 */
[----:B------:R-:W2:Y:S04]  /*6460*/  LDL.LU R6, [R1+0x8] ;  /* 0x0000080001067983 */ /* 0x000ea80000300800 */
[----:B------:R0:W-:Y:S02]  /*6470*/  STL [R1+0x98], R0 ;  /* 0x0000980001007387 */ /* 0x0001e40000100800 */
[----:B0-----:R-:W-:-:S02]  /*6480*/  SEL R0, R16, R11, !P4 ;  /* 0x0000000b10007207 */ /* 0x001fc40006000000 */
[----:B------:R-:W3:Y:S04]  /*6490*/  LDL.LU R11, [R1+0x30] ;  /* 0x00003000010b7983 */ /* 0x000ee80000300800 */
[----:B------:R-:W2:Y:S04]  /*64a0*/  LDL.LU R5, [R1+0x4] ;  /* 0x0000040001057983 */ /* 0x000ea80000300800 */
[----:B------:R0:W-:Y:S04]  /*64b0*/  STL [R1+0x2c], R0 ;  /* 0x00002c0001007387 */ /* 0x0001e80000100800 */
[----:B------:R-:W2:Y:S01]  /*64c0*/  LDL.LU R4, [R1] ;  /* 0x0000000001047983 */ /* 0x000ea20000300800 */
[----:B0-----:R-:W-:-:S02]  /*64d0*/  SEL R0, R16, R2, !P4 ;  /* 0x0000000210007207 */ /* 0x001fc40006000000 */
[----:B------:R-:W-:Y:S02]  /*64e0*/  SEL R2, R16, R3, !P4 ;  /* 0x0000000310027207 */ /* 0x000fe40006000000 */
[----:B------:R-:W3:Y:S04]  /*64f0*/  LDL.LU R3, [R1+0x3c] ;  /* 0x00003c0001037983 */ /* 0x000ee80000300800 */
[----:B------:R-:W-:Y:S04]  /*6500*/  STL [R1+0x90], R2 ;  /* 0x0000900201007387 */ /* 0x000fe80000100800 */
[----:B------:R0:W-:Y:S04]  /*6510*/  STL [R1+0x44], R12 ;  /* 0x0000440c01007387 */ /* 0x0001e80000100800 */
[----:B0-----:R-:W2:Y:S04]  /*6520*/  LDL.LU R12, [R1+0x40] ;  /* 0x00004000010c7983 */ /* 0x001ea80000300800 */
[----:B------:R0:W-:Y:S04]  /*6530*/  STL [R1+0x8c], R13 ;  /* 0x00008c0d01007387 */ /* 0x0001e80000100800 */
[----:B0-----:R-:W3:Y:S04]  /*6540*/  LDL.LU R13, [R1+0x48] ;  /* 0x00004800010d7983 */ /* 0x001ee80000300800 */
[----:B------:R0:W-:Y:S04]  /*6550*/  STL [R1+0x88], R14 ;  /* 0x0000880e01007387 */ /* 0x0001e80000100800 */
[----:B0-----:R-:W2:Y:S04]  /*6560*/  LDL.LU R14, [R1+0x124] ;  /* 0x00012400010e7983 */ /* 0x001ea80000300800 */
[----:B------:R-:W3:Y:S04]  /*6570*/  LDL.LU R16, [R1+0x12c] ;  /* 0x00012c0001107983 */ /* 0x000ee80000300800 */
[----:B------:R0:W-:Y:S04]  /*6580*/  STL [R1+0x38], R15 ;  /* 0x0000380f01007387 */ /* 0x0001e80000100800 */
[----:B0-----:R-:W2:Y:S01]  /*6590*/  LDL.LU R15, [R1+0x128] ;  /* 0x00012800010f7983 */ /* 0x001ea20000300800 */
[----:B------:R-:W0:Y:S02]  /*65a0*/  S2R R2, SR_TID.X ;  /* 0x0000000000027919 */ /* 0x000e240000002100 */
[----:B0-----:R-:W-:-:S05]  /*65b0*/  LOP3.LUT R2, R2, 0x3f, RZ, 0xc0, !PT ;  /* 0x0000003f02027812 */ /* 0x001fca00078ec0ff */
[----:B------:R-:W-:-:S05]  /*65c0*/  IMAD R2, R2, UR5, RZ ;  /* 0x0000000502027c24 */ /* 0x000fca000f8e02ff */
[----:B------:R-:W-:Y:S01]  /*65d0*/  LEA.HI.X.SX32 R2, R2, UR7, 0x1, P5 ;  /* 0x0000000702027c11 */ /* 0x000fe2000a8f0eff */
[----:B------:R-:W-:Y:S02]  /*65e0*/  ULDC UR7, c[0x0][0x240] ;  /* 0x0000900000077ab9 */ /* 0x000fe40000000800 */
[----:B----4-:R-:W-:Y:S02]  /*65f0*/  IMAD R7, R7, UR7, RZ ;  /* 0x0000000707077c24 */ /* 0x010fe4000f8e02ff */
[----:B---3--:R-:W-:-:S05]  /*6600*/  IMAD R16, R16, UR6, RZ ;  /* 0x0000000610107c24 */ /* 0x008fca000f8e02ff */
[----:B------:R2:W-:Y:S02]  /*6610*/  STL [R1+0x138], R16 ;  /* 0x0001381001007387 */ /* 0x0005e40000100800 */
[----:B--2---:R-:W-:Y:S02]  /*6620*/  IMAD R16, R15, UR6, RZ ;  /* 0x000000060f107c24 */ /* 0x004fe4000f8e02ff */
[----:B------:R-:W-:Y:S02]  /*6630*/  IMAD R15, R14, UR6, RZ ;  /* 0x000000060e0f7c24 */ /* 0x000fe4000f8e02ff */
[----:B------:R-:W-:Y:S02]  /*6640*/  IMAD R14, R13, UR7, RZ ;  /* 0x000000070d0e7c24 */ /* 0x000fe4000f8e02ff */
[----:B------:R-:W-:Y:S01]  /*6650*/  IMAD R13, R12, UR7, RZ ;  /* 0x000000070c0d7c24 */ /* 0x000fe2000f8e02ff */
[----:B------:R-:W-:Y:S01]  /*6660*/  STL [R1+0x134], R16 ;  /* 0x0001341001007387 */ /* 0x000fe20000100800 */
[----:B------:R-:W-:-:S02]  /*6670*/  IMAD R12, R3, UR7, RZ ;  /* 0x00000007030c7c24 */ /* 0x000fc4000f8e02ff */
[----:B------:R-:W-:Y:S01]  /*6680*/  IMAD R3, R11, UR7, RZ ;  /* 0x000000070b037c24 */ /* 0x000fe2000f8e02ff */
[----:B------:R0:W-:Y:S01]  /*6690*/  STL [R1+0x130], R15 ;  /* 0x0001300f01007387 */ /* 0x0001e20000100800 */
[----:B------:R-:W-:-:S03]  /*66a0*/  IMAD R11, R9, UR7, RZ ;  /* 0x00000007090b7c24 */ /* 0x000fc6000f8e02ff */
[----:B------:R-:W-:Y:S04]  /*66b0*/  STL [R1+0x12c], R14 ;  /* 0x00012c0e01007387 */ /* 0x000fe80000100800 */
[----:B------:R-:W-:Y:S04]  /*66c0*/  STL [R1+0x128], R13 ;  /* 0x0001280d01007387 */ /* 0x000fe80000100800 */
[----:B------:R-:W-:Y:S04]  /*66d0*/  STL [R1+0x124], R12 ;  /* 0x0001240c01007387 */ /* 0x000fe80000100800 */
[----:B------:R-:W2:Y:S04]  /*66e0*/  LDL.LU R9, [R1+0x11c] ;  /* 0x00011c0001097983 */ /* 0x000ea80000300800 */
[----:B------:R1:W-:Y:S04]  /*66f0*/  STL [R1+0x120], R3 ;  /* 0x0001200301007387 */ /* 0x0003e80000100800 */
[----:B------:R3:W-:Y:S04]  /*6700*/  STL [R1+0x84], R11 ;  /* 0x0000840b01007387 */ /* 0x0007e80000100800 */
[----:B0-----:R-:W4:Y:S01]  /*6710*/  LDL.LU R15, [R1+0x118] ;  /* 0x00011800010f7983 */ /* 0x001f220000300800 */
[----:B-1----:R-:W-:-:S03]  /*6720*/  IMAD R3, R10, UR7, RZ ;  /* 0x000000070a037c24 */ /* 0x002fc6000f8e02ff */
[----:B------:R-:W4:Y:S04]  /*6730*/  LDL.LU R10, [R1+0x114] ;  /* 0x00011400010a7983 */ /* 0x000f280000300800 */
[----:B------:R0:W-:Y:S04]  /*6740*/  STL [R1+0x80], R3 ;  /* 0x0000800301007387 */ /* 0x0001e80000100800 */
[----:B---3--:R-:W3:Y:S01]  /*6750*/  LDL.LU R11, [R1+0x110] ;  /* 0x00011000010b7983 */ /* 0x008ee20000300800 */
[----:B0-----:R-:W-:-:S05]  /*6760*/  IMAD R3, R8, UR7, RZ ;  /* 0x0000000708037c24 */ /* 0x001fca000f8e02ff */
[----:B------:R0:W-:Y:S04]  /*6770*/  STL [R1+0x7c], R3 ;  /* 0x00007c0301007387 */ /* 0x0001e80000100800 */
[----:B------:R-:W3:Y:S04]  /*6780*/  LDL.LU R12, [R1+0x10c] ;  /* 0x00010c00010c7983 */ /* 0x000ee80000300800 */
[----:B------:R-:W-:Y:S04]  /*6790*/  STL [R1+0x78], R7 ;  /* 0x0000780701007387 */ /* 0x000fe80000100800 */
[----:B------:R-:W3:Y:S04]  /*67a0*/  LDL.LU R14, [R1+0x108] ;  /* 0x00010800010e7983 */ /* 0x000ee80000300800 */
[----:B------:R-:W3:Y:S01]  /*67b0*/  LDL.LU R13, [R1+0x104] ;  /* 0x00010400010d7983 */ /* 0x000ee20000300800 */
[----:B0-----:R-:W-:-:S02]  /*67c0*/  IMAD R3, R6, UR7, RZ ;  /* 0x0000000706037c24 */ /* 0x001fc4000f8e02ff */
[----:B------:R-:W-:Y:S02]  /*67d0*/  IMAD R5, R5, UR7, RZ ;  /* 0x0000000705057c24 */ /* 0x000fe4000f8e02ff */
[----:B------:R-:W-:Y:S01]  /*67e0*/  IMAD R4, R4, UR7, RZ ;  /* 0x0000000704047c24 */ /* 0x000fe2000f8e02ff */
[----:B------:R0:W-:Y:S04]  /*67f0*/  STL [R1+0x74], R3 ;  /* 0x0000740301007387 */ /* 0x0001e80000100800 */
[----:B------:R1:W-:Y:S01]  /*6800*/  STL [R1+0x70], R5 ;  /* 0x0000700501007387 */ /* 0x0003e20000100800 */
[----:B0-----:R-:W-:-:S03]  /*6810*/  IMAD R3, R17, UR7, RZ ;  /* 0x0000000711037c24 */ /* 0x001fc6000f8e02ff */
[----:B------:R0:W-:Y:S01]  /*6820*/  STL [R1+0x6c], R4 ;  /* 0x00006c0401007387 */ /* 0x0001e20000100800 */
[----:B-1----:R-:W-:-:S03]  /*6830*/  IMAD R5, R18, UR7, RZ ;  /* 0x0000000712057c24 */ /* 0x002fc6000f8e02ff */
[----:B------:R1:W-:Y:S01]  /*6840*/  STL [R1+0x68], R3 ;  /* 0x0000680301007387 */ /* 0x0003e20000100800 */
[----:B------:R-:W-:Y:S02]  /*6850*/  IMAD R6, R20, UR7, RZ ;  /* 0x0000000714067c24 */ /* 0x000fe4000f8e02ff */
[----:B0-----:R-:W-:Y:S01]  /*6860*/  IMAD R4, R19, UR7, RZ ;  /* 0x0000000713047c24 */ /* 0x001fe2000f8e02ff */
[----:B-1----:R-:W3:Y:S04]  /*6870*/  LDL.LU R3, [R1+0xfc] ;  /* 0x0000fc0001037983 */ /* 0x002ee80000300800 */
[----:B------:R0:W-:Y:S01]  /*6880*/  STL [R1+0x64], R5 ;  /* 0x0000640501007387 */ /* 0x0001e20000100800 */
[----:B------:R-:W-:-:S03]  /*6890*/  IMAD R7, R22, UR7, RZ ;  /* 0x0000000716077c24 */ /* 0x000fc6000f8e02ff */
[----:B------:R1:W-:Y:S01]  /*68a0*/  STL [R1+0x60], R4 ;  /* 0x0000600401007387 */ /* 0x0003e20000100800 */
[----:B------:R-:W-:Y:S02]  /*68b0*/  IMAD R8, R24, UR7, RZ ;  /* 0x0000000718087c24 */ /* 0x000fe4000f8e02ff */
[----:B0-----:R-:W-:Y:S01]  /*68c0*/  IMAD R5, R21, UR7, RZ ;  /* 0x0000000715057c24 */ /* 0x001fe2000f8e02ff */
[----:B-1----:R-:W3:Y:S04]  /*68d0*/  LDL.LU R4, [R1+0xf8] ;  /* 0x0000f80001047983 */ /* 0x002ee80000300800 */
[----:B------:R0:W-:Y:S04]  /*68e0*/  STL [R1+0x5c], R6 ;  /* 0x00005c0601007387 */ /* 0x0001e80000100800 */
[----:B------:R1:W-:Y:S01]  /*68f0*/  STL [R1+0x58], R5 ;  /* 0x0000580501007387 */ /* 0x0003e20000100800 */
[----:B0-----:R-:W-:-:S03]  /*6900*/  IMAD R6, R23, UR7, RZ ;  /* 0x0000000717067c24 */ /* 0x001fc6000f8e02ff */
[----:B-1----:R-:W3:Y:S04]  /*6910*/  LDL.LU R5, [R1+0xf4] ;  /* 0x0000f40001057983 */ /* 0x002ee80000300800 */
[----:B------:R0:W-:Y:S04]  /*6920*/  STL [R1+0x54], R7 ;  /* 0x0000540701007387 */ /* 0x0001e80000100800 */
[----:B------:R1:W-:Y:S01]  /*6930*/  STL [R1+0x50], R6 ;  /* 0x0000500601007387 */ /* 0x0003e20000100800 */
[----:B------:R-:W-:Y:S02]  /*6940*/  IMAD R16, R27, UR7, RZ ;  /* 0x000000071b107c24 */ /* 0x000fe4000f8e02ff */
[----:B0-----:R-:W-:Y:S01]  /*6950*/  IMAD R7, R25, UR7, RZ ;  /* 0x0000000719077c24 */ /* 0x001fe2000f8e02ff */
[----:B-1----:R-:W3:Y:S04]  /*6960*/  LDL.LU R6, [R1+0xf0] ;  /* 0x0000f00001067983 */ /* 0x002ee80000300800 */
[----:B------:R0:W-:Y:S01]  /*6970*/  STL [R1+0x4c], R8 ;  /* 0x00004c0801007387 */ /* 0x0001e20000100800 */
[----:B------:R-:W-:-:S03]  /*6980*/  IMAD R17, R29, UR7, RZ ;  /* 0x000000071d117c24 */ /* 0x000fc6000f8e02ff */
[----:B------:R1:W-:Y:S01]  /*6990*/  STL [R1+0x34], R7 ;  /* 0x0000340701007387 */ /* 0x0003e20000100800 */
[----:B0-----:R-:W-:-:S03]  /*69a0*/  IMAD R8, R26, UR7, RZ ;  /* 0x000000071a087c24 */ /* 0x001fc6000f8e02ff */
[----:B-1----:R-:W3:Y:S04]  /*69b0*/  LDL.LU R7, [R1+0xec] ;  /* 0x0000ec0001077983 */ /* 0x002ee80000300800 */
[----:B------:R0:W-:Y:S04]  /*69c0*/  STL [R1+0x30], R8 ;  /* 0x0000300801007387 */ /* 0x0001e80000100800 */
[----:B0-----:R-:W3:Y:S04]  /*69d0*/  LDL.LU R8, [R1+0xe8] ;  /* 0x0000e80001087983 */ /* 0x001ee80000300800 */
[----:B------:R2:W-:Y:S04]  /*69e0*/  STL [R1+0x24], R16 ;  /* 0x0000241001007387 */ /* 0x0005e80000100800 */
[----:B------:R-:W-:Y:S01]  /*69f0*/  STL [R1+0x20], R17 ;  /* 0x0000201101007387 */ /* 0x000fe20000100800 */
[----:B------:R-:W-:-:S02]  /*6a00*/  IMAD R28, R28, UR7, RZ ;  /* 0x000000071c1c7c24 */ /* 0x000fc4000f8e02ff */
[----:B--2---:R-:W-:Y:S02]  /*6a10*/  IMAD R16, R9, UR7, RZ ;  /* 0x0000000709107c24 */ /* 0x004fe4000f8e02ff */
[----:B------:R-:W2:Y:S04]  /*6a20*/  LDL.LU R9, [R1+0xe4] ;  /* 0x0000e40001097983 */ /* 0x000ea80000300800 */
[----:B------:R0:W-:Y:S01]  /*6a30*/  STL [R1+0x1c], R16 ;  /* 0x00001c1001007387 */ /* 0x0001e20000100800 */
[----:B----4-:R-:W-:Y:S02]  /*6a40*/  IMAD R15, R15, UR7, RZ ;  /* 0x000000070f0f7c24 */ /* 0x010fe4000f8e02ff */
[----:B0-----:R-:W-:Y:S02]  /*6a50*/  IMAD R16, R10, UR7, RZ ;  /* 0x000000070a107c24 */ /* 0x001fe4000f8e02ff */
[----:B------:R-:W4:Y:S04]  /*6a60*/  LDL.LU R10, [R1+0xe0] ;  /* 0x0000e000010a7983 */ /* 0x000f280000300800 */
[----:B------:R3:W-:Y:S04]  /*6a70*/  STL [R1+0x18], R15 ;  /* 0x0000180f01007387 */ /* 0x0007e80000100800 */
[----:B------:R0:W-:Y:S01]  /*6a80*/  STL [R1+0x14], R16 ;  /* 0x0000141001007387 */ /* 0x0001e20000100800 */
[----:B---3--:R-:W-:-:S03]  /*6a90*/  IMAD R15, R11, UR7, RZ ;  /* 0x000000070b0f7c24 */ /* 0x008fc6000f8e02ff */
[----:B------:R-:W3:Y:S04]  /*6aa0*/  LDL.LU R11, [R1+0xdc] ;  /* 0x0000dc00010b7983 */ /* 0x000ee80000300800 */
[----:B------:R1:W-:Y:S01]  /*6ab0*/  STL [R1+0x10], R15 ;  /* 0x0000100f01007387 */ /* 0x0003e20000100800 */
[----:B0-----:R-:W-:-:S03]  /*6ac0*/  IMAD R16, R12, UR7, RZ ;  /* 0x000000070c107c24 */ /* 0x001fc6000f8e02ff */
[----:B------:R-:W3:Y:S01]  /*6ad0*/  LDL.LU R12, [R1+0xd8] ;  /* 0x0000d800010c7983 */ /* 0x000ee20000300800 */
[----:B-1----:R-:W-:-:S03]  /*6ae0*/  IMAD R15, R14, UR7, RZ ;  /* 0x000000070e0f7c24 */ /* 0x002fc6000f8e02ff */
[----:B------:R-:W-:Y:S01]  /*6af0*/  STL [R1+0xc], R16 ;  /* 0x00000c1001007387 */ /* 0x000fe20000100800 */
[----:B------:R-:W-:-:S03]  /*6b00*/  IMAD R14, R13, UR7, RZ ;  /* 0x000000070d0e7c24 */ /* 0x000fc6000f8e02ff */
[----:B------:R-:W3:Y:S04]  /*6b10*/  LDL.LU R13, [R1+0xd4] ;  /* 0x0000d400010d7983 */ /* 0x000ee80000300800 */
[----:B------:R-:W-:Y:S04]  /*6b20*/  STL [R1+0x8], R15 ;  /* 0x0000080f01007387 */ /* 0x000fe80000100800 */
[----:B------:R0:W-:Y:S04]  /*6b30*/  STL [R1+0x4], R14 ;  /* 0x0000040e01007387 */ /* 0x0001e80000100800 */
[----:B0-----:R-:W3:Y:S04]  /*6b40*/  LDL.LU R14, [R1+0xd0] ;  /* 0x0000d000010e7983 */ /* 0x001ee80000300800 */
[----:B------:R-:W3:Y:S04]  /*6b50*/  LDL.LU R15, [R1+0xcc] ;  /* 0x0000cc00010f7983 */ /* 0x000ee80000300800 */
[----:B------:R-:W-:Y:S04]  /*6b60*/  STL [R1+0x2224], R28 ;  /* 0x0022241c01007387 */ /* 0x000fe80000100800 */
[----:B------:R-:W3:Y:S01]  /*6b70*/  LDL.LU R16, [R1+0xc8] ;  /* 0x0000c80001107983 */ /* 0x000ee20000300800 */
[----:B------:R-:W-:-:S05]  /*6b80*/  IMAD R3, R3, UR7, RZ ;  /* 0x0000000703037c24 */ /* 0x000fca000f8e02ff */
[----:B------:R-:W-:Y:S04]  /*6b90*/  STL [R1+0x2220], R3 ;  /* 0x0022200301007387 */ /* 0x000fe80000100800 */
[----:B------:R-:W3:Y:S01]  /*6ba0*/  LDL.LU R17, [R1+0xc4] ;  /* 0x0000c40001117983 */ /* 0x000ee20000300800 */
[----:B------:R-:W-:-:S05]  /*6bb0*/  IMAD R4, R4, UR7, RZ ;  /* 0x0000000704047c24 */ /* 0x000fca000f8e02ff */
[----:B------:R-:W-:Y:S04]  /*6bc0*/  STL [R1+0x221c], R4 ;  /* 0x00221c0401007387 */ /* 0x000fe80000100800 */
[----:B------:R-:W3:Y:S01]  /*6bd0*/  LDL.LU R18, [R1+0xc0] ;  /* 0x0000c00001127983 */ /* 0x000ee20000300800 */
[----:B------:R-:W-:-:S05]  /*6be0*/  IMAD R5, R5, UR7, RZ ;  /* 0x0000000705057c24 */ /* 0x000fca000f8e02ff */
[----:B------:R-:W-:Y:S01]  /*6bf0*/  STL [R1+0x2218], R5 ;  /* 0x0022180501007387 */ /* 0x000fe20000100800 */
        /* <DEDUP_REMOVED lines=8> */
[----:B--2---:R-:W-:-:S05]  /*6c80*/  IMAD R9, R9, UR7, RZ ;  /* 0x0000000709097c24 */ /* 0x004fca000f8e02ff */
[----:B------:R-:W-:Y:S01]  /*6c90*/  STL [R1+0x2208], R9 ;  /* 0x0022080901007387 */ /* 0x000fe20000100800 */
[----:B----4-:R-:W-:-:S05]  /*6ca0*/  IMAD R10, R10, UR7, RZ ;  /* 0x000000070a0a7c24 */ /* 0x010fca000f8e02ff */
[----:B------:R-:W-:Y:S01]  /*6cb0*/  STL [R1+0x2228], R10 ;  /* 0x0022280a01007387 */ /* 0x000fe20000100800 */
[----:B---3--:R-:W-:-:S05]  /*6cc0*/  IMAD R11, R11, UR7, RZ ;  /* 0x000000070b0b7c24 */ /* 0x008fca000f8e02ff */
[----:B------:R-:W-:Y:S01]  /*6cd0*/  STL [R1+0x222c], R11 ;  /* 0x00222c0b01007387 */ /* 0x000fe20000100800 */
[----:B------:R-:W-:-:S03]  /*6ce0*/  IMAD R12, R12, UR7, RZ ;  /* 0x000000070c0c7c24 */ /* 0x000fc6000f8e02ff */
[----:B------:R-:W2:Y:S04]  /*6cf0*/  LDL.LU R21, [R1+0xb4] ;  /* 0x0000b40001157983 */ /* 0x000ea80000300800 */
[----:B------:R-:W-:Y:S01]  /*6d00*/  STL [R1+0x2230], R12 ;  /* 0x0022300c01007387 */ /* 0x000fe20000100800 */
[----:B------:R-:W-:-:S05]  /*6d10*/  IMAD R13, R13, UR7, RZ ;  /* 0x000000070d0d7c24 */ /* 0x000fca000f8e02ff */
[----:B------:R-:W-:Y:S01]  /*6d20*/  STL [R1+0x2234], R13 ;  /* 0x0022340d01007387 */ /* 0x000fe20000100800 */
[----:B------:R-:W-:Y:S02]  /*6d30*/  IMAD R14, R14, UR7, RZ ;  /* 0x000000070e0e7c24 */ /* 0x000fe4000f8e02ff */
[----:B------:R-:W-:-:S03]  /*6d40*/  IMAD R15, R15, UR7, RZ ;  /* 0x000000070f0f7c24 */ /* 0x000fc6000f8e02ff */
[----:B------:R-:W-:Y:S04]  /*6d50*/  STL [R1+0x2238], R14 ;  /* 0x0022380e01007387 */ /* 0x000fe80000100800 */
[----:B------:R0:W-:Y:S01]  /*6d60*/  STL [R1+0x223c], R15 ;  /* 0x00223c0f01007387 */ /* 0x0001e20000100800 */
[----:B------:R-:W-:-:S03]  /*6d70*/  IMAD R16, R16, UR7, RZ ;  /* 0x0000000710107c24 */ /* 0x000fc6000f8e02ff */
[----:B------:R-:W3:Y:S04]  /*6d80*/  LDL.LU R22, [R1+0xb0] ;  /* 0x0000b00001167983 */ /* 0x000ee80000300800 */
[----:B------:R-:W4:Y:S04]  /*6d90*/  LDL.LU R23, [R1+0xac] ;  /* 0x0000ac0001177983 */ /* 0x000f280000300800 */
[----:B------:R1:W-:Y:S04]  /*6da0*/  STL [R1+0x2240], R16 ;  /* 0x0022401001007387 */ /* 0x0003e80000100800 */
[----:B------:R-:W4:Y:S01]  /*6db0*/  LDL.LU R24, [R1+0xa8] ;  /* 0x0000a80001187983 */ /* 0x000f220000300800 */
[----:B------:R-:W-:-:S05]  /*6dc0*/  IMAD R17, R17, UR7, RZ ;  /* 0x0000000711117c24 */ /* 0x000fca000f8e02ff */
[----:B------:R-:W-:Y:S04]  /*6dd0*/  STL [R1+0x2244], R17 ;  /* 0x0022441101007387 */ /* 0x000fe80000100800 */
[----:B------:R-:W4:Y:S01]  /*6de0*/  LDL.LU R25, [R1+0xa4] ;  /* 0x0000a40001197983 */ /* 0x000f220000300800 */
[----:B------:R-:W-:-:S03]  /*6df0*/  IMAD R18, R18, UR7, RZ ;  /* 0x0000000712127c24 */ /* 0x000fc6000f8e02ff */
[----:B------:R-:W4:Y:S04]  /*6e00*/  LDL.LU R26, [R1+0xa0] ;  /* 0x0000a000011a7983 */ /* 0x000f280000300800 */
[----:B------:R-:W4:Y:S04]  /*6e10*/  LDL.LU R27, [R1+0x9c] ;  /* 0x00009c00011b7983 */ /* 0x000f280000300800 */
[----:B------:R-:W-:Y:S04]  /*6e20*/  STL [R1+0x2248], R18 ;  /* 0x0022481201007387 */ /* 0x000fe80000100800 */
[----:B------:R-:W4:Y:S04]  /*6e30*/  LDL.LU R29, [R1+0x98] ;  /* 0x00009800011d7983 */ /* 0x000f280000300800 */
[----:B0-----:R-:W4:Y:S01]  /*6e40*/  LDL.LU R15, [R1+0x2c] ;  /* 0x00002c00010f7983 */ /* 0x001f220000300800 */
[----:B------:R-:W-:-:S05]  /*6e50*/  IMAD R19, R19, UR7, RZ ;  /* 0x0000000713137c24 */ /* 0x000fca000f8e02ff */
[----:B------:R-:W-:Y:S04]  /*6e60*/  STL [R1+0x224c], R19 ;  /* 0x00224c1301007387 */ /* 0x000fe80000100800 */
[----:B------:R-:W4:Y:S04]  /*6e70*/  LDL.LU R14, [R1+0x90] ;  /* 0x00009000010e7983 */ /* 0x000f280000300800 */
[----:B------:R-:W4:Y:S04]  /*6e80*/  LDL.LU R13, [R1+0x44] ;  /* 0x00004400010d7983 */ /* 0x000f280000300800 */
[----:B------:R-:W4:Y:S04]  /*6e90*/  LDL.LU R12, [R1+0x8c] ;  /* 0x00008c00010c7983 */ /* 0x000f280000300800 */
[----:B------:R-:W4:Y:S04]  /*6ea0*/  LDL.LU R11, [R1+0x88] ;  /* 0x00008800010b7983 */ /* 0x000f280000300800 */
[----:B------:R-:W4:Y:S04]  /*6eb0*/  LDL.LU R10, [R1+0x38] ;  /* 0x00003800010a7983 */ /* 0x000f280000300800 */
[----:B------:R-:W4:Y:S01]  /*6ec0*/  LDL.LU R8, [R1+0x12c] ;  /* 0x00012c0001087983 */ /* 0x000f220000300800 */
        /* <DEDUP_REMOVED lines=8> */
[----:B-1----:R-:W-:-:S02]  /*6f50*/  IMAD R16, R0, UR7, RZ ;  /* 0x0000000700107c24 */ /* 0x002fc4000f8e02ff */
[----:B--2---:R-:W-:-:S05]  /*6f60*/  IMAD R21, R21, UR7, RZ ;  /* 0x0000000715157c24 */ /* 0x004fca000f8e02ff */
[----:B------:R-:W-:Y:S01]  /*6f70*/  STL [R1+0x2254], R21 ;  /* 0x0022541501007387 */ /* 0x000fe20000100800 */
[----:B---3--:R-:W-:Y:S02]  /*6f80*/  IMAD R22, R22, UR7, RZ ;  /* 0x0000000716167c24 */ /* 0x008fe4000f8e02ff */
[----:B----4-:R-:W-:-:S03]  /*6f90*/  IMAD R23, R23, UR7, RZ ;  /* 0x0000000717177c24 */ /* 0x010fc6000f8e02ff */
[----:B------:R-:W-:Y:S04]  /*6fa0*/  STL [R1+0x2258], R22 ;  /* 0x0022581601007387 */ /* 0x000fe80000100800 */
[----:B------:R-:W2:Y:S01]  /*6fb0*/  LDL.LU R9, [R1+0x78] ;  /* 0x0000780001097983 */ /* 0x000ea20000300800 */
[----:B------:R-:W-:-:S03]  /*6fc0*/  IMAD R24, R24, UR7, RZ ;  /* 0x0000000718187c24 */ /* 0x000fc6000f8e02ff */
[----:B------:R0:W-:Y:S04]  /*6fd0*/  STL [R1+0x225c], R23 ;  /* 0x00225c1701007387 */ /* 0x0001e80000100800 */
[----:B------:R-:W-:Y:S04]  /*6fe0*/  STL [R1+0x2260], R24 ;  /* 0x0022601801007387 */ /* 0x000fe80000100800 */
[----:B0-----:R-:W3:Y:S04]  /*6ff0*/  LDL.LU R23, [R1+0x74] ;  /* 0x0000740001177983 */ /* 0x001ee80000300800 */
[----:B------:R-:W4:Y:S04]  /*7000*/  LDL.LU R22, [R1+0x70] ;  /* 0x0000700001167983 */ /* 0x000f280000300800 */
[----:B------:R-:W2:Y:S01]  /*7010*/  LDL.LU R0, [R1+0x2264] ;  /* 0x0022640001007983 */ /* 0x000ea20000300800 */
[----:B------:R-:W-:-:S05]  /*7020*/  IMAD R15, R15, UR7, RZ ;  /* 0x000000070f0f7c24 */ /* 0x000fca000f8e02ff */
[----:B------:R0:W-:Y:S04]  /*7030*/  STL [R1+0x2c], R15 ;  /* 0x00002c0f01007387 */ /* 0x0001e80000100800 */
[----:B------:R-:W4:Y:S04]  /*7040*/  LDL.LU R21, [R1+0x6c] ;  /* 0x00006c0001157983 */ /* 0x000f280000300800 */
[----:B------:R-:W-:Y:S01]  /*7050*/  STL [R1+0x28], R16 ;  /* 0x0000281001007387 */ /* 0x000fe20000100800 */
[----:B0-----:R-:W-:-:S05]  /*7060*/  IMAD R15, R14, UR7, RZ ;  /* 0x000000070e0f7c24 */ /* 0x001fca000f8e02ff */
[----:B------:R-:W-:Y:S04]  /*7070*/  STL [R1+0x48], R15 ;  /* 0x0000480f01007387 */ /* 0x000fe80000100800 */
[----:B------:R-:W4:Y:S01]  /*7080*/  LDL.LU R20, [R1+0x68] ;  /* 0x0000680001147983 */ /* 0x000f220000300800 */
[----:B------:R-:W-:Y:S02]  /*7090*/  IMAD R14, R13, UR7, RZ ;  /* 0x000000070d0e7c24 */ /* 0x000fe4000f8e02ff */
[----:B------:R-:W-:Y:S02]  /*70a0*/  IMAD R13, R12, UR7, RZ ;  /* 0x000000070c0d7c24 */ /* 0x000fe4000f8e02ff */
[----:B------:R-:W-:Y:S01]  /*70b0*/  IMAD R12, R11, UR7, RZ ;  /* 0x000000070b0c7c24 */ /* 0x000fe2000f8e02ff */
[----:B------:R-:W-:Y:S04]  /*70c0*/  STL [R1+0x44], R14 ;  /* 0x0000440e01007387 */ /* 0x000fe80000100800 */
[----:B------:R-:W-:Y:S04]  /*70d0*/  STL [R1+0x40], R13 ;  /* 0x0000400d01007387 */ /* 0x000fe80000100800 */
[----:B------:R0:W-:Y:S04]  /*70e0*/  STL [R1+0x3c], R12 ;  /* 0x00003c0c01007387 */ /* 0x0001e80000100800 */
[----:B------:R-:W4:Y:S01]  /*70f0*/  LDL.LU R19, [R1+0x64] ;  /* 0x0000640001137983 */ /* 0x000f220000300800 */
[----:B------:R-:W-:-:S05]  /*7100*/  IMAD R11, R10, UR7, RZ ;  /* 0x000000070a0b7c24 */ /* 0x000fca000f8e02ff */
[----:B------:R1:W-:Y:S01]  /*7110*/  STL [R1+0x38], R11 ;  /* 0x0000380b01007387 */ /* 0x0003e20000100800 */
[-C--:B--2---:R-:W-:Y:S02]  /*7120*/  LEA R10, P5, R8, R0.reuse, 0x1 ;  /* 0x00000000080a7211 */ /* 0x084fe400078a08ff */
[----:B0-----:R-:W-:-:S03]  /*7130*/  LEA R12, P6, R6, R0, 0x1 ;  /* 0x00000000060c7211 */ /* 0x001fc600078c08ff */
[----:B------:R0:W-:Y:S04]  /*7140*/  STL [R1+0x219c], R10 ;  /* 0x00219c0a01007387 */ /* 0x0001e80000100800 */
[----:B------:R2:W-:Y:S04]  /*7150*/  STL [R1+0x21a0], R12 ;  /* 0x0021a00c01007387 */ /* 0x0005e80000100800 */
[----:B------:R-:W4:Y:S01]  /*7160*/  LDL.LU R18, [R1+0x60] ;  /* 0x0000600001127983 */ /* 0x000f220000300800 */
[-C--:B-1----:R-:W-:Y:S02]  /*7170*/  LEA R11, P0, R4, R0.reuse, 0x1 ;  /* 0x00000000040b7211 */ /* 0x082fe400078008ff */
[----:B0-----:R-:W-:-:S02]  /*7180*/  LEA R10, P1, R28, R0, 0x1 ;  /* 0x000000001c0a7211 */ /* 0x001fc400078208ff */
[-C--:B--2---:R-:W-:Y:S01]  /*7190*/  LEA R12, P2, R3, R0.reuse, 0x1 ;  /* 0x00000000030c7211 */ /* 0x084fe200078408ff */
[----:B------:R0:W-:Y:S04]  /*71a0*/  STL [R1+0x21a4], R11 ;  /* 0x0021a40b01007387 */ /* 0x0001e80000100800 */
[----:B------:R1:W-:Y:S04]  /*71b0*/  STL [R1+0x21a8], R10 ;  /* 0x0021a80a01007387 */ /* 0x0003e80000100800 */
[----:B------:R-:W-:Y:S01]  /*71c0*/  STL [R1+0x21ac], R12 ;  /* 0x0021ac0c01007387 */ /* 0x000fe20000100800 */
[----:B0-----:R-:W-:-:S03]  /*71d0*/  LEA R11, P3, R5, R0, 0x1 ;  /* 0x00000000050b7211 */ /* 0x001fc600078608ff */
[----:B------:R-:W2:Y:S01]  /*71e0*/  LDL.LU R17, [R1+0x5c] ;  /* 0x00005c0001117983 */ /* 0x000ea20000300800 */
[----:B-1----:R-:W-:-:S03]  /*71f0*/  LEA R10, P4, R7, R0, 0x1 ;  /* 0x00000000070a7211 */ /* 0x002fc600078808ff */
[----:B------:R-:W-:Y:S01]  /*7200*/  STL [R1+0x21b0], R11 ;  /* 0x0021b00b01007387 */ /* 0x000fe20000100800 */
[----:B------:R-:W-:-:S03]  /*7210*/  LEA.HI.X.SX32 R8, R8, R2, 0x1, P5 ;  /* 0x0000000208087211 */ /* 0x000fc600028f0eff */
[----:B------:R0:W-:Y:S04]  /*7220*/  STL [R1+0x21b4], R10 ;  /* 0x0021b40a01007387 */ /* 0x0001e80000100800 */
[----:B------:R-:W2:Y:S04]  /*7230*/  LDL.LU R16, [R1+0x58] ;  /* 0x0000580001107983 */ /* 0x000ea80000300800 */
[----:B------:R1:W-:Y:S01]  /*7240*/  STL [R1+0x2194], R8 ;  /* 0x0021940801007387 */ /* 0x0003e20000100800 */
[----:B0-----:R-:W-:-:S03]  /*7250*/  LEA R10, P5, R9, R0, 0x1 ;  /* 0x00000000090a7211 */ /* 0x001fc600078a08ff */
[----:B------:R-:W2:Y:S04]  /*7260*/  LDL.LU R15, [R1+0x54] ;  /* 0x00005400010f7983 */ /* 0x000ea80000300800 */
[----:B------:R-:W-:Y:S01]  /*7270*/  STL [R1+0x2198], R10 ;  /* 0x0021980a01007387 */ /* 0x000fe20000100800 */
[----:B-1----:R-:W-:-:S03]  /*7280*/  LEA.HI.X.SX32 R8, R6, R2, 0x1, P6 ;  /* 0x0000000206087211 */ /* 0x002fc600030f0eff */
[----:B------:R-:W2:Y:S01]  /*7290*/  LDL.LU R14, [R1+0x50] ;  /* 0x00005000010e7983 */ /* 0x000ea20000300800 */
[----:B---3--:R-:W-:-:S03]  /*72a0*/  LEA R6, P6, R23, R0, 0x1 ;  /* 0x0000000017067211 */ /* 0x008fc600078c08ff */
[----:B------:R-:W-:Y:S04]  /*72b0*/  STL [R1+0x218c], R8 ;  /* 0x00218c0801007387 */ /* 0x000fe80000100800 */
[----:B------:R-:W3:Y:S01]  /*72c0*/  LDL.LU R13, [R1+0x4c] ;  /* 0x00004c00010d7983 */ /* 0x000ee20000300800 */
[----:B------:R-:W-:-:S03]  /*72d0*/  LEA.HI.X.SX32 R4, R4, R2, 0x1, P0 ;  /* 0x0000000204047211 */ /* 0x000fc600000f0eff */
[----:B------:R4:W-:Y:S04]  /*72e0*/  STL [R1+0x2190], R6 ;  /* 0x0021900601007387 */ /* 0x0009e80000100800 */
[----:B------:R-:W3:Y:S04]  /*72f0*/  LDL.LU R12, [R1+0x34] ;  /* 0x00003400010c7983 */ /* 0x000ee80000300800 */
[----:B------:R0:W-:Y:S01]  /*7300*/  STL [R1+0x2184], R4 ;  /* 0x0021840401007387 */ /* 0x0001e20000100800 */
[----:B----4-:R-:W-:-:S03]  /*7310*/  LEA R6, P0, R22, R0, 0x1 ;  /* 0x0000000016067211 */ /* 0x010fc600078008ff */
[----:B------:R-:W4:Y:S04]  /*7320*/  LDL.LU R11, [R1+0x30] ;  /* 0x00003000010b7983 */ /* 0x000f280000300800 */
[----:B------:R1:W-:Y:S01]  /*7330*/  STL [R1+0x2188], R6 ;  /* 0x0021880601007387 */ /* 0x0003e20000100800 */
[----:B0-----:R-:W-:-:S03]  /*7340*/  LEA.HI.X.SX32 R4, R28, R2, 0x1, P1 ;  /* 0x000000021c047211 */ /* 0x001fc600008f0eff */
[----:B------:R-:W4:Y:S04]  /*7350*/  LDL.LU R10, [R1+0x24] ;  /* 0x00002400010a7983 */ /* 0x000f280000300800 */
[----:B------:R0:W-:Y:S01]  /*7360*/  STL [R1+0x217c], R4 ;  /* 0x00217c0401007387 */ /* 0x0001e20000100800 */
[----:B-1----:R-:W-:-:S03]  /*7370*/  LEA R6, P1, R21, R0, 0x1 ;  /* 0x0000000015067211 */ /* 0x002fc600078208ff */
[----:B------:R-:W4:Y:S04]  /*7380*/  LDL.LU R28, [R1+0x20] ;  /* 0x00002000011c7983 */ /* 0x000f280000300800 */
[----:B------:R1:W-:Y:S01]  /*7390*/  STL [R1+0x2180], R6 ;  /* 0x0021800601007387 */ /* 0x0003e20000100800 */
[----:B0-----:R-:W-:-:S03]  /*73a0*/  LEA.HI.X.SX32 R4, R3, R2, 0x1, P2 ;  /* 0x0000000203047211 */ /* 0x001fc600010f0eff */
[----:B------:R-:W4:Y:S01]  /*73b0*/  LDL.LU R3, [R1+0x1c] ;  /* 0x00001c0001037983 */ /* 0x000f220000300800 */
[----:B------:R-:W-:-:S03]  /*73c0*/  LEA R8, P2, R20, R0, 0x1 ;  /* 0x0000000014087211 */ /* 0x000fc600078408ff */
[----:B------:R0:W-:Y:S01]  /*73d0*/  STL [R1+0x2174], R4 ;  /* 0x0021740401007387 */ /* 0x0001e20000100800 */
[----:B-1----:R-:W-:-:S03]  /*73e0*/  LEA.HI.X.SX32 R6, R5, R2, 0x1, P3 ;  /* 0x0000000205067211 */ /* 0x002fc600018f0eff */
[----:B0-----:R-:W4:Y:S04]  /*73f0*/  LDL.LU R4, [R1+0x18] ;  /* 0x0000180001047983 */ /* 0x001f280000300800 */
[----:B------:R0:W-:Y:S04]  /*7400*/  STL [R1+0x2178], R8 ;  /* 0x0021780801007387 */ /* 0x0001e80000100800 */
[----:B------:R-:W4:Y:S01]  /*7410*/  LDL.LU R5, [R1+0x14] ;  /* 0x0000140001057983 */ /* 0x000f220000300800 */
[----:B------:R-:W-:-:S03]  /*7420*/  LEA R24, P3, R19, R0, 0x1 ;  /* 0x0000000013187211 */ /* 0x000fc600078608ff */
[----:B------:R1:W-:Y:S01]  /*7430*/  STL [R1+0x216c], R6 ;  /* 0x00216c0601007387 */ /* 0x0003e20000100800 */
[----:B0-----:R-:W-:-:S03]  /*7440*/  LEA.HI.X.SX32 R8, R7, R2, 0x1, P4 ;  /* 0x0000000207087211 */ /* 0x001fc600020f0eff */
[----:B-1----:R-:W4:Y:S04]  /*7450*/  LDL.LU R6, [R1+0x10] ;  /* 0x0000100001067983 */ /* 0x002f280000300800 */
[----:B------:R-:W-:Y:S04]  /*7460*/  STL [R1+0x2170], R24 ;  /* 0x0021701801007387 */ /* 0x000fe80000100800 */
[----:B------:R-:W4:Y:S04]  /*7470*/  LDL.LU R7, [R1+0xc] ;  /* 0x00000c0001077983 */ /* 0x000f280000300800 */
[----:B------:R0:W-:Y:S04]  /*7480*/  STL [R1+0x2164], R8 ;  /* 0x0021640801007387 */ /* 0x0001e80000100800 */
[----:B0-----:R-:W4:Y:S01]  /*7490*/  LDL.LU R8, [R1+0x8] ;  /* 0x0000080001087983 */ /* 0x001f220000300800 */
[----:B------:R-:W-:-:S05]  /*74a0*/  LEA R24, P4, R18, R0, 0x1 ;  /* 0x0000000012187211 */ /* 0x000fca00078808ff */
[----:B------:R0:W-:Y:S02]  /*74b0*/  STL [R1+0x2168], R24 ;  /* 0x0021681801007387 */ /* 0x0001e40000100800 */
[-C--:B0-----:R-:W-:Y:S02]  /*74c0*/  LEA.HI.X.SX32 R24, R9, R2.reuse, 0x1, P5 ;  /* 0x0000000209187211 */ /* 0x081fe400028f0eff */
[----:B------:R-:W4:Y:S01]  /*74d0*/  LDL.LU R9, [R1+0x4] ;  /* 0x0000040001097983 */ /* 0x000f220000300800 */
[----:B------:R-:W-:-:S03]  /*74e0*/  LEA.HI.X.SX32 R23, R23, R2, 0x1, P6 ;  /* 0x0000000217177211 */ /* 0x000fc600030f0eff */
[----:B------:R2:W-:Y:S02]  /*74f0*/  STL [R1+0x215c], R24 ;  /* 0x00215c1801007387 */ /* 0x0005e40000100800 */
[----:B--2---:R-:W-:-:S05]  /*7500*/  LEA R24, P5, R17, R0, 0x1 ;  /* 0x0000000011187211 */ /* 0x004fca00078a08ff */
[----:B------:R0:W-:Y:S01]  /*7510*/  STL [R1+0x2160], R24 ;  /* 0x0021601801007387 */ /* 0x0001e20000100800 */
[----:B------:R-:W-:-:S03]  /*7520*/  LEA.HI.X.SX32 R22, R22, R2, 0x1, P0 ;  /* 0x0000000216167211 */ /* 0x000fc600000f0eff */
[----:B0-----:R-:W2:Y:S04]  /*7530*/  LDL.LU R24, [R1+0x2260] ;  /* 0x0022600001187983 */ /* 0x001ea80000300800 */
[----:B------:R0:W-:Y:S02]  /*7540*/  STL [R1+0x2154], R23 ;  /* 0x0021541701007387 */ /* 0x0001e40000100800 */
[----:B0-----:R-:W-:-:S05]  /*7550*/  LEA R23, P6, R16, R0, 0x1 ;  /* 0x0000000010177211 */ /* 0x001fca00078c08ff */
        /* <DEDUP_REMOVED lines=14> */
[----:B---3--:R-:W-:-:S05]  /*7640*/  LEA R20, P2, R13, R0, 0x1 ;  /* 0x000000000d147211 */ /* 0x008fca00078408ff */
[----:B------:R0:W-:Y:S01]  /*7650*/  STL [R1+0x2140], R20 ;  /* 0x0021401401007387 */ /* 0x0001e20000100800 */
[----:B------:R-:W-:-:S03]  /*7660*/  LEA.HI.X.SX32 R18, R18, R2, 0x1, P4 ;  /* 0x0000000212127211 */ /* 0x000fc600020f0eff */
[----:B0-----:R-:W3:Y:S04]  /*7670*/  LDL.LU R20, [R1+0x2250] ;  /* 0x0022500001147983 */ /* 0x001ee80000300800 */
[----:B------:R0:W-:Y:S02]  /*7680*/  STL [R1+0x2134], R19 ;  /* 0x0021341301007387 */ /* 0x0001e40000100800 */
[----:B0-----:R-:W-:-:S05]  /*7690*/  LEA R19, P3, R12, R0, 0x1 ;  /* 0x000000000c137211 */ /* 0x001fca00078608ff */
[----:B------:R0:W-:Y:S01]  /*76a0*/  STL [R1+0x2138], R19 ;  /* 0x0021381301007387 */ /* 0x0001e20000100800 */
[----:B------:R-:W-:-:S03]  /*76b0*/  LEA.HI.X.SX32 R17, R17, R2, 0x1, P5 ;  /* 0x0000000211117211 */ /* 0x000fc600028f0eff */
[----:B0-----:R-:W2:Y:S04]  /*76c0*/  LDL.LU R19, [R1+0x224c] ;  /* 0x00224c0001137983 */ /* 0x001ea80000300800 */
[----:B------:R4:W-:Y:S02]  /*76d0*/  STL [R1+0x212c], R18 ;  /* 0x00212c1201007387 */ /* 0x0009e40000100800 */
[----:B----4-:R-:W-:-:S05]  /*76e0*/  LEA R18, P4, R11, R0, 0x1 ;  /* 0x000000000b127211 */ /* 0x010fca00078808ff */
[----:B------:R0:W-:Y:S01]  /*76f0*/  STL [R1+0x2130], R18 ;  /* 0x0021301201007387 */ /* 0x0001e20000100800 */
[----:B------:R-:W-:-:S03]  /*7700*/  LEA.HI.X.SX32 R16, R16, R2, 0x1, P6 ;  /* 0x0000000210107211 */ /* 0x000fc600030f0eff */
[----:B0-----:R-:W4:Y:S04]  /*7710*/  LDL.LU R18, [R1+0x2248] ;  /* 0x0022480001127983 */ /* 0x001f280000300800 */
[----:B------:R0:W-:Y:S02]  /*7720*/  STL [R1+0x2124], R17 ;  /* 0x0021241101007387 */ /* 0x0001e40000100800 */
[----:B0-----:R-:W-:-:S05]  /*7730*/  LEA R17, P5, R10, R0, 0x1 ;  /* 0x000000000a117211 */ /* 0x001fca00078a08ff */
        /* <DEDUP_REMOVED lines=35> */
[----:B------:R0:W-:Y:S04]  /*7970*/  STL [R1+0x20f0], R10 ;  /* 0x0020f00a01007387 */ /* 0x0001e80000100800 */
[----:B0-----:R-:W2:Y:S04]  /*7980*/  LDL.LU R10, [R1+0x2228] ;  /* 0x00222800010a7983 */ /* 0x001ea80000300800 */
[----:B------:R0:W-:Y:S02]  /*7990*/  STL [R1+0x20e4], R28 ;  /* 0x0020e41c01007387 */ /* 0x0001e40000100800 */
[----:B0-----:R-:W-:-:S05]  /*79a0*/  LEA R28, P6, R9, R0, 0x1 ;  /* 0x00000000091c7211 */ /* 0x001fca00078c08ff */
[----:B------:R0:W-:Y:S04]  /*79b0*/  STL [R1+0x20e8], R28 ;  /* 0x0020e81c01007387 */ /* 0x0001e80000100800 */
[----:B0-----:R-:W4:Y:S01]  /*79c0*/  LDL.LU R28, [R1+0x2224] ;  /* 0x00222400011c7983 */ /* 0x001f220000300800 */
[----:B------:R-:W-:-:S05]  /*79d0*/  LEA.HI.X.SX32 R3, R3, R2, 0x1, P0 ;  /* 0x0000000203037211 */ /* 0x000fca00000f0eff */
[----:B------:R4:W-:Y:S02]  /*79e0*/  STL [R1+0x20dc], R3 ;  /* 0x0020dc0301007387 */ /* 0x0009e40000100800 */
[----:B----4-:R-:W-:-:S05]  /*79f0*/  LEA R3, P0, R28, R0, 0x1 ;  /* 0x000000001c037211 */ /* 0x010fca00078008ff */
        /* <DEDUP_REMOVED lines=32> */
[-C--:B------:R-:W-:Y:S02]  /*7c00*/  LEA.HI.X.SX32 R28, R28, R2.reuse, 0x1, P0 ;  /* 0x000000021c1c7211 */ /* 0x080fe400000f0eff */
[----:B------:R-:W-:-:S03]  /*7c10*/  LEA.HI.X.SX32 R3, R3, R2, 0x1, P1 ;  /* 0x0000000203037211 */ /* 0x000fc600008f0eff */
[----:B------:R4:W-:Y:S02]  /*7c20*/  STL [R1+0x20a4], R28 ;  /* 0x0020a41c01007387 */ /* 0x0009e40000100800 */
[----:B----4-:R-:W-:-:S05]  /*7c30*/  LEA R28, P0, R9, R0, 0x1 ;  /* 0x00000000091c7211 */ /* 0x010fca00078008ff */
[----:B------:R0:W-:Y:S04]  /*7c40*/  STL [R1+0x20a8], R28 ;  /* 0x0020a81c01007387 */ /* 0x0001e80000100800 */
[----:B0-----:R-:W4:Y:S04]  /*7c50*/  LDL.LU R28, [R1+0x2204] ;  /* 0x00220400011c7983 */ /* 0x001f280000300800 */
[----:B------:R2:W-:Y:S02]  /*7c60*/  STL [R1+0x209c], R3 ;  /* 0x00209c0301007387 */ /* 0x0005e40000100800 */
[----:B--2---:R-:W-:-:S05]  /*7c70*/  LEA R3, P1, R10, R0, 0x1 ;  /* 0x000000000a037211 */ /* 0x004fca00078208ff */
[----:B------:R0:W-:Y:S02]  /*7c80*/  STL [R1+0x20a0], R3 ;  /* 0x0020a00301007387 */ /* 0x0001e40000100800 */
[----:B0-----:R-:W-:Y:S02]  /*7c90*/  LEA.HI.X.SX32 R3, R4, R2, 0x1, P2 ;  /* 0x0000000204037211 */ /* 0x001fe400010f0eff */
[----:B---3--:R-:W-:-:S03]  /*7ca0*/  LEA R4, P2, R11, R0, 0x1 ;  /* 0x000000000b047211 */ /* 0x008fc600078408ff */
[----:B------:R0:W-:Y:S04]  /*7cb0*/  STL [R1+0x2094], R3 ;  /* 0x0020940301007387 */ /* 0x0001e80000100800 */
[----:B------:R1:W-:Y:S01]  /*7cc0*/  STL [R1+0x2098], R4 ;  /* 0x0020980401007387 */ /* 0x0003e20000100800 */
[----:B0-----:R-:W-:Y:S02]  /*7cd0*/  LEA.HI.X.SX32 R3, R5, R2, 0x1, P3 ;  /* 0x0000000205037211 */ /* 0x001fe400018f0eff */
[----:B------:R-:W-:Y:S02]  /*7ce0*/  LEA R5, P3, R12, R0, 0x1 ;  /* 0x000000000c057211 */ /* 0x000fe400078608ff */
[----:B-1----:R-:W-:Y:S01]  /*7cf0*/  LEA.HI.X.SX32 R4, R6, R2, 0x1, P4 ;  /* 0x0000000206047211 */ /* 0x002fe200020f0eff */
[----:B------:R0:W-:Y:S04]  /*7d00*/  STL [R1+0x208c], R3 ;  /* 0x00208c0301007387 */ /* 0x0001e80000100800 */
[----:B------:R1:W-:Y:S01]  /*7d10*/  STL [R1+0x2090], R5 ;  /* 0x0020900501007387 */ /* 0x0003e20000100800 */
[----:B0-----:R-:W-:-:S03]  /*7d20*/  LEA R3, P4, R13, R0, 0x1 ;  /* 0x000000000d037211 */ /* 0x001fc600078808ff */
[----:B------:R0:W-:Y:S01]  /*7d30*/  STL [R1+0x2084], R4 ;  /* 0x0020840401007387 */ /* 0x0001e20000100800 */
[----:B-1----:R-:W-:-:S03]  /*7d40*/  LEA.HI.X.SX32 R5, R7, R2, 0x1, P5 ;  /* 0x0000000207057211 */ /* 0x002fc600028f0eff */
        /* <DEDUP_REMOVED lines=14> */
[----:B------:R-:W-:Y:S01]  /*7e30*/  STL [R1+0x2064], R5 ;  /* 0x0020640501007387 */ /* 0x000fe20000100800 */
[----:B-1----:R-:W-:-:S03]  /*7e40*/  LEA.HI.X.SX32 R3, R11, R2, 0x1, P2 ;  /* 0x000000020b037211 */ /* 0x002fc600010f0eff */
[----:B------:R-:W2:Y:S04]  /*7e50*/  LDL.LU R10, [R1+0x2c] ;  /* 0x00002c00010a7983 */ /* 0x000ea80000300800 */
[----:B------:R0:W-:Y:S04]  /*7e60*/  STL [R1+0x2068], R4 ;  /* 0x0020680401007387 */ /* 0x0001e80000100800 */
[----:B------:R1:W-:Y:S04]  /*7e70*/  STL [R1+0x205c], R3 ;  /* 0x00205c0301007387 */ /* 0x0003e80000100800 */
[----:B------:R-:W3:Y:S01]  /*7e80*/  LDL.LU R8, [R1+0x28] ;  /* 0x0000280001087983 */ /* 0x000ee20000300800 */
[----:B0-----:R-:W-:-:S02]  /*7e90*/  LEA R4, P2, R18, R0, 0x1 ;  /* 0x0000000012047211 */ /* 0x001fc400078408ff */
[----:B-1----:R-:W-:-:S03]  /*7ea0*/  LEA.HI.X.SX32 R3, R12, R2, 0x1, P3 ;  /* 0x000000020c037211 */ /* 0x002fc600018f0eff */
[----:B------:R0:W-:Y:S04]  /*7eb0*/  STL [R1+0x2060], R4 ;  /* 0x0020600401007387 */ /* 0x0001e80000100800 */
[----:B------:R-:W4:Y:S04]  /*7ec0*/  LDL.LU R9, [R1+0x48] ;  /* 0x0000480001097983 */ /* 0x000f280000300800 */
[----:B------:R1:W-:Y:S01]  /*7ed0*/  STL [R1+0x2054], R3 ;  /* 0x0020540301007387 */ /* 0x0003e20000100800 */
[----:B0-----:R-:W-:-:S03]  /*7ee0*/  LEA R4, P3, R19, R0, 0x1 ;  /* 0x0000000013047211 */ /* 0x001fc600078608ff */
[----:B------:R-:W4:Y:S01]  /*7ef0*/  LDL.LU R5, [R1+0x44] ;  /* 0x0000440001057983 */ /* 0x000f220000300800 */
[----:B-1----:R-:W-:-:S03]  /*7f00*/  LEA.HI.X.SX32 R3, R13, R2, 0x1, P4 ;  /* 0x000000020d037211 */ /* 0x002fc600020f0eff */
[----:B------:R0:W-:Y:S01]  /*7f10*/  STL [R1+0x2058], R4 ;  /* 0x0020580401007387 */ /* 0x0001e20000100800 */
[----:B------:R-:W-:-:S03]  /*7f20*/  LEA R6, P4, R20, R0, 0x1 ;  /* 0x0000000014067211 */ /* 0x000fc600078808ff */
[----:B------:R1:W-:Y:S04]  /*7f30*/  STL [R1+0x204c], R3 ;  /* 0x00204c0301007387 */ /* 0x0003e80000100800 */
[----:B0-----:R-:W4:Y:S01]  /*7f40*/  LDL.LU R4, [R1+0x40] ;  /* 0x0000400001047983 */ /* 0x001f220000300800 */
[----:B-1----:R-:W-:-:S03]  /*7f50*/  LEA.HI.X.SX32 R3, R14, R2, 0x1, P5 ;  /* 0x000000020e037211 */ /* 0x002fc600028f0eff */
[----:B------:R0:W-:Y:S04]  /*7f60*/  STL [R1+0x2050], R6 ;  /* 0x0020500601007387 */ /* 0x0001e80000100800 */
[----:B------:R1:W-:Y:S01]  /*7f70*/  STL [R1+0x2044], R3 ;  /* 0x0020440301007387 */ /* 0x0003e20000100800 */
[----:B0-----:R-:W-:Y:S02]  /*7f80*/  LEA R6, P5, R21, R0, 0x1 ;  /* 0x0000000015067211 */ /* 0x001fe400078a08ff */
[----:B-1----:R-:W-:-:S03]  /*7f90*/  LEA.HI.X.SX32 R3, R15, R2, 0x1, P6 ;  /* 0x000000020f037211 */ /* 0x002fc600030f0eff */
[----:B------:R0:W-:Y:S01]  /*7fa0*/  STL [R1+0x2048], R6 ;  /* 0x0020480601007387 */ /* 0x0001e20000100800 */
[----:B------:R-:W-:-:S03]  /*7fb0*/  LEA R7, P6, R22, R0, 0x1 ;  /* 0x0000000016077211 */ /* 0x000fc600078c08ff */
[----:B------:R1:W-:Y:S01]  /*7fc0*/  STL [R1+0x203c], R3 ;  /* 0x00203c0301007387 */ /* 0x0003e20000100800 */
[----:B0-----:R-:W-:-:S03]  /*7fd0*/  LEA.HI.X.SX32 R6, R16, R2, 0x1, P0 ;  /* 0x0000000210067211 */ /* 0x001fc600000f0eff */
[----:B------:R0:W-:Y:S01]  /*7fe0*/  STL [R1+0x2040], R7 ;  /* 0x0020400701007387 */ /* 0x0001e20000100800 */
[----:B-1----:R-:W-:-:S03]  /*7ff0*/  LEA R3, P0, R23, R0, 0x1 ;  /* 0x0000000017037211 */ /* 0x002fc600078008ff */
[----:B0-----:R-:W4:Y:S04]  /*8000*/  LDL.LU R7, [R1+0x130] ;  /* 0x0001300001077983 */ /* 0x001f280000300800 */
[----:B------:R0:W-:Y:S04]  /*8010*/  STL [R1+0x2034], R6 ;  /* 0x0020340601007387 */ /* 0x0001e80000100800 */
[----:B------:R-:W-:Y:S01]  /*8020*/  STL [R1+0x2038], R3 ;  /* 0x0020380301007387 */ /* 0x000fe20000100800 */
[----:B0-----:R-:W-:-:S03]  /*8030*/  LEA.HI.X.SX32 R6, R17, R2, 0x1, P1 ;  /* 0x0000000211067211 */ /* 0x001fc600008f0eff */
[----:B------:R-:W4:Y:S04]  /*8040*/  LDL.LU R17, [R1+0x38] ;  /* 0x0000380001117983 */ /* 0x000f280000300800 */
[----:B------:R0:W-:Y:S02]  /*8050*/  STL [R1+0x202c], R6 ;  /* 0x00202c0601007387 */ /* 0x0001e40000100800 */
[----:B0-----:R-:W-:Y:S02]  /*8060*/  LEA.HI.X.SX32 R6, R18, R2, 0x1, P2 ;  /* 0x0000000212067211 */ /* 0x001fe400010f0eff */
[----:B------:R-:W4:Y:S01]  /*8070*/  LDL.LU R18, [R1+0x3c] ;  /* 0x00003c0001127983 */ /* 0x000f220000300800 */
[----:B------:R-:W-:Y:S01]  /*8080*/  LEA R3, P1, R24, R0, 0x1 ;  /* 0x0000000018037211 */ /* 0x000fe200078208ff */
[----:B------:R-:W-:-:S02]  /*8090*/  IMAD R25, R25, UR7, RZ ;  /* 0x0000000719197c24 */ /* 0x000fc4000f8e02ff */
[----:B------:R-:W-:Y:S02]  /*80a0*/  IMAD R26, R26, UR7, RZ ;  /* 0x000000071a1a7c24 */ /* 0x000fe4000f8e02ff */
[----:B------:R0:W-:Y:S01]  /*80b0*/  STL [R1+0x2030], R3 ;  /* 0x0020300301007387 */ /* 0x0001e20000100800 */
[----:B------:R-:W-:Y:S01]  /*80c0*/  LEA.HI.X.SX32 R11, R19, R2, 0x1, P3 ;  /* 0x00000002130b7211 */ /* 0x000fe200018f0eff */
[----:B------:R-:W-:Y:S02]  /*80d0*/  IMAD R27, R27, UR7, RZ ;  /* 0x000000071b1b7c24 */ /* 0x000fe4000f8e02ff */
[----:B------:R1:W-:Y:S04]  /*80e0*/  STL [R1+0x2024], R6 ;  /* 0x0020240601007387 */ /* 0x0003e80000100800 */
[----:B------:R-:W4:Y:S01]  /*80f0*/  LDL.LU R16, [R1+0x134] ;  /* 0x0001340001107983 */ /* 0x000f220000300800 */
[----:B0-----:R-:W-:Y:S01]  /*8100*/  LEA R3, P2, R25, R0, 0x1 ;  /* 0x0000000019037211 */ /* 0x001fe200078408ff */
[----:B------:R-:W-:-:S04]  /*8110*/  IMAD R29, R29, UR7, RZ ;  /* 0x000000071d1d7c24 */ /* 0x000fc8000f8e02ff */
[----:B------:R0:W-:Y:S01]  /*8120*/  STL [R1+0x2028], R3 ;  /* 0x0020280301007387 */ /* 0x0001e20000100800 */
[----:B-1----:R-:W-:-:S03]  /*8130*/  LEA.HI.X.SX32 R6, R20, R2, 0x1, P4 ;  /* 0x0000000214067211 */ /* 0x002fc600020f0eff */
[----:B------:R1:W-:Y:S01]  /*8140*/  STL [R1+0x201c], R11 ;  /* 0x00201c0b01007387 */ /* 0x0003e20000100800 */
[-C--:B0-----:R-:W-:Y:S02]  /*8150*/  LEA R3, P3, R26, R0.reuse, 0x1 ;  /* 0x000000001a037211 */ /* 0x081fe400078608ff */
[----:B-1----:R-:W-:-:S03]  /*8160*/  LEA R11, P4, R27, R0, 0x1 ;  /* 0x000000001b0b7211 */ /* 0x002fc600078808ff */
[----:B------:R0:W-:Y:S04]  /*8170*/  STL [R1+0x2020], R3 ;  /* 0x0020200301007387 */ /* 0x0001e80000100800 */
[----:B------:R1:W-:Y:S01]  /*8180*/  STL [R1+0x2014], R6 ;  /* 0x0020140601007387 */ /* 0x0003e20000100800 */
[----:B0-----:R-:W-:-:S03]  /*8190*/  LEA.HI.X.SX32 R3, R21, R2, 0x1, P5 ;  /* 0x0000000215037211 */ /* 0x001fc600028f0eff */
[----:B------:R0:W-:Y:S01]  /*81a0*/  STL [R1+0x2018], R11 ;  /* 0x0020180b01007387 */ /* 0x0001e20000100800 */
[----:B-1----:R-:W-:-:S03]  /*81b0*/  LEA R6, P5, R29, R0, 0x1 ;  /* 0x000000001d067211 */ /* 0x002fc600078a08ff */
[----:B------:R-:W-:Y:S01]  /*81c0*/  STL [R1+0x200c], R3 ;  /* 0x00200c0301007387 */ /* 0x000fe20000100800 */
[-C--:B------:R-:W-:Y:S02]  /*81d0*/  LEA.HI.X.SX32 R12, R23, R2.reuse, 0x1, P0 ;  /* 0x00000002170c7211 */ /* 0x080fe400000f0eff */
[----:B0-----:R-:W-:Y:S01]  /*81e0*/  LEA.HI.X.SX32 R11, R22, R2, 0x1, P6 ;  /* 0x00000002160b7211 */ /* 0x001fe200030f0eff */
[----:B------:R0:W-:Y:S04]  /*81f0*/  STL [R1+0x2010], R6 ;  /* 0x0020100601007387 */ /* 0x0001e80000100800 */
[----:B0-----:R-:W4:Y:S04]  /*8200*/  LDL.LU R6, [R1+0x138] ;  /* 0x0001380001067983 */ /* 0x001f280000300800 */
[----:B------:R3:W-:Y:S01]  /*8210*/  STL [R1+0x2004], R11 ;  /* 0x0020040b01007387 */ /* 0x0007e20000100800 */
[----:B--2---:R-:W-:-:S05]  /*8220*/  LEA R3, P6, R10, R0, 0x1 ;  /* 0x000000000a037211 */ /* 0x004fca00078c08ff */
[----:B------:R0:W-:Y:S01]  /*8230*/  STL [R1+0x2008], R3 ;  /* 0x0020080301007387 */ /* 0x0001e20000100800 */
[----:B---3--:R-:W-:-:S03]  /*8240*/  LEA R11, P0, R8, R0, 0x1 ;  /* 0x00000000080b7211 */ /* 0x008fc600078008ff */
[----:B------:R4:W-:Y:S01]  /*8250*/  STL [R1+0x1ffc], R12 ;  /* 0x001ffc0c01007387 */ /* 0x0009e20000100800 */
[----:B0-----:R-:W-:-:S03]  /*8260*/  LEA.HI.X.SX32 R3, R24, R2, 0x1, P1 ;  /* 0x0000000218037211 */ /* 0x001fc600008f0eff */
[----:B------:R0:W-:Y:S01]  /*8270*/  STL [R1+0x2000], R11 ;  /* 0x0020000b01007387 */ /* 0x0001e20000100800 */
[----:B----4-:R-:W-:-:S03]  /*8280*/  LEA R12, P1, R9, R0, 0x1 ;  /* 0x00000000090c7211 */ /* 0x010fc600078208ff */
[----:B0-----:R-:W2:Y:S04]  /*8290*/  LDL.LU R11, [R1+0x13c] ;  /* 0x00013c00010b7983 */ /* 0x001ea80000300800 */
[----:B------:R0:W-:Y:S04]  /*82a0*/  STL [R1+0x1ff4], R3 ;  /* 0x001ff40301007387 */ /* 0x0001e80000100800 */
[----:B------:R1:W-:Y:S01]  /*82b0*/  STL [R1+0x1ff8], R12 ;  /* 0x001ff80c01007387 */ /* 0x0003e20000100800 */
[----:B0-----:R-:W-:Y:S02]  /*82c0*/  LEA.HI.X.SX32 R3, R25, R2, 0x1, P2 ;  /* 0x0000000219037211 */ /* 0x001fe400010f0eff */
[----:B------:R-:W-:-:S02]  /*82d0*/  LEA R13, P2, R5, R0, 0x1 ;  /* 0x00000000050d7211 */ /* 0x000fc400078408ff */
[----:B-1----:R-:W-:Y:S01]  /*82e0*/  LEA.HI.X.SX32 R12, R26, R2, 0x1, P3 ;  /* 0x000000021a0c7211 */ /* 0x002fe200018f0eff */
[----:B------:R0:W-:Y:S01]  /*82f0*/  STL [R1+0x1fec], R3 ;  /* 0x001fec0301007387 */ /* 0x0001e20000100800 */
[----:B------:R-:W-:Y:S02]  /*8300*/  LEA R14, P3, R4, R0, 0x1 ;  /* 0x00000000040e7211 */ /* 0x000fe400078608ff */
[-C--:B------:R-:W-:Y:S01]  /*8310*/  LEA.HI.X.SX32 R10, R10, R2.reuse, 0x1, P6 ;  /* 0x000000020a0a7211 */ /* 0x080fe200030f0eff */
[----:B0-----:R-:W3:Y:S04]  /*8320*/  LDL.LU R3, [R1+0x140] ;  /* 0x0001400001037983 */ /* 0x001ee80000300800 */
[----:B------:R0:W-:Y:S04]  /*8330*/  STL [R1+0x1ff0], R13 ;  /* 0x001ff00d01007387 */ /* 0x0001e80000100800 */
[----:B------:R-:W-:Y:S04]  /*8340*/  STL [R1+0x1fe4], R12 ;  /* 0x001fe40c01007387 */ /* 0x000fe80000100800 */
[----:B------:R1:W-:Y:S01]  /*8350*/  STL [R1+0x1fe8], R14 ;  /* 0x001fe80e01007387 */ /* 0x0003e20000100800 */
[----:B0-----:R-:W-:-:S05]  /*8360*/  LEA.HI.X.SX32 R13, R27, R2, 0x1, P4 ;  /* 0x000000021b0d7211 */ /* 0x001fca00020f0eff */
[----:B------:R0:W-:Y:S01]  /*8370*/  STL [R1+0x1fdc], R13 ;  /* 0x001fdc0d01007387 */ /* 0x0001e20000100800 */
[----:B-1----:R-:W-:-:S03]  /*8380*/  LEA.HI.X.SX32 R14, R29, R2, 0x1, P5 ;  /* 0x000000021d0e7211 */ /* 0x002fc600028f0eff */
[----:B------:R-:W-:Y:S01]  /*8390*/  STL [R1+0x21fc], R28 ;  /* 0x0021fc1c01007387 */ /* 0x000fe20000100800 */
[-C--:B0-----:R-:W-:Y:S02]  /*83a0*/  LEA R13, P6, R17, R0.reuse, 0x1 ;  /* 0x00000000110d7211 */ /* 0x081fe400078c08ff */
[----:B------:R-:W-:Y:S02]  /*83b0*/  LEA R12, P4, R18, R0, 0x1 ;  /* 0x00000000120c7211 */ /* 0x000fe400078808ff */
[----:B------:R-:W-:Y:S02]  /*83c0*/  LEA.HI.X.SX32 R0, R8, R2, 0x1, P0 ;  /* 0x0000000208007211 */ /* 0x000fe400000f0eff */
[----:B------:R-:W0:Y:S01]  /*83d0*/  LDC R8, c[0x0][0x238] ;  /* 0x00008e00ff087b82 */ /* 0x000e220000000800 */
[----:B------:R1:W-:Y:S04]  /*83e0*/  STL [R1+0x1fe0], R12 ;  /* 0x001fe00c01007387 */ /* 0x0003e80000100800 */
[----:B------:R-:W-:Y:S04]  /*83f0*/  STL [R1+0x1fd8], R14 ;  /* 0x001fd80e01007387 */ /* 0x000fe80000100800 */
[----:B------:R4:W-:Y:S01]  /*8400*/  STL [R1+0x1fd4], R10 ;  /* 0x001fd40a01007387 */ /* 0x0009e20000100800 */
[----:B-1----:R-:W-:-:S03]  /*8410*/  LEA R12, P5, R7, UR10, 0x1 ;  /* 0x0000000a070c7c11 */ /* 0x002fc6000f8a08ff */
[----:B----4-:R-:W4:Y:S04]  /*8420*/  LDL.LU R10, [R1+0x148] ;  /* 0x00014800010a7983 */ /* 0x010f280000300800 */
[----:B------:R1:W-:Y:S04]  /*8430*/  STL [R1+0x1fd0], R13 ;  /* 0x001fd00d01007387 */ /* 0x0003e80000100800 */
[----:B------:R1:W-:Y:S02]  /*8440*/  STL [R1+0x1fcc], R0 ;  /* 0x001fcc0001007387 */ /* 0x0003e40000100800 */
[----:B-1----:R-:W-:-:S02]  /*8450*/  LEA.HI.X.SX32 R13, R7, UR11, 0x1, P5 ;  /* 0x0000000b070d7c11 */ /* 0x002fc4000a8f0eff */
[----:B------:R-:W4:Y:S01]  /*8460*/  LDL.LU R7, [R1+0x144] ;  /* 0x0001440001077983 */ /* 0x000f220000300800 */
[----:B------:R-:W-:-:S03]  /*8470*/  LEA.HI.X.SX32 R0, R9, R2, 0x1, P1 ;  /* 0x0000000209007211 */ /* 0x000fc600008f0eff */
[----:B------:R-:W4:Y:S01]  /*8480*/  LDL.LU R9, [R1+0x14c] ;  /* 0x00014c0001097983 */ /* 0x000f220000300800 */
[----:B------:R-:W-:-:S03]  /*8490*/  LEA.HI.X.SX32 R5, R5, R2, 0x1, P2 ;  /* 0x0000000205057211 */ /* 0x000fc600010f0eff */
[----:B------:R1:W-:Y:S01]  /*84a0*/  STL [R1+0x1fc8], R0 ;  /* 0x001fc80001007387 */ /* 0x0003e20000100800 */
[----:B0-----:R-:W-:Y:S01]  /*84b0*/  IMAD R8, R8, 0x3f, RZ ;  /* 0x0000003f08087824 */ /* 0x001fe200078e02ff */
[-C--:B------:R-:W-:Y:S02]  /*84c0*/  LEA.HI.X.SX32 R15, R18, R2.reuse, 0x1, P4 ;  /* 0x00000002120f7211 */ /* 0x080fe400020f0eff */
[----:B------:R-:W-:Y:S01]  /*84d0*/  STL.64 [R1+0xb80], R12 ;  /* 0x000b800c01007387 */ /* 0x000fe20000100a00 */
[----:B------:R-:W-:Y:S02]  /*84e0*/  LEA R14, P5, R16, UR10, 0x1 ;  /* 0x0000000a100e7c11 */ /* 0x000fe4000f8a08ff */
[----:B-1----:R-:W-:Y:S01]  /*84f0*/  LEA.HI.X.SX32 R0, R4, R2, 0x1, P3 ;  /* 0x0000000204007211 */ /* 0x002fe200018f0eff */
[----:B------:R0:W-:Y:S04]  /*8500*/  STL [R1+0x1fc4], R5 ;  /* 0x001fc40501007387 */ /* 0x0001e80000100800 */
[----:B------:R1:W-:Y:S04]  /*8510*/  STL [R1+0x1fc0], R0 ;  /* 0x001fc00001007387 */ /* 0x0003e80000100800 */
[----:B------:R1:W-:Y:S01]  /*8520*/  STL [R1+0x1fbc], R15 ;  /* 0x001fbc0f01007387 */ /* 0x0003e20000100800 */
[----:B0-----:R-:W-:Y:S01]  /*8530*/  IMAD.WIDE R4, R8, 0x2, R12 ;  /* 0x0000000208047825 */ /* 0x001fe200078e020c */
[----:B------:R-:W-:-:S02]  /*8540*/  LEA R28, P0, R6, UR10, 0x1 ;  /* 0x0000000a061c7c11 */ /* 0x000fc4000f8008ff */
[----:B-1----:R-:W-:Y:S02]  /*8550*/  LEA.HI.X.SX32 R0, R17, R2, 0x1, P6 ;  /* 0x0000000211007211 */ /* 0x002fe400030f0eff */
[----:B------:R-:W-:-:S03]  /*8560*/  LEA.HI.X.SX32 R15, R16, UR11, 0x1, P5 ;  /* 0x0000000b100f7c11 */ /* 0x000fc6000a8f0eff */
[----:B------:R-:W-:Y:S01]  /*8570*/  STL [R1+0x1f9c], R0 ;  /* 0x001f9c0001007387 */ /* 0x000fe20000100800 */
[----:B------:R-:W-:Y:S01]  /*8580*/  LEA.HI.X.SX32 R29, R6, UR11, 0x1, P0 ;  /* 0x0000000b061d7c11 */ /* 0x000fe200080f0eff */
[----:B------:R-:W0:Y:S02]  /*8590*/  LDC R16, c[0x0][0x238] ;  /* 0x00008e00ff107b82 */ /* 0x000e240000000800 */
[----:B------:R-:W-:Y:S04]  /*85a0*/  STL [R1+0x1fa4], R4 ;  /* 0x001fa40401007387 */ /* 0x000fe80000100800 */
[----:B------:R1:W-:Y:S04]  /*85b0*/  STL [R1+0x1fa0], R5 ;  /* 0x001fa00501007387 */ /* 0x0003e80000100800 */
[----:B------:R-:W-:Y:S01]  /*85c0*/  STL.64 [R1+0xb88], R14 ;  /* 0x000b880e01007387 */ /* 0x000fe20000100a00 */
[----:B-1----:R-:W-:-:S03]  /*85d0*/  IMAD.WIDE R4, R8, 0x2, R14 ;  /* 0x0000000208047825 */ /* 0x002fc600078e020e */
[----:B------:R-:W-:Y:S04]  /*85e0*/  STL.64 [R1+0xb90], R28 ;  /* 0x000b901c01007387 */ /* 0x000fe80000100a00 */
[----:B------:R-:W-:Y:S04]  /*85f0*/  STL [R1+0x1fb4], R4 ;  /* 0x001fb40401007387 */ /* 0x000fe80000100800 */
[----:B------:R-:W-:Y:S01]  /*8600*/  STL [R1+0x1fa8], R5 ;  /* 0x001fa80501007387 */ /* 0x000fe20000100800 */
[----:B--2---:R-:W-:Y:S02]  /*8610*/  IMAD R0, R11, UR6, RZ ;  /* 0x000000060b007c24 */ /* 0x004fe4000f8e02ff */
[----:B------:R-:W1:Y:S03]  /*8620*/  LDC R11, c[0x0][0x238] ;  /* 0x00008e00ff0b7b82 */ /* 0x000e660000000800 */
[----:B------:R-:W-:-:S04]  /*8630*/  LEA R26, P1, R0, UR10, 0x1 ;  /* 0x0000000a001a7c11 */ /* 0x000fc8000f8208ff */
[----:B------:R-:W-:Y:S01]  /*8640*/  LEA.HI.X.SX32 R27, R0, UR11, 0x1, P1 ;  /* 0x0000000b001b7c11 */ /* 0x000fe200088f0eff */
[----:B---3--:R-:W-:Y:S02]  /*8650*/  IMAD R6, R3, UR6, RZ ;  /* 0x0000000603067c24 */ /* 0x008fe4000f8e02ff */
[----:B------:R-:W-:-:S03]  /*8660*/  IMAD.WIDE R2, R8, 0x2, R28 ;  /* 0x0000000208027825 */ /* 0x000fc600078e021c */
[----:B------:R-:W-:-:S04]  /*8670*/  LEA R24, P0, R6, UR10, 0x1 ;  /* 0x0000000a06187c11 */ /* 0x000fc8000f8008ff */
[----:B------:R-:W-:Y:S01]  /*8680*/  LEA.HI.X.SX32 R25, R6, UR11, 0x1, P0 ;  /* 0x0000000b06197c11 */ /* 0x000fe200080f0eff */
[----:B------:R-:W-:Y:S04]  /*8690*/  STL [R1+0x1fb8], R2 ;  /* 0x001fb80201007387 */ /* 0x000fe80000100800 */
[----:B------:R2:W-:Y:S04]  /*86a0*/  STL [R1+0x1fac], R3 ;  /* 0x001fac0301007387 */ /* 0x0005e80000100800 */
[----:B------:R-:W-:Y:S04]  /*86b0*/  STL.64 [R1+0xb98], R26 ;  /* 0x000b981a01007387 */ /* 0x000fe80000100a00 */
[----:B------:R-:W-:Y:S01]  /*86c0*/  STL.64 [R1+0xba0], R24 ;  /* 0x000ba01801007387 */ /* 0x000fe20000100a00 */
[----:B--2---:R-:W-:-:S04]  /*86d0*/  IMAD.WIDE R2, R8, 0x2, R24 ;  /* 0x0000000208027825 */ /* 0x004fc800078e0218 */
[----:B----4-:R-:W-:-:S05]  /*86e0*/  IMAD R0, R10, UR6, RZ ;  /* 0x000000060a007c24 */ /* 0x010fca000f8e02ff */
[----:B------:R-:W-:Y:S01]  /*86f0*/  LEA R18, P0, R0, UR10, 0x1 ;  /* 0x0000000a00127c11 */ /* 0x000fe2000f8008ff */
[----:B------:R-:W-:Y:S02]  /*8700*/  IMAD R5, R7, UR6, RZ ;  /* 0x0000000607057c24 */ /* 0x000fe4000f8e02ff */
[----:B------:R-:W-:-:S04]  /*8710*/  IMAD.WIDE R6, R8, 0x2, R26 ;  /* 0x0000000208067825 */ /* 0x000fc800078e021a */
[----:B------:R-:W-:Y:S01]  /*8720*/  IMAD R4, R9, UR6, RZ ;  /* 0x0000000609047c24 */ /* 0x000fe2000f8e02ff */
[C---:B------:R-:W-:Y:S01]  /*8730*/  LEA R22, P2, R5.reuse, UR10, 0x1 ;  /* 0x0000000a05167c11 */ /* 0x040fe2000f8408ff */
[----:B------:R-:W-:Y:S03]  /*8740*/  STL [R1+0x1fb0], R6 ;  /* 0x001fb00601007387 */ /* 0x000fe60000100800 */
[----:B------:R-:W-:Y:S02]  /*8750*/  LEA R20, P1, R4, UR10, 0x1 ;  /* 0x0000000a04147c11 */ /* 0x000fe4000f8208ff */
[----:B------:R-:W-:Y:S01]  /*8760*/  LEA.HI.X.SX32 R23, R5, UR11, 0x1, P2 ;  /* 0x0000000b05177c11 */ /* 0x000fe200090f0eff */
[----:B------:R-:W-:Y:S01]  /*8770*/  STL [R1+0x1f8c], R7 ;  /* 0x001f8c0701007387 */ /* 0x000fe20000100800 */
[----:B------:R-:W-:Y:S02]  /*8780*/  LEA.HI.X.SX32 R19, R0, UR11, 0x1, P0 ;  /* 0x0000000b00137c11 */ /* 0x000fe400080f0eff */
[----:B------:R-:W-:Y:S01]  /*8790*/  LEA.HI.X.SX32 R21, R4, UR11, 0x1, P1 ;  /* 0x0000000b04157c11 */ /* 0x000fe200088f0eff */
[----:B------:R-:W-:Y:S04]  /*87a0*/  STL [R1+0x1f98], R2 ;  /* 0x001f980201007387 */ /* 0x000fe80000100800 */
[----:B------:R2:W-:Y:S01]  /*87b0*/  STL [R1+0x1f90], R3 ;  /* 0x001f900301007387 */ /* 0x0005e20000100800 */
[----:B0-----:R-:W-:-:S02]  /*87c0*/  IMAD R0, R16, 0x3e, RZ ;  /* 0x0000003e10007824 */ /* 0x001fc400078e02ff */
[C---:B------:R-:W-:Y:S01]  /*87d0*/  IMAD.WIDE R4, R8.reuse, 0x2, R20 ;  /* 0x0000000208047825 */ /* 0x040fe200078e0214 */
[----:B------:R-:W-:Y:S03]  /*87e0*/  STL.64 [R1+0xba8], R22 ;  /* 0x000ba81601007387 */ /* 0x000fe60000100a00 */
[C---:B--2---:R-:W-:Y:S01]  /*87f0*/  IMAD.WIDE R2, R8.reuse, 0x2, R22 ;  /* 0x0000000208027825 */ /* 0x044fe200078e0216 */
[----:B------:R-:W-:Y:S03]  /*8800*/  STL.64 [R1+0xbb8], R18 ;  /* 0x000bb81201007387 */ /* 0x000fe60000100a00 */
[----:B------:R-:W-:Y:S01]  /*8810*/  IMAD.WIDE R6, R8, 0x2, R18 ;  /* 0x0000000208067825 */ /* 0x000fe200078e0212 */
[----:B------:R-:W-:Y:S04]  /*8820*/  STL.64 [R1+0xbb0], R20 ;  /* 0x000bb01401007387 */ /* 0x000fe80000100a00 */
[----:B------:R-:W-:Y:S04]  /*8830*/  STL [R1+0x1f94], R2 ;  /* 0x001f940201007387 */ /* 0x000fe80000100800 */
[----:B------:R0:W-:Y:S04]  /*8840*/  STL [R1+0x1f84], R3 ;  /* 0x001f840301007387 */ /* 0x0001e80000100800 */
[----:B------:R-:W-:Y:S04]  /*8850*/  STL [R1+0x1f88], R4 ;  /* 0x001f880401007387 */ /* 0x000fe80000100800 */
[----:B------:R2:W-:Y:S01]  /*8860*/  STL [R1+0x1f7c], R5 ;  /* 0x001f7c0501007387 */ /* 0x0005e20000100800 */
[----:B0-----:R-:W-:-:S03]  /*8870*/  IMAD.WIDE R2, R0, 0x2, R12 ;  /* 0x0000000200027825 */ /* 0x001fc600078e020c */
[----:B------:R-:W-:Y:S04]  /*8880*/  STL [R1+0x1f80], R6 ;  /* 0x001f800601007387 */ /* 0x000fe80000100800 */
[----:B------:R0:W-:Y:S01]  /*8890*/  STL [R1+0x1f74], R7 ;  /* 0x001f740701007387 */ /* 0x0001e20000100800 */
[----:B--2---:R-:W-:-:S03]  /*88a0*/  IMAD.WIDE R4, R0, 0x2, R14 ;  /* 0x0000000200047825 */ /* 0x004fc600078e020e */
[----:B------:R-:W-:Y:S04]  /*88b0*/  STL [R1+0x1f78], R2 ;  /* 0x001f780201007387 */ /* 0x000fe80000100800 */
[----:B------:R2:W-:Y:S01]  /*88c0*/  STL [R1+0x1f6c], R3 ;  /* 0x001f6c0301007387 */ /* 0x0005e20000100800 */
[----:B0-----:R-:W-:-:S03]  /*88d0*/  IMAD.WIDE R6, R0, 0x2, R26 ;  /* 0x0000000200067825 */ /* 0x001fc600078e021a */
[----:B------:R-:W-:Y:S01]  /*88e0*/  STL [R1+0x1f70], R4 ;  /* 0x001f700401007387 */ /* 0x000fe20000100800 */
[----:B--2---:R-:W-:-:S03]  /*88f0*/  IMAD.WIDE R2, R0, 0x2, R28 ;  /* 0x0000000200027825 */ /* 0x004fc600078e021c */
[----:B------:R0:W-:Y:S04]  /*8900*/  STL [R1+0x1f64], R5 ;  /* 0x001f640501007387 */ /* 0x0001e80000100800 */
[----:B------:R-:W-:Y:S04]  /*8910*/  STL [R1+0x1f68], R2 ;  /* 0x001f680201007387 */ /* 0x000fe80000100800 */
[----:B------:R2:W-:Y:S01]  /*8920*/  STL [R1+0x1f5c], R3 ;  /* 0x001f5c0301007387 */ /* 0x0005e20000100800 */
[----:B0-----:R-:W-:-:S03]  /*8930*/  IMAD.WIDE R4, R0, 0x2, R24 ;  /* 0x0000000200047825 */ /* 0x001fc600078e0218 */
[----:B------:R-:W-:Y:S04]  /*8940*/  STL [R1+0x1f60], R6 ;  /* 0x001f600601007387 */ /* 0x000fe80000100800 */
[----:B------:R0:W-:Y:S01]  /*8950*/  STL [R1+0x1f54], R7 ;  /* 0x001f540701007387 */ /* 0x0001e20000100800 */
[----:B--2---:R-:W-:-:S03]  /*8960*/  IMAD.WIDE R2, R0, 0x2, R22 ;  /* 0x0000000200027825 */ /* 0x004fc600078e0216 */
[----:B------:R-:W-:Y:S01]  /*8970*/  STL [R1+0x1f58], R4 ;  /* 0x001f580401007387 */ /* 0x000fe20000100800 */
[----:B------:R-:W-:-:S03]  /*8980*/  IMAD R8, R16, 0x3d, RZ ;  /* 0x0000003d10087824 */ /* 0x000fc600078e02ff */
        /* <DEDUP_REMOVED lines=106> */
[----:B------:R-:W-:Y:S01]  /*9030*/  STL [R1+0x1e3c], R5 ;  /* 0x001e3c0501007387 */ /* 0x000fe20000100800 */
[----:B0-----:R-:W-:-:S03]  /*9040*/  IMAD.WIDE R2, R8, 0x2, R12 ;  /* 0x0000000208027825 */ /* 0x001fc600078e020c */
[----:B------:R-:W-:Y:S04]  /*9050*/  STL [R1+0x1e40], R6 ;  /* 0x001e400601007387 */ /* 0x000fe80000100800 */
[----:B------:R0:W-:Y:S04]  /*9060*/  STL [R1+0x1e34], R7 ;  /* 0x001e340701007387 */ /* 0x0001e80000100800 */
[----:B------:R-:W-:Y:S04]  /*9070*/  STL [R1+0x1e38], R2 ;  /* 0x001e380201007387 */ /* 0x000fe80000100800 */
[----:B------:R2:W-:Y:S01]  /*9080*/  STL [R1+0x1e2c], R3 ;  /* 0x001e2c0301007387 */ /* 0x0005e20000100800 */
[----:B0-----:R-:W-:-:S04]  /*9090*/  IMAD.WIDE R6, R8, 0x2, R14 ;  /* 0x0000000208067825 */ /* 0x001fc800078e020e */
[C---:B------:R-:W-:Y:S01]  /*90a0*/  IMAD.WIDE R4, R8.reuse, 0x2, R26 ;  /* 0x0000000208047825 */ /* 0x040fe200078e021a */
[----:B------:R-:W-:Y:S03]  /*90b0*/  STL [R1+0x1e30], R6 ;  /* 0x001e300601007387 */ /* 0x000fe60000100800 */
[C---:B--2---:R-:W-:Y:S01]  /*90c0*/  IMAD.WIDE R2, R8.reuse, 0x2, R28 ;  /* 0x0000000208027825 */ /* 0x044fe200078e021c */
[----:B------:R0:W-:Y:S04]  /*90d0*/  STL [R1+0x1e24], R7 ;  /* 0x001e240701007387 */ /* 0x0001e80000100800 */
[----:B------:R-:W-:Y:S04]  /*90e0*/  STL [R1+0x1e28], R2 ;  /* 0x001e280201007387 */ /* 0x000fe80000100800 */
[----:B------:R2:W-:Y:S01]  /*90f0*/  STL [R1+0x1e1c], R3 ;  /* 0x001e1c0301007387 */ /* 0x0005e20000100800 */
[----:B0-----:R-:W-:-:S03]  /*9100*/  IMAD.WIDE R6, R8, 0x2, R24 ;  /* 0x0000000208067825 */ /* 0x001fc600078e0218 */
[----:B------:R-:W-:Y:S01]  /*9110*/  STL [R1+0x1e20], R4 ;  /* 0x001e200401007387 */ /* 0x000fe20000100800 */
[----:B------:R-:W-:-:S03]  /*9120*/  IMAD R0, R16, 0x38, RZ ;  /* 0x0000003810007824 */ /* 0x000fc600078e02ff */
[----:B------:R0:W-:Y:S01]  /*9130*/  STL [R1+0x1e14], R5 ;  /* 0x001e140501007387 */ /* 0x0001e20000100800 */
[----:B--2---:R-:W-:-:S03]  /*9140*/  IMAD.WIDE R2, R8, 0x2, R22 ;  /* 0x0000000208027825 */ /* 0x004fc600078e0216 */
        /* <DEDUP_REMOVED lines=155> */
[----:B------:R0:W-:Y:S01]  /*9b00*/  STL [R1+0x1008], R3 ;  /* 0x0010080301007387 */ /* 0x0001e20000100800 */
[----:B------:R-:W-:-:S03]  /*9b10*/  IMAD.WIDE R8, R0, 0x2, R12 ;  /* 0x0000000200087825 */ /* 0x000fc600078e020c */
        /* <DEDUP_REMOVED lines=438> */
[----:B------:R-:W-:-:S03]  /*b680*/  IMAD.SHL.U32 R0, R16, 0x20, RZ ;  /* 0x0000002010007824 */ /* 0x000fc600078e00ff */
        /* <DEDUP_REMOVED lines=62> */
[----:B------:R-:W2:Y:S03]  /*ba70*/  LDC R12, c[0x0][0x238] ;  /* 0x00008e00ff0c7b82 */ /* 0x000ea60000000800 */
[----:B------:R3:W-:Y:S01]  /*ba80*/  STL [R1+0x1514], R5 ;  /* 0x0015140501007387 */ /* 0x0007e20000100800 */
[----:B0-----:R-:W-:-:S03]  /*ba90*/  IMAD.WIDE R2, R0, 0x2, R14 ;  /* 0x0000000200027825 */ /* 0x001fc600078e020e */
[----:B------:R-:W-:Y:S01]  /*baa0*/  STL [R1+0x1520], R6 ;  /* 0x0015200601007387 */ /* 0x000fe20000100800 */
[----:B------:R-:W0:Y:S03]  /*bab0*/  LDC R13, c[0x0][0x238] ;  /* 0x00008e00ff0d7b82 */ /* 0x000e260000000800 */
[----:B------:R4:W-:Y:S01]  /*bac0*/  STL [R1+0x151c], R7 ;  /* 0x00151c0701007387 */ /* 0x0009e20000100800 */
[----:B---3--:R-:W-:-:S03]  /*bad0*/  IMAD.WIDE R4, R0, 0x2, R28 ;  /* 0x0000000200047825 */ /* 0x008fc600078e021c */
[----:B------:R-:W-:Y:S04]  /*bae0*/  STL [R1+0x1528], R8 ;  /* 0x0015280801007387 */ /* 0x000fe80000100800 */
[----:B------:R-:W-:Y:S01]  /*baf0*/  STL [R1+0x1524], R9 ;  /* 0x0015240901007387 */ /* 0x000fe20000100800 */
[----:B----4-:R-:W-:-:S03]  /*bb00*/  IMAD.WIDE R6, R0, 0x2, R26 ;  /* 0x0000000200067825 */ /* 0x010fc600078e021a */
[----:B------:R-:W-:Y:S04]  /*bb10*/  STL [R1+0x1530], R2 ;  /* 0x0015300201007387 */ /* 0x000fe80000100800 */
[----:B------:R3:W-:Y:S04]  /*bb20*/  STL [R1+0x152c], R3 ;  /* 0x00152c0301007387 */ /* 0x0007e80000100800 */
[----:B------:R-:W-:Y:S04]  /*bb30*/  STL [R1+0x1538], R4 ;  /* 0x0015380401007387 */ /* 0x000fe80000100800 */
[----:B------:R-:W-:Y:S01]  /*bb40*/  STL [R1+0x1534], R5 ;  /* 0x0015340501007387 */ /* 0x000fe20000100800 */
[----:B---3--:R-:W-:-:S03]  /*bb50*/  IMAD.WIDE R2, R0, 0x2, R24 ;  /* 0x0000000200027825 */ /* 0x008fc600078e0218 */
[----:B------:R-:W-:Y:S04]  /*bb60*/  STL [R1+0x1540], R6 ;  /* 0x0015400601007387 */ /* 0x000fe80000100800 */
[----:B------:R-:W-:Y:S01]  /*bb70*/  STL [R1+0x153c], R7 ;  /* 0x00153c0701007387 */ /* 0x000fe20000100800 */
[----:B------:R-:W-:-:S03]  /*bb80*/  IMAD R10, R16, 0x1d, RZ ;  /* 0x0000001d100a7824 */ /* 0x000fc600078e02ff */
[----:B------:R-:W-:Y:S04]  /*bb90*/  STL [R1+0x1548], R2 ;  /* 0x0015480201007387 */ /* 0x000fe80000100800 */
[----:B------:R-:W-:Y:S04]  /*bba0*/  STL [R1+0x1544], R3 ;  /* 0x0015440301007387 */ /* 0x000fe80000100800 */
[----:B------:R3:W-:Y:S04]  /*bbb0*/  STL [R1+0x2200], R16 ;  /* 0x0022001001007387 */ /* 0x0007e80000100800 */
[----:B---3--:R-:W3:Y:S01]  /*bbc0*/  LDL.64 R16, [R1+0xb80] ;  /* 0x000b800001107983 */ /* 0x008ee20000100a00 */
[----:B------:R-:W-:-:S04]  /*bbd0*/  IMAD.WIDE R2, R0, 0x2, R22 ;  /* 0x0000000200027825 */ /* 0x000fc800078e0216 */
[C---:B------:R-:W-:Y:S01]  /*bbe0*/  IMAD.WIDE R4, R0.reuse, 0x2, R20 ;  /* 0x0000000200047825 */ /* 0x040fe200078e0214 */
[----:B------:R-:W-:Y:S03]  /*bbf0*/  STL [R1+0x1550], R2 ;  /* 0x0015500201007387 */ /* 0x000fe60000100800 */
[----:B------:R-:W-:Y:S01]  /*bc00*/  IMAD.WIDE R6, R0, 0x2, R18 ;  /* 0x0000000200067825 */ /* 0x000fe200078e0212 */
[----:B------:R4:W-:Y:S04]  /*bc10*/  STL [R1+0x154c], R3 ;  /* 0x00154c0301007387 */ /* 0x0009e80000100800 */
[----:B------:R-:W-:Y:S04]  /*bc20*/  STL [R1+0x1558], R4 ;  /* 0x0015580401007387 */ /* 0x000fe80000100800 */
[----:B------:R1:W-:Y:S01]  /*bc30*/  STL [R1+0x1554], R5 ;  /* 0x0015540501007387 */ /* 0x0003e20000100800 */
[----:B----4-:R-:W-:-:S03]  /*bc40*/  IMAD.WIDE R2, R10, 0x2, R14 ;  /* 0x000000020a027825 */ /* 0x010fc600078e020e */
[----:B------:R-:W-:Y:S04]  /*bc50*/  STL [R1+0x1560], R6 ;  /* 0x0015600601007387 */ /* 0x000fe80000100800 */
[----:B------:R4:W-:Y:S01]  /*bc60*/  STL [R1+0x155c], R7 ;  /* 0x00155c0701007387 */ /* 0x0009e20000100800 */
[----:B-1----:R-:W-:-:S04]  /*bc70*/  IMAD.WIDE R4, R10, 0x2, R28 ;  /* 0x000000020a047825 */ /* 0x002fc800078e021c */
[----:B----4-:R-:W-:-:S04]  /*bc80*/  IMAD.WIDE R6, R10, 0x2, R26 ;  /* 0x000000020a067825 */ /* 0x010fc800078e021a */
[----:B------:R-:W-:Y:S02]  /*bc90*/  IMAD R0, R11, 0x1c, RZ ;  /* 0x0000001c0b007824 */ /* 0x000fe400078e02ff */
[----:B------:R-:W1:Y:S01]  /*bca0*/  LDC R11, c[0x0][0x238] ;  /* 0x00008e00ff0b7b82 */ /* 0x000e620000000800 */
[----:B---3--:R-:W-:-:S05]  /*bcb0*/  IMAD.WIDE R8, R10, 0x2, R16 ;  /* 0x000000020a087825 */ /* 0x008fca00078e0210 */
[----:B------:R-:W-:Y:S04]  /*bcc0*/  STL [R1+0x1568], R8 ;  /* 0x0015680801007387 */ /* 0x000fe80000100800 */
[----:B------:R-:W-:Y:S04]  /*bcd0*/  STL [R1+0x1564], R9 ;  /* 0x0015640901007387 */ /* 0x000fe80000100800 */
[----:B------:R-:W-:Y:S04]  /*bce0*/  STL [R1+0x1570], R2 ;  /* 0x0015700201007387 */ /* 0x000fe80000100800 */
[----:B------:R3:W-:Y:S04]  /*bcf0*/  STL [R1+0x156c], R3 ;  /* 0x00156c0301007387 */ /* 0x0007e80000100800 */
[----:B------:R-:W-:Y:S04]  /*bd00*/  STL [R1+0x1578], R4 ;  /* 0x0015780401007387 */ /* 0x000fe80000100800 */
[----:B------:R4:W-:Y:S01]  /*bd10*/  STL [R1+0x1574], R5 ;  /* 0x0015740501007387 */ /* 0x0009e20000100800 */
[----:B---3--:R-:W-:-:S03]  /*bd20*/  IMAD.WIDE R2, R10, 0x2, R24 ;  /* 0x000000020a027825 */ /* 0x008fc600078e0218 */
[----:B------:R-:W-:Y:S04]  /*bd30*/  STL [R1+0x1580], R6 ;  /* 0x0015800601007387 */ /* 0x000fe80000100800 */
[----:B------:R3:W-:Y:S04]  /*bd40*/  STL [R1+0x157c], R7 ;  /* 0x00157c0701007387 */ /* 0x0007e80000100800 */
[----:B------:R-:W-:Y:S01]  /*bd50*/  STL [R1+0x1588], R2 ;  /* 0x0015880201007387 */ /* 0x000fe20000100800 */
[----:B----4-:R-:W-:-:S03]  /*bd60*/  IMAD.WIDE R4, R10, 0x2, R20 ;  /* 0x000000020a047825 */ /* 0x010fc600078e0214 */
[----:B------:R4:W-:Y:S01]  /*bd70*/  STL [R1+0x1584], R3 ;  /* 0x0015840301007387 */ /* 0x0009e20000100800 */
[----:B---3--:R-:W-:-:S04]  /*bd80*/  IMAD.WIDE R6, R10, 0x2, R18 ;  /* 0x000000020a067825 */ /* 0x008fc800078e0212 */
[----:B----4-:R-:W-:-:S04]  /*bd90*/  IMAD.WIDE R2, R10, 0x2, R22 ;  /* 0x000000020a027825 */ /* 0x010fc800078e0216 */
[C---:B------:R-:W-:Y:S01]  /*bda0*/  IMAD.WIDE R8, R0.reuse, 0x2, R16 ;  /* 0x0000000200087825 */ /* 0x040fe200078e0210 */
[----:B------:R-:W-:Y:S04]  /*bdb0*/  STL [R1+0x1590], R2 ;  /* 0x0015900201007387 */ /* 0x000fe80000100800 */
[----:B------:R3:W-:Y:S04]  /*bdc0*/  STL [R1+0x158c], R3 ;  /* 0x00158c0301007387 */ /* 0x0007e80000100800 */
[----:B------:R-:W-:Y:S04]  /*bdd0*/  STL [R1+0x1598], R4 ;  /* 0x0015980401007387 */ /* 0x000fe80000100800 */
[----:B------:R4:W-:Y:S01]  /*bde0*/  STL [R1+0x1594], R5 ;  /* 0x0015940501007387 */ /* 0x0009e20000100800 */
[----:B---3--:R-:W-:-:S03]  /*bdf0*/  IMAD.WIDE R2, R0, 0x2, R14 ;  /* 0x0000000200027825 */ /* 0x008fc600078e020e */
[----:B------:R-:W-:Y:S04]  /*be00*/  STL [R1+0x15a0], R6 ;  /* 0x0015a00601007387 */ /* 0x000fe80000100800 */
[----:B------:R3:W-:Y:S01]  /*be10*/  STL [R1+0x159c], R7 ;  /* 0x00159c0701007387 */ /* 0x0007e20000100800 */
[----:B----4-:R-:W-:-:S03]  /*be20*/  IMAD.WIDE R4, R0, 0x2, R28 ;  /* 0x0000000200047825 */ /* 0x010fc600078e021c */
[----:B------:R-:W-:Y:S04]  /*be30*/  STL [R1+0x15a8], R8 ;  /* 0x0015a80801007387 */ /* 0x000fe80000100800 */
[----:B------:R-:W-:Y:S01]  /*be40*/  STL [R1+0x15a4], R9 ;  /* 0x0015a40901007387 */ /* 0x000fe20000100800 */
[----:B---3--:R-:W-:-:S03]  /*be50*/  IMAD.WIDE R6, R0, 0x2, R26 ;  /* 0x0000000200067825 */ /* 0x008fc600078e021a */
        /* <DEDUP_REMOVED lines=8> */
[----:B--2---:R-:W-:Y:S02]  /*bee0*/  IMAD R10, R12, 0x1b, RZ ;  /* 0x0000001b0c0a7824 */ /* 0x004fe400078e02ff */
[C---:B----4-:R-:W-:Y:S01]  /*bef0*/  IMAD.WIDE R4, R0.reuse, 0x2, R20 ;  /* 0x0000000200047825 */ /* 0x050fe200078e0214 */
[----:B------:R2:W-:Y:S01]  /*bf00*/  STL [R1+0x15c4], R3 ;  /* 0x0015c40301007387 */ /* 0x0005e20000100800 */
[----:B------:R-:W4:Y:S02]  /*bf10*/  LDC R12, c[0x0][0x238] ;  /* 0x00008e00ff0c7b82 */ /* 0x000f240000000800 */
[----:B---3--:R-:W-:-:S04]  /*bf20*/  IMAD.WIDE R6, R0, 0x2, R18 ;  /* 0x0000000200067825 */ /* 0x008fc800078e0212 */
[----:B--2---:R-:W-:-:S04]  /*bf30*/  IMAD.WIDE R2, R0, 0x2, R22 ;  /* 0x0000000200027825 */ /* 0x004fc800078e0216 */
[C---:B------:R-:W-:Y:S01]  /*bf40*/  IMAD.WIDE R8, R10.reuse, 0x2, R16 ;  /* 0x000000020a087825 */ /* 0x040fe200078e0210 */
[----:B------:R-:W-:Y:S04]  /*bf50*/  STL [R1+0x15d0], R2 ;  /* 0x0015d00201007387 */ /* 0x000fe80000100800 */
[----:B------:R2:W-:Y:S04]  /*bf60*/  STL [R1+0x15cc], R3 ;  /* 0x0015cc0301007387 */ /* 0x0005e80000100800 */
[----:B------:R-:W-:Y:S04]  /*bf70*/  STL [R1+0x15d8], R4 ;  /* 0x0015d80401007387 */ /* 0x000fe80000100800 */
[----:B------:R3:W-:Y:S01]  /*bf80*/  STL [R1+0x15d4], R5 ;  /* 0x0015d40501007387 */ /* 0x0007e20000100800 */
[----:B--2---:R-:W-:-:S03]  /*bf90*/  IMAD.WIDE R2, R10, 0x2, R14 ;  /* 0x000000020a027825 */ /* 0x004fc600078e020e */
[----:B------:R-:W-:Y:S04]  /*bfa0*/  STL [R1+0x15e0], R6 ;  /* 0x0015e00601007387 */ /* 0x000fe80000100800 */
[----:B------:R2:W-:Y:S01]  /*bfb0*/  STL [R1+0x15dc], R7 ;  /* 0x0015dc0701007387 */ /* 0x0005e20000100800 */
[----:B---3--:R-:W-:-:S03]  /*bfc0*/  IMAD.WIDE R4, R10, 0x2, R28 ;  /* 0x000000020a047825 */ /* 0x008fc600078e021c */
[----:B------:R-:W-:Y:S04]  /*bfd0*/  STL [R1+0x15e8], R8 ;  /* 0x0015e80801007387 */ /* 0x000fe80000100800 */
[----:B------:R-:W-:Y:S01]  /*bfe0*/  STL [R1+0x15e4], R9 ;  /* 0x0015e40901007387 */ /* 0x000fe20000100800 */
[----:B--2---:R-:W-:-:S03]  /*bff0*/  IMAD.WIDE R6, R10, 0x2, R26 ;  /* 0x000000020a067825 */ /* 0x004fc600078e021a */
[----:B------:R-:W-:Y:S04]  /*c000*/  STL [R1+0x15f0], R2 ;  /* 0x0015f00201007387 */ /* 0x000fe80000100800 */
[----:B------:R2:W-:Y:S04]  /*c010*/  STL [R1+0x15ec], R3 ;  /* 0x0015ec0301007387 */ /* 0x0005e80000100800 */
[----:B------:R-:W-:Y:S04]  /*c020*/  STL [R1+0x15f8], R4 ;  /* 0x0015f80401007387 */ /* 0x000fe80000100800 */
[----:B------:R3:W-:Y:S01]  /*c030*/  STL [R1+0x15f4], R5 ;  /* 0x0015f40501007387 */ /* 0x0007e20000100800 */
[----:B--2---:R-:W-:-:S03]  /*c040*/  IMAD.WIDE R2, R10, 0x2, R24 ;  /* 0x000000020a027825 */ /* 0x004fc600078e0218 */
[----:B------:R-:W-:Y:S04]  /*c050*/  STL [R1+0x1600], R6 ;  /* 0x0016000601007387 */ /* 0x000fe80000100800 */
[----:B------:R2:W-:Y:S04]  /*c060*/  STL [R1+0x15fc], R7 ;  /* 0x0015fc0701007387 */ /* 0x0005e80000100800 */
[----:B------:R-:W-:Y:S01]  /*c070*/  STL [R1+0x1608], R2 ;  /* 0x0016080201007387 */ /* 0x000fe20000100800 */
[----:B-1----:R-:W-:Y:S02]  /*c080*/  IMAD R0, R11, 0x1a, RZ ;  /* 0x0000001a0b007824 */ /* 0x002fe400078e02ff */
[C---:B---3--:R-:W-:Y:S01]  /*c090*/  IMAD.WIDE R4, R10.reuse, 0x2, R20 ;  /* 0x000000020a047825 */ /* 0x048fe200078e0214 */
[----:B------:R1:W-:Y:S01]  /*c0a0*/  STL [R1+0x1604], R3 ;  /* 0x0016040301007387 */ /* 0x0003e20000100800 */
[----:B------:R-:W3:Y:S02]  /*c0b0*/  LDC R11, c[0x0][0x238] ;  /* 0x00008e00ff0b7b82 */ /* 0x000ee40000000800 */
[----:B--2---:R-:W-:-:S04]  /*c0c0*/  IMAD.WIDE R6, R10, 0x2, R18 ;  /* 0x000000020a067825 */ /* 0x004fc800078e0212 */
[----:B-1----:R-:W-:-:S04]  /*c0d0*/  IMAD.WIDE R2, R10, 0x2, R22 ;  /* 0x000000020a027825 */ /* 0x002fc800078e0216 */
[C---:B------:R-:W-:Y:S01]  /*c0e0*/  IMAD.WIDE R8, R0.reuse, 0x2, R16 ;  /* 0x0000000200087825 */ /* 0x040fe200078e0210 */
[----:B------:R-:W-:Y:S04]  /*c0f0*/  STL [R1+0x1610], R2 ;  /* 0x0016100201007387 */ /* 0x000fe80000100800 */
[----:B------:R1:W-:Y:S04]  /*c100*/  STL [R1+0x160c], R3 ;  /* 0x00160c0301007387 */ /* 0x0003e80000100800 */
[----:B------:R-:W-:Y:S04]  /*c110*/  STL [R1+0x1618], R4 ;  /* 0x0016180401007387 */ /* 0x000fe80000100800 */
[----:B------:R2:W-:Y:S01]  /*c120*/  STL [R1+0x1614], R5 ;  /* 0x0016140501007387 */ /* 0x0005e20000100800 */
[----:B-1----:R-:W-:-:S03]  /*c130*/  IMAD.WIDE R2, R0, 0x2, R14 ;  /* 0x0000000200027825 */ /* 0x002fc600078e020e */
[----:B------:R-:W-:Y:S04]  /*c140*/  STL [R1+0x1620], R6 ;  /* 0x0016200601007387 */ /* 0x000fe80000100800 */
[----:B------:R1:W-:Y:S01]  /*c150*/  STL [R1+0x161c], R7 ;  /* 0x00161c0701007387 */ /* 0x0003e20000100800 */
[----:B--2---:R-:W-:-:S03]  /*c160*/  IMAD.WIDE R4, R0, 0x2, R28 ;  /* 0x0000000200047825 */ /* 0x004fc600078e021c */
[----:B------:R-:W-:Y:S04]  /*c170*/  STL [R1+0x1628], R8 ;  /* 0x0016280801007387 */ /* 0x000fe80000100800 */
[----:B------:R-:W-:Y:S01]  /*c180*/  STL [R1+0x1624], R9 ;  /* 0x0016240901007387 */ /* 0x000fe20000100800 */
[----:B-1----:R-:W-:-:S03]  /*c190*/  IMAD.WIDE R6, R0, 0x2, R26 ;  /* 0x0000000200067825 */ /* 0x002fc600078e021a */
[----:B------:R-:W-:Y:S04]  /*c1a0*/  STL [R1+0x1630], R2 ;  /* 0x0016300201007387 */ /* 0x000fe80000100800 */
[----:B------:R1:W-:Y:S04]  /*c1b0*/  STL [R1+0x162c], R3 ;  /* 0x00162c0301007387 */ /* 0x0003e80000100800 */
[----:B------:R-:W-:Y:S04]  /*c1c0*/  STL [R1+0x1638], R4 ;  /* 0x0016380401007387 */ /* 0x000fe80000100800 */
[----:B------:R2:W-:Y:S01]  /*c1d0*/  STL [R1+0x1634], R5 ;  /* 0x0016340501007387 */ /* 0x0005e20000100800 */
[----:B-1----:R-:W-:-:S03]  /*c1e0*/  IMAD.WIDE R2, R0, 0x2, R24 ;  /* 0x0000000200027825 */ /* 0x002fc600078e0218 */
[----:B------:R-:W-:Y:S04]  /*c1f0*/  STL [R1+0x1640], R6 ;  /* 0x0016400601007387 */ /* 0x000fe80000100800 */
[----:B------:R1:W-:Y:S04]  /*c200*/  STL [R1+0x163c], R7 ;  /* 0x00163c0701007387 */ /* 0x0003e80000100800 */
[----:B------:R-:W-:Y:S01]  /*c210*/  STL [R1+0x1648], R2 ;  /* 0x0016480201007387 */ /* 0x000fe20000100800 */
[----:B----4-:R-:W-:Y:S02]  /*c220*/  IMAD R10, R12, 0x19, RZ ;  /* 0x000000190c0a7824 */ /* 0x010fe400078e02ff */
[C---:B--2---:R-:W-:Y:S01]  /*c230*/  IMAD.WIDE R4, R0.reuse, 0x2, R20 ;  /* 0x0000000200047825 */ /* 0x044fe200078e0214 */
[----:B------:R2:W-:Y:S01]  /*c240*/  STL [R1+0x1644], R3 ;  /* 0x0016440301007387 */ /* 0x0005e20000100800 */
[----:B------:R-:W4:Y:S02]  /*c250*/  LDC R12, c[0x0][0x238] ;  /* 0x00008e00ff0c7b82 */ /* 0x000f240000000800 */
[----:B-1----:R-:W-:-:S04]  /*c260*/  IMAD.WIDE R6, R0, 0x2, R18 ;  /* 0x0000000200067825 */ /* 0x002fc800078e0212 */
[----:B--2---:R-:W-:-:S04]  /*c270*/  IMAD.WIDE R2, R0, 0x2, R22 ;  /* 0x0000000200027825 */ /* 0x004fc800078e0216 */
        /* <DEDUP_REMOVED lines=20> */
[----:B---3--:R-:W-:Y:S02]  /*c3c0*/  IMAD R0, R11, 0x18, RZ ;  /* 0x000000180b007824 */ /* 0x008fe400078e02ff */
[C---:B--2---:R-:W-:Y:S01]  /*c3d0*/  IMAD.WIDE R4, R10.reuse, 0x2, R20 ;  /* 0x000000020a047825 */ /* 0x044fe200078e0214 */
[----:B------:R2:W-:Y:S01]  /*c3e0*/  STL [R1+0x1684], R3 ;  /* 0x0016840301007387 */ /* 0x0005e20000100800 */
[----:B------:R-:W3:Y:S02]  /*c3f0*/  LDC R11, c[0x0][0x238] ;  /* 0x00008e00ff0b7b82 */ /* 0x000ee40000000800 */
        /* <DEDUP_REMOVED lines=204> */
[----:B---3--:R-:W-:Y:S02]  /*d0c0*/  IMAD.SHL.U32 R0, R11, 0x10, RZ ;  /* 0x000000100b007824 */ /* 0x008fe400078e00ff */
        /* <DEDUP_REMOVED lines=363> */
[----:B---3--:R-:W-:Y:S02]  /*e780*/  IMAD.SHL.U32 R0, R11, 0x2, RZ ;  /* 0x000000020b007824 */ /* 0x008fe400078e00ff */
[----:B--2---:R-:W-:Y:S01]  /*e790*/  IMAD.WIDE R4, R10, 0x2, R20 ;  /* 0x000000020a047825 */ /* 0x004fe200078e0214 */
[----:B------:R2:W-:Y:S01]  /*e7a0*/  STL [R1+0x1c08], R8 ;  /* 0x001c080801007387 */ /* 0x0005e20000100800 */
[----:B------:R-:W3:Y:S03]  /*e7b0*/  LDC R11, c[0x0][0x238] ;  /* 0x00008e00ff0b7b82 */ /* 0x000ee60000000800 */
[----:B------:R0:W-:Y:S04]  /*e7c0*/  STL [R1+0x1c04], R9 ;  /* 0x001c040901007387 */ /* 0x0001e80000100800 */
[----:B------:R-:W-:Y:S01]  /*e7d0*/  STL [R1+0x1c10], R2 ;  /* 0x001c100201007387 */ /* 0x000fe20000100800 */
[----:B-1----:R-:W-:-:S03]  /*e7e0*/  IMAD.WIDE R6, R0, 0x2, R16 ;  /* 0x0000000200067825 */ /* 0x002fc600078e0210 */
[----:B------:R1:W-:Y:S01]  /*e7f0*/  STL [R1+0x1c0c], R3 ;  /* 0x001c0c0301007387 */ /* 0x0003e20000100800 */
[----:B--2---:R-:W2:Y:S03]  /*e800*/  LDC R8, c[0x0][0x238] ;  /* 0x00008e00ff087b82 */ /* 0x004ea60000000800 */
[----:B------:R-:W-:Y:S05]  /*e810*/  STL [R1+0x1c18], R4 ;  /* 0x001c180401007387 */ /* 0x000fea0000100800 */
[----:B0-----:R-:W0:Y:S01]  /*e820*/  LDC R9, c[0x0][0x238] ;  /* 0x00008e00ff097b82 */ /* 0x001e220000000800 */
[----:B-1----:R-:W-:Y:S01]  /*e830*/  IMAD.WIDE R2, R10, 0x2, R18 ;  /* 0x000000020a027825 */ /* 0x002fe200078e0212 */
[----:B------:R1:W-:Y:S04]  /*e840*/  STL [R1+0x1c14], R5 ;  /* 0x001c140501007387 */ /* 0x0003e80000100800 */
[----:B------:R-:W-:Y:S02]  /*e850*/  STL [R1+0x1c20], R2 ;  /* 0x001c200201007387 */ /* 0x000fe40000100800 */
[----:B------:R-:W4:Y:S02]  /*e860*/  LDC R10, c[0x0][0x238] ;  /* 0x00008e00ff0a7b82 */ /* 0x000f240000000800 */
[----:B------:R1:W-:Y:S02]  /*e870*/  STL [R1+0x1c1c], R3 ;  /* 0x001c1c0301007387 */ /* 0x0003e40000100800 */
[----:B-1----:R-:W-:-:S02]  /*e880*/  IMAD.WIDE R4, R0, 0x2, R14 ;  /* 0x0000000200047825 */ /* 0x002fc400078e020e */
[----:B------:R-:W-:Y:S02]  /*e890*/  STL [R1+0x1c28], R6 ;  /* 0x001c280601007387 */ /* 0x000fe40000100800 */
[----:B------:R-:W1:Y:S02]  /*e8a0*/  LDC R14, c[0x0][0x238] ;  /* 0x00008e00ff0e7b82 */ /* 0x000e640000000800 */
[----:B------:R3:W-:Y:S01]  /*e8b0*/  STL [R1+0x1c24], R7 ;  /* 0x001c240701007387 */ /* 0x0007e20000100800 */
[----:B------:R-:W-:-:S03]  /*e8c0*/  IMAD.WIDE R2, R0, 0x2, R28 ;  /* 0x0000000200027825 */ /* 0x000fc600078e021c */
[----:B------:R-:W-:Y:S02]  /*e8d0*/  STL [R1+0x1c30], R4 ;  /* 0x001c300401007387 */ /* 0x000fe40000100800 */
[----:B------:R-:W1:Y:S02]  /*e8e0*/  LDC R15, c[0x0][0x238] ;  /* 0x00008e00ff0f7b82 */ /* 0x000e640000000800 */
[----:B------:R2:W-:Y:S01]  /*e8f0*/  STL [R1+0x1c2c], R5 ;  /* 0x001c2c0501007387 */ /* 0x0005e20000100800 */
[----:B---3--:R-:W-:-:S03]  /*e900*/  IMAD.WIDE R6, R0, 0x2, R24 ;  /* 0x0000000200067825 */ /* 0x008fc600078e0218 */
[----:B------:R-:W-:Y:S01]  /*e910*/  STL [R1+0x1c38], R2 ;  /* 0x001c380201007387 */ /* 0x000fe20000100800 */
[----:B--2---:R-:W-:-:S03]  /*e920*/  IMAD.WIDE R4, R0, 0x2, R26 ;  /* 0x0000000200047825 */ /* 0x004fc600078e021a */
[----:B------:R2:W-:Y:S04]  /*e930*/  STL [R1+0x1c34], R3 ;  /* 0x001c340301007387 */ /* 0x0005e80000100800 */
[----:B------:R-:W-:Y:S04]  /*e940*/  STL [R1+0x1c40], R4 ;  /* 0x001c400401007387 */ /* 0x000fe80000100800 */
[----:B------:R3:W-:Y:S01]  /*e950*/  STL [R1+0x1c3c], R5 ;  /* 0x001c3c0501007387 */ /* 0x0007e20000100800 */
[----:B--2---:R-:W-:-:S03]  /*e960*/  IMAD.WIDE R2, R0, 0x2, R22 ;  /* 0x0000000200027825 */ /* 0x004fc600078e0216 */
[----:B------:R-:W-:Y:S04]  /*e970*/  STL [R1+0x1c48], R6 ;  /* 0x001c480601007387 */ /* 0x000fe80000100800 */
[----:B------:R-:W-:Y:S01]  /*e980*/  STL [R1+0x1c44], R7 ;  /* 0x001c440701007387 */ /* 0x000fe20000100800 */
[----:B---3--:R-:W-:-:S03]  /*e990*/  IMAD.WIDE R4, R0, 0x2, R20 ;  /* 0x0000000200047825 */ /* 0x008fc600078e0214 */
[----:B------:R-:W-:Y:S04]  /*e9a0*/  STL [R1+0x1c50], R2 ;  /* 0x001c500201007387 */ /* 0x000fe80000100800 */
[----:B------:R-:W-:Y:S04]  /*e9b0*/  STL [R1+0x1c4c], R3 ;  /* 0x001c4c0301007387 */ /* 0x000fe80000100800 */
[----:B------:R-:W-:Y:S04]  /*e9c0*/  STL [R1+0x1c58], R4 ;  /* 0x001c580401007387 */ /* 0x000fe80000100800 */
[----:B------:R2:W-:Y:S04]  /*e9d0*/  STL [R1+0x1c54], R5 ;  /* 0x001c540501007387 */ /* 0x0005e80000100800 */
[----:B--2---:R-:W0:Y:S01]  /*e9e0*/  LDL.64 R4, [R1+0xb88] ;  /* 0x000b880001047983 */ /* 0x004e220000100a00 */
[----:B------:R-:W-:-:S04]  /*e9f0*/  IMAD.WIDE R6, R0, 0x2, R18 ;  /* 0x0000000200067825 */ /* 0x000fc800078e0212 */
[----:B------:R-:W-:Y:S02]  /*ea00*/  IMAD.WIDE R2, R8, 0x2, R16 ;  /* 0x0000000208027825 */ /* 0x000fe400078e0210 */
[----:B------:R-:W2:Y:S04]  /*ea10*/  LDL.LU R16, [R1+0x2200] ;  /* 0x0022000001107983 */ /* 0x000ea80000300800 */
[----:B------:R-:W-:Y:S04]  /*ea20*/  STL [R1+0x1c60], R6 ;  /* 0x001c600601007387 */ /* 0x000fe80000100800 */
[----:B------:R4:W-:Y:S02]  /*ea30*/  STL [R1+0x1c5c], R7 ;  /* 0x001c5c0701007387 */ /* 0x0009e40000100800 */
[----:B----4-:R-:W-:-:S02]  /*ea40*/  IMAD.WIDE R6, R10, 0x2, R28 ;  /* 0x000000020a067825 */ /* 0x010fc400078e021c */
[----:B------:R-:W3:Y:S04]  /*ea50*/  LDL.LU R28, [R1+0x21fc] ;  /* 0x0021fc00011c7983 */ /* 0x000ee80000300800 */
[----:B------:R-:W-:Y:S04]  /*ea60*/  STL [R1+0x1c68], R2 ;  /* 0x001c680201007387 */ /* 0x000fe80000100800 */
[----:B------:R4:W-:Y:S02]  /*ea70*/  STL [R1+0x1c64], R3 ;  /* 0x001c640301007387 */ /* 0x0009e40000100800 */
[----:B----4-:R-:W-:-:S04]  /*ea80*/  IMAD.WIDE R2, R12, 0x2, R24 ;  /* 0x000000020c027825 */ /* 0x010fc800078e0218 */
[----:B0-----:R-:W-:-:S04]  /*ea90*/  IMAD.WIDE R4, R9, 0x2, R4 ;  /* 0x0000000209047825 */ /* 0x001fc800078e0204 */
[----:B------:R-:W-:Y:S01]  /*eaa0*/  IMAD.WIDE R8, R11, 0x2, R26 ;  /* 0x000000020b087825 */ /* 0x000fe200078e021a */
[----:B------:R-:W-:Y:S04]  /*eab0*/  STL [R1+0x1c70], R4 ;  /* 0x001c700401007387 */ /* 0x000fe80000100800 */
[----:B------:R0:W-:Y:S04]  /*eac0*/  STL [R1+0x1c6c], R5 ;  /* 0x001c6c0501007387 */ /* 0x0001e80000100800 */
[----:B------:R-:W-:Y:S04]  /*ead0*/  STL [R1+0x1c78], R6 ;  /* 0x001c780601007387 */ /* 0x000fe80000100800 */
[----:B------:R1:W-:Y:S01]  /*eae0*/  STL [R1+0x1c74], R7 ;  /* 0x001c740701007387 */ /* 0x0003e20000100800 */
[----:B0-----:R-:W-:-:S03]  /*eaf0*/  IMAD.WIDE R4, R13, 0x2, R22 ;  /* 0x000000020d047825 */ /* 0x001fc600078e0216 */
[----:B------:R-:W-:Y:S04]  /*eb00*/  STL [R1+0x1c80], R8 ;  /* 0x001c800801007387 */ /* 0x000fe80000100800 */
[----:B------:R-:W-:Y:S01]  /*eb10*/  STL [R1+0x1c7c], R9 ;  /* 0x001c7c0901007387 */ /* 0x000fe20000100800 */
[----:B-1----:R-:W-:-:S03]  /*eb20*/  IMAD.WIDE R6, R14, 0x2, R20 ;  /* 0x000000020e067825 */ /* 0x002fc600078e0214 */
[----:B------:R-:W-:Y:S04]  /*eb30*/  STL [R1+0x1c88], R2 ;  /* 0x001c880201007387 */ /* 0x000fe80000100800 */
[----:B------:R0:W-:Y:S04]  /*eb40*/  STL [R1+0x1c84], R3 ;  /* 0x001c840301007387 */ /* 0x0001e80000100800 */
[----:B------:R-:W-:Y:S04]  /*eb50*/  STL [R1+0x1c90], R4 ;  /* 0x001c900401007387 */ /* 0x000fe80000100800 */
[----:B------:R-:W-:Y:S01]  /*eb60*/  STL [R1+0x1c8c], R5 ;  /* 0x001c8c0501007387 */ /* 0x000fe20000100800 */
[----:B0-----:R-:W-:-:S03]  /*eb70*/  IMAD.WIDE R2, R15, 0x2, R18 ;  /* 0x000000020f027825 */ /* 0x001fc600078e0212 */
[----:B------:R-:W-:Y:S04]  /*eb80*/  STL [R1+0x1c98], R6 ;  /* 0x001c980601007387 */ /* 0x000fe80000100800 */
[----:B------:R-:W-:Y:S04]  /*eb90*/  STL [R1+0x1c94], R7 ;  /* 0x001c940701007387 */ /* 0x000fe80000100800 */
[----:B------:R0:W-:Y:S04]  /*eba0*/  STL [R1+0x1ca0], R2 ;  /* 0x001ca00201007387 */ /* 0x0001e80000100800 */
[----:B------:R2:W-:Y:S04]  /*ebb0*/  STL [R1+0x1c9c], R3 ;  /* 0x001c9c0301007387 */ /* 0x0005e80000100800 */
[----:B------:R1:W-:Y:S04]  /*ebc0*/  STL [R1+0xff0], RZ ;  /* 0x000ff0ff01007387 */ /* 0x0003e80000100800 */
        /* <DEDUP_REMOVED lines=410> */
[----:B------:R1:W-:Y:S01]  /*10570*/  STL [R1+0x4c8], RZ ;  /* 0x0004c8ff01007387 */ /* 0x0003e20000100800 */
[----:B------:R-:W4:Y:S03]  /*10580*/  S2R R17, SR_TID.X ;  /* 0x0000000000117919 */ /* 0x000f260000002100 */
        /* <DEDUP_REMOVED lines=29> */
[----:B----4-:R-:W-:-:S03]  /*10760*/  LOP3.LUT R17, R17, 0x3f, RZ, 0xc0, !PT ;  /* 0x0000003f11117812 */ /* 0x010fc600078ec0ff */
[----:B------:R1:W-:Y:S04]  /*10770*/  STL [R1+0x790], RZ ;  /* 0x000790ff01007387 */ /* 0x0003e80000100800 */
[----:B------:R1:W-:Y:S04]  /*10780*/  STL [R1+0x794], RZ ;  /* 0x000794ff01007387 */ /* 0x0003e80000100800 */
[----:B------:R1:W-:Y:S04]  /*10790*/  STL [R1+0x798], RZ ;  /* 0x000798ff01007387 */ /* 0x0003e80000100800 */
[----:B------:R1:W-:Y:S04]  /*107a0*/  STL [R1+0x79c], RZ ;  /* 0x00079cff01007387 */ /* 0x0003e80000100800 */
[----:B------:R1:W-:Y:S01]  /*107b0*/  STL [R1+0x760], RZ ;  /* 0x000760ff01007387 */ /* 0x0003e20000100800 */
[----:B0-----:R-:W-:-:S02]  /*107c0*/  IMAD.SHL.U32 R2, R17, 0x2, RZ ;  /* 0x0000000211027824 */ /* 0x001fc400078e00ff */
[----:B------:R-:W0:Y:S01]  /*107d0*/  LDC R17, c[0x0][0x230] ;  /* 0x00008c00ff117b82 */ /* 0x000e220000000800 */
        /* <DEDUP_REMOVED lines=25> */
[----:B0-----:R-:W-:-:S03]  /*10970*/  VIADD R17, R17, 0x3f ;  /* 0x0000003f11117836 */ /* 0x001fc60000000000 */
[----:B------:R1:W-:Y:S04]  /*10980*/  STL [R1+0x4b8], RZ ;  /* 0x0004b8ff01007387 */ /* 0x0003e80000100800 */
[----:B------:R1:W-:Y:S04]  /*10990*/  STL [R1+0x4bc], RZ ;  /* 0x0004bcff01007387 */ /* 0x0003e80000100800 */
[----:B------:R1:W-:Y:S04]  /*109a0*/  STL [R1+0x4a0], RZ ;  /* 0x0004a0ff01007387 */ /* 0x0003e80000100800 */
[----:B------:R1:W-:Y:S01]  /*109b0*/  STL [R1+0x4a4], RZ ;  /* 0x0004a4ff01007387 */ /* 0x0003e20000100800 */
[----:B--2---:R-:W-:-:S03]  /*109c0*/  IMAD.SHL.U32 R3, R16, 0x40, RZ ;  /* 0x0000004010037824 */ /* 0x004fc600078e00ff */
[----:B------:R1:W-:Y:S01]  /*109d0*/  STL [R1+0x4a8], RZ ;  /* 0x0004a8ff01007387 */ /* 0x0003e20000100800 */
[----:B------:R-:W-:-:S03]  /*109e0*/  SHF.R.S32.HI R16, RZ, 0x1f, R17 ;  /* 0x0000001fff107819 */ /* 0x000fc60000011411 */
[----:B------:R1:W-:Y:S04]  /*109f0*/  STL [R1+0x4ac], RZ ;  /* 0x0004acff01007387 */ /* 0x0003e80000100800 */
[----:B------:R1:W-:Y:S04]  /*10a00*/  STL [R1+0x1e0], RZ ;  /* 0x0001e0ff01007387 */ /* 0x0003e80000100800 */
[----:B------:R1:W-:Y:S04]  /*10a10*/  STL [R1+0x1e4], RZ ;  /* 0x0001e4ff01007387 */ /* 0x0003e80000100800 */
[----:B------:R1:W-:Y:S01]  /*10a20*/  STL [R1+0x1e8], RZ ;  /* 0x0001e8ff01007387 */ /* 0x0003e20000100800 */
[----:B------:R-:W-:-:S03]  /*10a30*/  LEA.HI R16, R16, R17, RZ, 0x6 ;  /* 0x0000001110107211 */ /* 0x000fc600078f30ff */
[----:B------:R1:W-:Y:S04]  /*10a40*/  STL [R1+0x1ec], RZ ;  /* 0x0001ecff01007387 */ /* 0x0003e80000100800 */
[----:B------:R1:W-:Y:S04]  /*10a50*/  STL [R1+0xc90], RZ ;  /* 0x000c90ff01007387 */ /* 0x0003e80000100800 */
[----:B------:R1:W-:Y:S04]  /*10a60*/  STL [R1+0xc94], RZ ;  /* 0x000c94ff01007387 */ /* 0x0003e80000100800 */
[----:B------:R1:W-:Y:S04]  /*10a70*/  STL [R1+0xc98], RZ ;  /* 0x000c98ff01007387 */ /* 0x0003e80000100800 */
[----:B------:R1:W-:Y:S01]  /*10a80*/  STL [R1+0xc9c], RZ ;  /* 0x000c9cff01007387 */ /* 0x0003e20000100800 */
[----:B------:R-:W-:-:S03]  /*10a90*/  SHF.R.S32.HI R4, RZ, 0x6, R16 ;  /* 0x00000006ff047819 */ /* 0x000fc60000011410 */
[----:B------:R1:W-:Y:S04]  /*10aa0*/  STL [R1+0xb50], RZ ;  /* 0x000b50ff01007387 */ /* 0x0003e80000100800 */
[----:B------:R1:W-:Y:S04]  /*10ab0*/  STL [R1+0xb54], RZ ;  /* 0x000b54ff01007387 */ /* 0x0003e80000100800 */
[----:B------:R1:W-:Y:S04]  /*10ac0*/  STL [R1+0xb58], RZ ;  /* 0x000b58ff01007387 */ /* 0x0003e80000100800 */
[----:B------:R1:W-:Y:S04]  /*10ad0*/  STL [R1+0xb5c], RZ ;  /* 0x000b5cff01007387 */ /* 0x0003e80000100800 */
[----:B------:R-:W2:Y:S04]  /*10ae0*/  LDL R16, [R1+0xd90] ;  /* 0x000d900001107983 */ /* 0x000ea80000100800 */
        /* <DEDUP_REMOVED lines=14> */
[----:B------:R-:W-:-:S03]  /*10bd0*/  LOP3.LUT R4, R2, 0x30, RZ, 0x3c, !PT ;  /* 0x0000003002047812 */ /* 0x000fc600078e3cff */
[----:B------:R1:W-:Y:S01]  /*10be0*/  STL [R1+0x838], RZ ;  /* 0x000838ff01007387 */ /* 0x0003e20000100800 */
[----:B------:R-:W-:-:S03]  /*10bf0*/  LOP3.LUT R4, R2, 0x60, RZ, 0x3c, !PT ;  /* 0x0000006002047812 */ /* 0x000fc600078e3cff */
[----:B------:R1:W-:Y:S01]  /*10c00*/  STL [R1+0x83c], RZ ;  /* 0x00083cff01007387 */ /* 0x0003e20000100800 */
[----:B---3--:R-:W-:-:S03]  /*10c10*/  LOP3.LUT R4, R28, 0x40, RZ, 0x3c, !PT ;  /* 0x000000401c047812 */ /* 0x008fc600078e3cff */
        /* <DEDUP_REMOVED lines=8> */
[----:B------:R1:W-:Y:S01]  /*10ca0*/  STL [R1+0x21f0], R4 ;  /* 0x0021f00401007387 */ /* 0x0003e20000100800 */
[----:B------:R-:W-:Y:S01]  /*10cb0*/  USHF.L.U32 UR5, UR5, 0x6, URZ ;  /* 0x0000000605057899 */ /* 0x000fe2000800063f */
[----:B------:R-:W-:-:S02]  /*10cc0*/  SHF.R.S32.HI R0, RZ, 0x1f, R3 ;  /* 0x0000001fff007819 */ /* 0x000fc40000011403 */
[C---:B------:R-:W-:Y:S01]  /*10cd0*/  LOP3.LUT R6, R2.reuse, 0x10, RZ, 0x3c, !PT ;  /* 0x0000001002067812 */ /* 0x040fe200078e3cff */
[----:B------:R-:W-:Y:S01]  /*10ce0*/  USHF.R.S32.HI UR6, URZ, 0x1f, UR5 ;  /* 0x0000001f3f067899 */ /* 0x000fe20008011405 */
[C---:B------:R-:W-:Y:S02]  /*10cf0*/  LOP3.LUT R5, R2.reuse, 0x20, RZ, 0x3c, !PT ;  /* 0x0000002002057812 */ /* 0x040fe400078e3cff */
[C---:B------:R-:W-:Y:S01]  /*10d00*/  SHF.L.U64.HI R0, R3.reuse, 0x1, R0 ;  /* 0x0000000103007819 */ /* 0x040fe20000010200 */
[----:B------:R-:W-:Y:S01]  /*10d10*/  IMAD.SHL.U32 R3, R3, 0x2, RZ ;  /* 0x0000000203037824 */ /* 0x000fe200078e00ff */
[C---:B------:R-:W-:Y:S02]  /*10d20*/  LOP3.LUT R6, R2.reuse, 0x40, RZ, 0x3c, !PT ;  /* 0x0000004002067812 */ /* 0x040fe400078e3cff */
[C---:B------:R-:W-:Y:S02]  /*10d30*/  LOP3.LUT R5, R2.reuse, 0x50, RZ, 0x3c, !PT ;  /* 0x0000005002057812 */ /* 0x040fe400078e3cff */
[----:B------:R-:W-:Y:S01]  /*10d40*/  LOP3.LUT R6, R2, 0x70, RZ, 0x3c, !PT ;  /* 0x0000007002067812 */ /* 0x000fe200078e3cff */
[----:B------:R-:W-:-:S02]  /*10d50*/  USHF.L.U32 UR7, UR5, 0x1, URZ ;  /* 0x0000000105077899 */ /* 0x000fc4000800063f */
[----:B------:R-:W-:Y:S01]  /*10d60*/  USHF.L.U64.HI UR6, UR5, 0x1, UR6 ;  /* 0x0000000105067899 */ /* 0x000fe20008010206 */
[----:B-12---:R-:W-:-:S11]  /*10d70*/  LOP3.LUT R5, R16, 0x40, RZ, 0x3c, !PT ;  /* 0x0000004010057812 */ /* 0x006fd600078e3cff */
.L_x_1:
[----:B------:R-:W2:Y:S01]  /*10d80*/  LDL.64 R6, [R1+0xbb8] ;  /* 0x000bb80001067983 */ /* 0x000ea20000100a00 */
[----:B0-----:R-:W0:Y:S03]  /*10d90*/  LDC R4, c[0x0][0x230] ;  /* 0x00008c00ff047b82 */ /* 0x001e260000000800 */
[----:B--2---:R1:W-:Y:S04]  /*10da0*/  STL [R1+0x4c08], R7 ;  /* 0x004c080701007387 */ /* 0x0043e80000100800 */
[----:B-1----:R-:W0:Y:S04]  /*10db0*/  LDL R7, [R1+0xff0] ;  /* 0x000ff00001077983 */ /* 0x002e280000100800 */
[----:B------:R-:W-:Y:S04]  /*10dc0*/  STL [R1+0x4554], R3 ;  /* 0x0045540301007387 */ /* 0x000fe80000100800 */
        /* <DEDUP_REMOVED lines=73> */
[----:B------:R-:W-:Y:S01]  /*11260*/  STL [R1+0x46e4], R3 ;  /* 0x0046e40301007387 */ /* 0x000fe20000100800 */
[----:B0-----:R-:W-:-:S03]  /*11270*/  IMAD R4, R7, -0x40, R4 ;  /* 0xffffffc007047824 */ /* 0x001fc600078e0204 */
        /* <DEDUP_REMOVED lines=369> */
[----:B------:R0:W-:Y:S04]  /*12990*/  STL [R1+0x4c04], R14 ;  /* 0x004c040e01007387 */ /* 0x0001e80000100800 */
[----:B------:R-:W-:Y:S04]  /*129a0*/  STL [R1+0x4510], R2 ;  /* 0x0045100201007387 */ /* 0x000fe80000100800 */
[----:B-----5:R-:W-:Y:S04]  /*129b0*/  STL [R1+0x450c], R29 ;  /* 0x00450c1d01007387 */ /* 0x020fe80000100800 */
        /* <DEDUP_REMOVED lines=40> */
[----:B------:R-:W2:Y:S01]  /*12c40*/  LDL.LU R7, [R1+0x4c08] ;  /* 0x004c080001077983 */ /* 0x000ea20000300800 */
[----:B------:R-:W-:-:S02]  /*12c50*/  ISETP.GT.AND P0, PT, R4, RZ, PT ;  /* 0x000000ff0400720c */ /* 0x000fc40003f04270 */
[----:B0-----:R-:W-:Y:S02]  /*12c60*/  PRMT R14, RZ, 0x7610, R14 ;  /* 0x00007610ff0e7816 */ /* 0x001fe4000000000e */
[----:B------:R-:W-:Y:S02]  /*12c70*/  PRMT R3, RZ, 0x7610, R3 ;  /* 0x00007610ff037816 */ /* 0x000fe40000000003 */
[----:B------:R-:W-:-:S07]  /*12c80*/  PRMT R15, RZ, 0x7610, R15 ;  /* 0x00007610ff0f7816 */ /* 0x000fce000000000f */
[----:B--2---:R-:W2:Y:S04]  /*12c90*/  @P0 LDG.E.U16 R14, desc[UR8][R6.64] ;  /* 0x00000008060e0981 */ /* 0x004ea8000c1e1500 */
[----:B--2---:R0:W-:Y:S04]  /*12ca0*/  STL [R1+0xfcc], R14 ;  /* 0x000fcc0e01007387 */ /* 0x0041e80000100800 */
[----:B0-----:R-:W2:Y:S04]  /*12cb0*/  LDL.LU R14, [R1+0x4c04] ;  /* 0x004c0400010e7983 */ /* 0x001ea80000300800 */
[----:B------:R-:W3:Y:S04]  /*12cc0*/  LDL.64 R6, [R1+0xbb0] ;  /* 0x000bb00001067983 */ /* 0x000ee80000100a00 */
[----:B---3--:R-:W3:Y:S04]  /*12cd0*/  @P0 LDG.E.U16 R3, desc[UR8][R6.64] ;  /* 0x0000000806030981 */ /* 0x008ee8000c1e1500 */
[----:B---3--:R0:W-:Y:S04]  /*12ce0*/  STL [R1+0xfc8], R3 ;  /* 0x000fc80301007387 */ /* 0x0081e80000100800 */
[----:B0-----:R-:W3:Y:S04]  /*12cf0*/  LDL.LU R3, [R1+0x4c00] ;  /* 0x004c000001037983 */ /* 0x001ee80000300800 */
[----:B------:R-:W4:Y:S01]  /*12d00*/  LDL.64 R6, [R1+0xba8] ;  /* 0x000ba80001067983 */ /* 0x000f220000100a00 */
[----:B---3--:R-:W-:-:S03]  /*12d10*/  PRMT R3, RZ, 0x7610, R3 ;  /* 0x00007610ff037816 */ /* 0x008fc60000000003 */
[----:B----4-:R-:W3:Y:S04]  /*12d20*/  @P0 LDG.E.U16 R15, desc[UR8][R6.64] ;  /* 0x00000008060f0981 */ /* 0x010ee8000c1e1500 */
        /* <DEDUP_REMOVED lines=8> */
[----:B------:R-:W-:-:S02]  /*12db0*/  ISETP.GT.AND P1, PT, R4, 0x1, PT ;  /* 0x000000010400780c */ /* 0x000fc40003f24270 */
[----:B---3--:R-:W-:Y:S01]  /*12dc0*/  PRMT R3, RZ, 0x7610, R3 ;  /* 0x00007610ff037816 */ /* 0x008fe20000000003 */
        /* <DEDUP_REMOVED lines=18> */
[----:B------:R-:W4:Y:S04]  /*12ef0*/  LDL R6, [R1+0x1c9c] ;  /* 0x001c9c0001067983 */ /* 0x000f280000100800 */
[----:B------:R-:W4:Y:S01]  /*12f00*/  LDL R7, [R1+0x1ca0] ;  /* 0x001ca00001077983 */ /* 0x000f220000100800 */
[----:B---3--:R-:W-:-:S02]  /*12f10*/  PRMT R3, RZ, 0x7610, R3 ;  /* 0x00007610ff037816 */ /* 0x008fc40000000003 */
[----:B----4-:R-:W-:-:S04]  /*12f20*/  @P1 LOP3.LUT R7, R7, R6, RZ, 0x3c, !PT ;  /* 0x0000000607071212 */ /* 0x010fc800078e3cff */
[----:B------:R-:W-:-:S04]  /*12f30*/  @P1 LOP3.LUT R6, R7, R6, RZ, 0x3c, !PT ;  /* 0x0000000607061212 */ /* 0x000fc800078e3cff */
[----:B------:R-:W-:-:S05]  /*12f40*/  @P1 LOP3.LUT R7, R7, R6, RZ, 0x3c, !PT ;  /* 0x0000000607071212 */ /* 0x000fca00078e3cff */
[----:B------:R-:W3:Y:S04]  /*12f50*/  @P1 LDG.E.U16 R15, desc[UR8][R6.64] ;  /* 0x00000008060f1981 */ /* 0x000ee8000c1e1500 */
        /* <DEDUP_REMOVED lines=31> */
[----:B------:R-:W-:-:S02]  /*13150*/  ISETP.GT.AND P0, PT, R4, 0x2, PT ;  /* 0x000000020400780c */ /* 0x000fc40003f04270 */
[----:B---3--:R-:W-:Y:S02]  /*13160*/  PRMT R3, RZ, 0x7610, R3 ;  /* 0x00007610ff037816 */ /* 0x008fe40000000003 */
        /* <DEDUP_REMOVED lines=1486> */
[----:B------:R-:W-:-:S02]  /*18e50*/  PRMT R28, RZ, 0x7610, R28 ;  /* 0x00007610ff1c7816 */ /* 0x000fc4000000001c */
[----:B----4-:R-:W-:-:S04]  /*18e60*/  @P1 LOP3.LUT R7, R7, R6, RZ, 0x3c, !PT ;  /* 0x0000000607071212 */ /* 0x010fc800078e3cff */
[----:B------:R-:W-:-:S04]  /*18e70*/  @P1 LOP3.LUT R6, R7, R6, RZ, 0x3c, !PT ;  /* 0x0000000607061212 */ /* 0x000fc800078e3cff */
[----:B------:R-:W-:-:S05]  /*18e80*/  @P1 LOP3.LUT R7, R7, R6, RZ, 0x3c, !PT ;  /* 0x0000000607071212 */ /* 0x000fca00078e3cff */
[----:B------:R-:W4:Y:S04]  /*18e90*/  @P1 LDG.E.U16 R3, desc[UR8][R6.64] ;  /* 0x0000000806031981 */ /* 0x000f28000c1e1500 */
[----:B----4-:R0:W-:Y:S04]  /*18ea0*/  STL [R1+0x59c], R3 ;  /* 0x00059c0301007387 */ /* 0x0101e80000100800 */
[----:B0-----:R-:W4:Y:S04]  /*18eb0*/  LDL.LU R3, [R1+0x4948] ;  /* 0x0049480001037983 */ /* 0x001f280000300800 */
[----:B------:R-:W2:Y:S04]  /*18ec0*/  LDL R6, [R1+0x175c] ;  /* 0x00175c0001067983 */ /* 0x000ea80000100800 */
[----:B------:R-:W2:Y:S01]  /*18ed0*/  LDL R7, [R1+0x1760] ;  /* 0x0017600001077983 */ /* 0x000ea20000100800 */
[----:B----4-:R-:W-:-:S02]  /*18ee0*/  PRMT R3, RZ, 0x7610, R3 ;  /* 0x00007610ff037816 */ /* 0x010fc40000000003 */
[----:B--2---:R-:W-:-:S04]  /*18ef0*/  @P0 LOP3.LUT R7, R7, R6, RZ, 0x3c, !PT ;  /* 0x0000000607070212 */ /* 0x004fc800078e3cff */
[----:B------:R-:W-:-:S04]  /*18f00*/  @P0 LOP3.LUT R6, R7, R6, RZ, 0x3c, !PT ;  /* 0x0000000607060212 */ /* 0x000fc800078e3cff */
[----:B------:R-:W-:-:S05]  /*18f10*/  @P0 LOP3.LUT R7, R7, R6, RZ, 0x3c, !PT ;  /* 0x0000000607070212 */ /* 0x000fca00078e3cff */
[----:B------:R-:W2:Y:S04]  /*18f20*/  @P0 LDG.E.U16 R28, desc[UR8][R6.64] ;  /* 0x00000008061c0981 */ /* 0x000ea8000c1e1500 */
[----:B------:R-:W4:Y:S04]  /*18f30*/  LDL R6, [R1+0x1754] ;  /* 0x0017540001067983 */ /* 0x000f280000100800 */
[----:B------:R-:W4:Y:S01]  /*18f40*/  LDL R7, [R1+0x1758] ;  /* 0x0017580001077983 */ /* 0x000f220000100800 */
[----:B---3--:R-:W-:-:S03]  /*18f50*/  PRMT R15, RZ, 0x7610, R15 ;  /* 0x00007610ff0f7816 */ /* 0x008fc6000000000f */
[----:B--2---:R-:W-:Y:S01]  /*18f60*/  STL [R1+0x43b8], R28 ;  /* 0x0043b81c01007387 */ /* 0x004fe20000100800 */
[----:B----4-:R-:W-:-:S04]  /*18f70*/  @P0 LOP3.LUT R7, R7, R6, RZ, 0x3c, !PT ;  /* 0x0000000607070212 */ /* 0x010fc800078e3cff */
[----:B------:R-:W-:-:S04]  /*18f80*/  @P0 LOP3.LUT R6, R7, R6, RZ, 0x3c, !PT ;  /* 0x0000000607060212 */ /* 0x000fc800078e3cff */
[----:B------:R-:W-:-:S05]  /*18f90*/  @P0 LOP3.LUT R7, R7, R6, RZ, 0x3c, !PT ;  /* 0x0000000607070212 */ /* 0x000fca00078e3cff */
[----:B------:R-:W2:Y:S04]  /*18fa0*/  @P0 LDG.E.U16 R3, desc[UR8][R6.64] ;  /* 0x0000000806030981 */ /* 0x000ea8000c1e1500 */
[----:B--2---:R0:W-:Y:S04]  /*18fb0*/  STL [R1+0xe80], R3 ;  /* 0x000e800301007387 */ /* 0x0041e80000100800 */
[----:B0-----:R-:W2:Y:S04]  /*18fc0*/  LDL.LU R3, [R1+0x4944] ;  /* 0x0049440001037983 */ /* 0x001ea80000300800 */
[----:B------:R-:W3:Y:S04]  /*18fd0*/  LDL R6, [R1+0x174c] ;  /* 0x00174c0001067983 */ /* 0x000ee80000100800 */
[----:B------:R-:W3:Y:S01]  /*18fe0*/  LDL R7, [R1+0x1750] ;  /* 0x0017500001077983 */ /* 0x000ee20000100800 */
[----:B--2---:R-:W-:-:S02]  /*18ff0*/  PRMT R3, RZ, 0x7610, R3 ;  /* 0x00007610ff037816 */ /* 0x004fc40000000003 */
[----:B---3--:R-:W-:-:S04]  /*19000*/  @P0 LOP3.LUT R7, R7, R6, RZ, 0x3c, !PT ;  /* 0x0000000607070212 */ /* 0x008fc800078e3cff */
        /* <DEDUP_REMOVED lines=16> */
[----:B------:R-:W-:-:S02]  /*19110*/  ISETP.GT.AND P1, PT, R4, 0x17, PT ;  /* 0x000000170400780c */ /* 0x000fc40003f24270 */
[----:B--2---:R-:W-:Y:S02]  /*19120*/  PRMT R3, RZ, 0x7610, R3 ;  /* 0x00007610ff037816 */ /* 0x004fe40000000003 */
        /* <DEDUP_REMOVED lines=1831> */
[----:B------:R-:W3:Y:S02]  /*203a0*/  LDL R7, [R1+0x10f4] ;  /* 0x0010f40001077983 */ /* 0x000ee40000100800 */
[----:B---3--:R-:W-:-:S04]  /*203b0*/  @P1 LOP3.LUT R7, R7, R6, RZ, 0x3c, !PT ;  /* 0x0000000607071212 */ /* 0x008fc800078e3cff */
        /* <DEDUP_REMOVED lines=423> */
[----:B------:R-:W2:Y:S04]  /*21e30*/  LDL R6, [R1+0x1d14] ;  /* 0x001d140001067983 */ /* 0x000ea80000100800 */
[----:B------:R-:W2:Y:S01]  /*21e40*/  LDL R7, [R1+0x1d20] ;  /* 0x001d200001077983 */ /* 0x000ea20000100800 */
[----:B---3--:R-:W-:-:S03]  /*21e50*/  PRMT R3, RZ, 0x7610, R3 ;  /* 0x00007610ff037816 */ /* 0x008fc60000000003 */
[----:B----4-:R-:W-:Y:S01]  /*21e60*/  STL [R1+0x43fc], R28 ;  /* 0x0043fc1c01007387 */ /* 0x010fe20000100800 */
[----:B--2---:R-:W-:-:S04]  /*21e70*/  @P1 LOP3.LUT R7, R7, R6, RZ, 0x3c, !PT ;  /* 0x0000000607071212 */ /* 0x004fc800078e3cff */
        /* <DEDUP_REMOVED lines=31> */
[----:B------:R-:W3:Y:S04]  /*22070*/  LDL R6, [R1+0x1d34] ;  /* 0x001d340001067983 */ /* 0x000ee80000100800 */
[----:B------:R-:W3:Y:S01]  /*22080*/  LDL R7, [R1+0x1d40] ;  /* 0x001d400001077983 */ /* 0x000ee20000100800 */
[----:B------:R-:W-:-:S03]  /*22090*/  PRMT R15, RZ, 0x7610, R15 ;  /* 0x00007610ff0f7816 */ /* 0x000fc6000000000f */
[----:B--2---:R-:W-:Y:S01]  /*220a0*/  STL [R1+0x43f4], R3 ;  /* 0x0043f40301007387 */ /* 0x004fe20000100800 */
        /* <DEDUP_REMOVED lines=135> */
[----:B------:R-:W-:-:S02]  /*22920*/  PRMT R14, RZ, 0x7610, R14 ;  /* 0x00007610ff0e7816 */ /* 0x000fc4000000000e */
[----:B------:R-:W-:Y:S02]  /*22930*/  ISETP.GT.AND P0, PT, R4, 0x38, PT ;  /* 0x000000380400780c */ /* 0x000fe40003f04270 */
        /* <DEDUP_REMOVED lines=17> */
[----:B------:R-:W-:-:S02]  /*22a50*/  PRMT R29, RZ, 0x7610, R29 ;  /* 0x00007610ff1d7816 */ /* 0x000fc4000000001d */
        /* <DEDUP_REMOVED lines=54> */
[----:B------:R-:W-:Y:S02]  /*22dc0*/  ISETP.GT.AND P1, PT, R4, 0x39, PT ;  /* 0x000000390400780c */ /* 0x000fe40003f24270 */
        /* <DEDUP_REMOVED lines=40> */
[----:B------:R-:W4:Y:S04]  /*23050*/  LDL R6, [R1+0x1e14] ;  /* 0x001e140001067983 */ /* 0x000f280000100800 */
[----:B------:R-:W4:Y:S01]  /*23060*/  LDL R7, [R1+0x1e20] ;  /* 0x001e200001077983 */ /* 0x000f220000100800 */
[----:B------:R-:W-:-:S03]  /*23070*/  PRMT R18, RZ, 0x7610, R18 ;  /* 0x00007610ff127816 */ /* 0x000fc60000000012 */
[----:B---3--:R0:W-:Y:S04]  /*23080*/  STL [R1+0x38], R15 ;  /* 0x0000380f01007387 */ /* 0x0081e80000100800 */
[----:B0-----:R-:W3:Y:S01]  /*23090*/  LDL R15, [R1+0x1e48] ;  /* 0x001e4800010f7983 */ /* 0x001ee20000100800 */
        /* <DEDUP_REMOVED lines=27> */
[----:B------:R-:W-:Y:S02]  /*23250*/  ISETP.GT.AND P0, PT, R4, 0x3a, PT ;  /* 0x0000003a0400780c */ /* 0x000fe40003f04270 */
        /* <DEDUP_REMOVED lines=12> */
[----:B------:R-:W2:Y:S01]  /*23320*/  @P0 LDG.E.U16 R12, desc[UR8][R6.64] ;  /* 0x00000008060c0981 */ /* 0x000ea2000c1e1500 */
[----:B------:R-:W-:-:S03]  /*23330*/  PRMT R14, RZ, 0x7610, R14 ;  /* 0x00007610ff0e7816 */ /* 0x000fc6000000000e */
[----:B--2---:R0:W-:Y:S04]  /*23340*/  STL [R1+0x24], R12 ;  /* 0x0000240c01007387 */ /* 0x0041e80000100800 */
[----:B0-----:R-:W2:Y:S04]  /*23350*/  LDL.LU R12, [R1+0x44d4] ;  /* 0x0044d400010c7983 */ /* 0x001ea80000300800 */
[----:B------:R-:W3:Y:S01]  /*23360*/  LDL R7, [R1+0x1e3c] ;  /* 0x001e3c0001077983 */ /* 0x000ee20000100800 */
[----:B------:R-:W-:Y:S01]  /*23370*/  @P0 IMAD.MOV.U32 R6, RZ, RZ, R15 ;  /* 0x000000ffff060224 */ /* 0x000fe200078e000f */
[----:B------:R-:W-:-:S02]  /*23380*/  PRMT R11, RZ, 0x7610, R11 ;  /* 0x00007610ff0b7816 */ /* 0x000fc4000000000b */
[----:B------:R-:W4:Y:S04]  /*23390*/  LDL R15, [R1+0x1e6c] ;  /* 0x001e6c00010f7983 */ /* 0x000f280000100800 */
[----:B---3--:R0:W3:Y:S04]  /*233a0*/  @P0 LDG.E.U16 R14, desc[UR8][R6.64] ;  /* 0x00000008060e0981 */ /* 0x0080e8000c1e1500 */
[----:B------:R-:W0:Y:S04]  /*233b0*/  LDL R6, [R1+0x1e44] ;  /* 0x001e440001067983 */ /* 0x000e280000100800 */
[----:B------:R-:W0:Y:S02]  /*233c0*/  LDL R7, [R1+0x1e50] ;  /* 0x001e500001077983 */ /* 0x000e240000100800 */
[----:B0-----:R-:W-:-:S04]  /*233d0*/  @P0 LOP3.LUT R7, R7, R6, RZ, 0x3c, !PT ;  /* 0x0000000607070212 */ /* 0x001fc800078e3cff */
[----:B------:R-:W-:-:S04]  /*233e0*/  @P0 LOP3.LUT R6, R7, R6, RZ, 0x3c, !PT ;  /* 0x0000000607060212 */ /* 0x000fc800078e3cff */
[----:B------:R-:W-:-:S05]  /*233f0*/  @P0 LOP3.LUT R7, R7, R6, RZ, 0x3c, !PT ;  /* 0x0000000607070212 */ /* 0x000fca00078e3cff */
[----:B------:R-:W2:Y:S04]  /*23400*/  @P0 LDG.E.U16 R11, desc[UR8][R6.64] ;  /* 0x00000008060b0981 */ /* 0x000ea8000c1e1500 */
[----:B---3--:R0:W-:Y:S04]  /*23410*/  STL [R1+0x20], R14 ;  /* 0x0000200e01007387 */ /* 0x0081e80000100800 */
[----:B0-----:R-:W3:Y:S04]  /*23420*/  LDL R14, [R1+0x1e78] ;  /* 0x001e7800010e7983 */ /* 0x001ee80000100800 */
[----:B--2---:R0:W-:Y:S04]  /*23430*/  STL [R1+0x1c], R11 ;  /* 0x00001c0b01007387 */ /* 0x0041e80000100800 */
[----:B0-----:R-:W2:Y:S04]  /*23440*/  LDL.LU R11, [R1+0x44d0] ;  /* 0x0044d000010b7983 */ /* 0x001ea80000300800 */
        /* <DEDUP_REMOVED lines=27> */
[----:B------:R-:W4:Y:S04]  /*23600*/  LDL R6, [R1+0x1e64] ;  /* 0x001e640001067983 */ /* 0x000f280000100800 */
[----:B------:R-:W4:Y:S01]  /*23610*/  LDL R7, [R1+0x1e70] ;  /* 0x001e700001077983 */ /* 0x000f220000100800 */
[----:B------:R-:W-:-:S02]  /*23620*/  PRMT R5, RZ, 0x7610, R5 ;  /* 0x00007610ff057816 */ /* 0x000fc40000000005 */
[----:B------:R-:W-:Y:S02]  /*23630*/  PRMT R2, RZ, 0x7610, R2 ;  /* 0x00007610ff027816 */ /* 0x000fe40000000002 */
[----:B----4-:R-:W-:-:S04]  /*23640*/  @P0 LOP3.LUT R7, R7, R6, RZ, 0x3c, !PT ;  /* 0x0000000607070212 */ /* 0x010fc800078e3cff */
[----:B------:R-:W-:-:S04]  /*23650*/  @P0 LOP3.LUT R6, R7, R6, RZ, 0x3c, !PT ;  /* 0x0000000607060212 */ /* 0x000fc800078e3cff */
[----:B------:R-:W-:-:S05]  /*23660*/  @P0 LOP3.LUT R7, R7, R6, RZ, 0x3c, !PT ;  /* 0x0000000607070212 */ /* 0x000fca00078e3cff */
[----:B------:R0:W4:Y:S02]  /*23670*/  @P0 LDG.E.U16 R5, desc[UR8][R6.64] ;  /* 0x0000000806050981 */ /* 0x000124000c1e1500 */
[----:B0-----:R-:W-:Y:S02]  /*23680*/  @P0 IMAD.MOV.U32 R6, RZ, RZ, R14 ;  /* 0x000000ffff060224 */ /* 0x001fe400078e000e */
[----:B------:R-:W-:-:S05]  /*23690*/  @P0 IMAD.MOV.U32 R7, RZ, RZ, R15 ;  /* 0x000000ffff070224 */ /* 0x000fca00078e000f */
[----:B------:R-:W3:Y:S04]  /*236a0*/  @P0 LDG.E.U16 R2, desc[UR8][R6.64] ;  /* 0x0000000806020981 */ /* 0x000ee8000c1e1500 */
[----:B----4-:R0:W-:Y:S04]  /*236b0*/  STL [R1+0xc], R5 ;  /* 0x00000c0501007387 */ /* 0x0101e80000100800 */
[----:B0-----:R-:W4:Y:S04]  /*236c0*/  LDL.LU R5, [R1+0x44c0] ;  /* 0x0044c00001057983 */ /* 0x001f280000300800 */
[----:B------:R-:W2:Y:S04]  /*236d0*/  LDL R15, [R1+0x1e8c] ;  /* 0x001e8c00010f7983 */ /* 0x000ea80000100800 */
[----:B------:R-:W4:Y:S04]  /*236e0*/  LDL R14, [R1+0x1e98] ;  /* 0x001e9800010e7983 */ /* 0x000f280000100800 */
[----:B---3--:R-:W-:Y:S04]  /*236f0*/  STL [R1+0x8], R2 ;  /* 0x0000080201007387 */ /* 0x008fe80000100800 */
[----:B------:R-:W3:Y:S04]  /*23700*/  LDL R6, [R1+0x1e74] ;  /* 0x001e740001067983 */ /* 0x000ee80000100800 */
[----:B------:R-:W3:Y:S01]  /*23710*/  LDL R7, [R1+0x1e80] ;  /* 0x001e800001077983 */ /* 0x000ee20000100800 */
[----:B------:R-:W-:-:S02]  /*23720*/  ISETP.GT.AND P1, PT, R4, 0x3b, PT ;  /* 0x0000003b0400780c */ /* 0x000fc40003f24270 */
[----:B------:R-:W-:-:S11]  /*23730*/  PRMT R28, RZ, 0x7610, R28 ;  /* 0x00007610ff1c7816 */ /* 0x000fd6000000001c */
[----:B---3--:R-:W-:-:S04]  /*23740*/  @P1 LOP3.LUT R7, R7, R6, RZ, 0x3c, !PT ;  /* 0x0000000607071212 */ /* 0x008fc800078e3cff */
[----:B------:R-:W-:-:S04]  /*23750*/  @P1 LOP3.LUT R6, R7, R6, RZ, 0x3c, !PT ;  /* 0x0000000607061212 */ /* 0x000fc800078e3cff */
[----:B------:R-:W-:-:S05]  /*23760*/  @P1 LOP3.LUT R7, R7, R6, RZ, 0x3c, !PT ;  /* 0x0000000607071212 */ /* 0x000fca00078e3cff */
[----:B------:R0:W3:Y:S04]  /*23770*/  @P1 LDG.E.U16 R28, desc[UR8][R6.64] ;  /* 0x00000008061c1981 */ /* 0x0000e8000c1e1500 */
[----:B------:R-:W0:Y:S04]  /*23780*/  LDL R6, [R1+0x1e7c] ;  /* 0x001e7c0001067983 */ /* 0x000e280000100800 */
[----:B------:R-:W0:Y:S01]  /*23790*/  LDL R7, [R1+0x1e88] ;  /* 0x001e880001077983 */ /* 0x000e220000100800 */
[----:B------:R-:W-:Y:S02]  /*237a0*/  PRMT R3, RZ, 0x7610, R3 ;  /* 0x00007610ff037816 */ /* 0x000fe40000000003 */
[----:B0-----:R-:W-:-:S04]  /*237b0*/  @P1 LOP3.LUT R7, R7, R6, RZ, 0x3c, !PT ;  /* 0x0000000607071212 */ /* 0x001fc800078e3cff */
[----:B------:R-:W-:-:S04]  /*237c0*/  @P1 LOP3.LUT R6, R7, R6, RZ, 0x3c, !PT ;  /* 0x0000000607061212 */ /* 0x000fc800078e3cff */
[----:B------:R-:W-:Y:S01]  /*237d0*/  @P1 LOP3.LUT R7, R7, R6, RZ, 0x3c, !PT ;  /* 0x0000000607071212 */ /* 0x000fe200078e3cff */
[----:B---3--:R0:W-:Y:S04]  /*237e0*/  STL [R1+0x4458], R28 ;  /* 0x0044581c01007387 */ /* 0x0081e80000100800 */
[----:B------:R1:W3:Y:S01]  /*237f0*/  @P1 LDG.E.U16 R3, desc[UR8][R6.64] ;  /* 0x0000000806031981 */ /* 0x0002e2000c1e1500 */
[----:B------:R-:W-:Y:S02]  /*23800*/  PRMT R29, RZ, 0x7610, R29 ;  /* 0x00007610ff1d7816 */ /* 0x000fe4000000001d */
[----:B------:R-:W-:Y:S01]  /*23810*/  PRMT R27, RZ, 0x7610, R27 ;  /* 0x00007610ff1b7816 */ /* 0x000fe2000000001b */
[----:B0-----:R-:W2:Y:S04]  /*23820*/  LDL R28, [R1+0x1ea8] ;  /* 0x001ea800011c7983 */ /* 0x001ea80000100800 */
[----:B------:R-:W1:Y:S04]  /*23830*/  LDL R6, [R1+0x1e84] ;  /* 0x001e840001067983 */ /* 0x000e680000100800 */
[----:B------:R-:W1:Y:S02]  /*23840*/  LDL R7, [R1+0x1e90] ;  /* 0x001e900001077983 */ /* 0x000e640000100800 */
[----:B-1----:R-:W-:-:S04]  /*23850*/  @P1 LOP3.LUT R7, R7, R6, RZ, 0x3c, !PT ;  /* 0x0000000607071212 */ /* 0x002fc800078e3cff */
[----:B------:R-:W-:-:S04]  /*23860*/  @P1 LOP3.LUT R6, R7, R6, RZ, 0x3c, !PT ;  /* 0x0000000607061212 */ /* 0x000fc800078e3cff */
[----:B------:R-:W-:-:S05]  /*23870*/  @P1 LOP3.LUT R7, R7, R6, RZ, 0x3c, !PT ;  /* 0x0000000607071212 */ /* 0x000fca00078e3cff */
[----:B------:R4:W2:Y:S04]  /*23880*/  @P1 LDG.E.U16 R29, desc[UR8][R6.64] ;  /* 0x00000008061d1981 */ /* 0x0008a8000c1e1500 */
[----:B---3--:R-:W-:Y:S01]  /*23890*/  STL [R1+0x445c], R3 ;  /* 0x00445c0301007387 */ /* 0x008fe20000100800 */
[----:B----4-:R-:W-:Y:S02]  /*238a0*/  @P1 IMAD.MOV.U32 R6, RZ, RZ, R14 ;  /* 0x000000ffff061224 */ /* 0x010fe400078e000e */
[----:B--2---:R-:W-:-:S05]  /*238b0*/  @P1 IMAD.MOV.U32 R7, RZ, RZ, R15 ;  /* 0x000000ffff071224 */ /* 0x004fca00078e000f */
[----:B------:R-:W2:Y:S04]  /*238c0*/  @P1 LDG.E.U16 R27, desc[UR8][R6.64] ;  /* 0x00000008061b1981 */ /* 0x000ea8000c1e1500 */
[----:B------:R0:W-:Y:S04]  /*238d0*/  STL [R1+0x4460], R29 ;  /* 0x0044601d01007387 */ /* 0x0001e80000100800 */
[----:B------:R-:W3:Y:S04]  /*238e0*/  LDL R6, [R1+0x1e94] ;  /* 0x001e940001067983 */ /* 0x000ee80000100800 */
[----:B------:R-:W3:Y:S01]  /*238f0*/  LDL R7, [R1+0x1ea0] ;  /* 0x001ea00001077983 */ /* 0x000ee20000100800 */
[----:B------:R-:W-:-:S03]  /*23900*/  PRMT R26, RZ, 0x7610, R26 ;  /* 0x00007610ff1a7816 */ /* 0x000fc6000000001a */
[----:B------:R-:W4:Y:S04]  /*23910*/  LDL R15, [R1+0x1eac] ;  /* 0x001eac00010f7983 */ /* 0x000f280000100800 */
[----:B------:R-:W4:Y:S04]  /*23920*/  LDL R14, [R1+0x1eb8] ;  /* 0x001eb800010e7983 */ /* 0x000f280000100800 */
[----:B0-----:R-:W4:Y:S04]  /*23930*/  LDL R29, [R1+0x1eb0] ;  /* 0x001eb000011d7983 */ /* 0x001f280000100800 */
[----:B--2---:R-:W-:Y:S01]  /*23940*/  STL [R1+0x4464], R27 ;  /* 0x0044641b01007387 */ /* 0x004fe20000100800 */
[----:B---3--:R-:W-:-:S04]  /*23950*/  @P1 LOP3.LUT R7, R7, R6, RZ, 0x3c, !PT ;  /* 0x0000000607071212 */ /* 0x008fc800078e3cff */
[----:B------:R-:W-:-:S04]  /*23960*/  @P1 LOP3.LUT R6, R7, R6, RZ, 0x3c, !PT ;  /* 0x0000000607061212 */ /* 0x000fc800078e3cff */
[----:B------:R-:W-:-:S05]  /*23970*/  @P1 LOP3.LUT R7, R7, R6, RZ, 0x3c, !PT ;  /* 0x0000000607071212 */ /* 0x000fca00078e3cff */
[----:B------:R0:W2:Y:S04]  /*23980*/  @P1 LDG.E.U16 R26, desc[UR8][R6.64] ;  /* 0x00000008061a1981 */ /* 0x0000a8000c1e1500 */
[----:B------:R-:W3:Y:S01]  /*23990*/  LDL R7, [R1+0x1e9c] ;  /* 0x001e9c0001077983 */ /* 0x000ee20000100800 */
[----:B------:R-:W-:Y:S01]  /*239a0*/  PRMT R25, RZ, 0x7610, R25 ;  /* 0x00007610ff197816 */ /* 0x000fe20000000019 */
[----:B0-----:R-:W-:Y:S02]  /*239b0*/  @P1 IMAD.MOV.U32 R6, RZ, RZ, R28 ;  /* 0x000000ffff061224 */ /* 0x001fe400078e001c */
[----:B--2---:R0:W-:Y:S01]  /*239c0*/  STL [R1+0x4468], R26 ;  /* 0x0044681a01007387 */ /* 0x0041e20000100800 */
[----:B------:R-:W-:Y:S02]  /*239d0*/  PRMT R24, RZ, 0x7610, R24 ;  /* 0x00007610ff187816 */ /* 0x000fe40000000018 */
[----:B------:R-:W-:Y:S01]  /*239e0*/  PRMT R23, RZ, 0x7610, R23 ;  /* 0x00007610ff177816 */ /* 0x000fe20000000017 */
[----:B------:R-:W2:Y:S04]  /*239f0*/  LDL R28, [R1+0x1eb4] ;  /* 0x001eb400011c7983 */ /* 0x000ea80000100800 */
[----:B---3--:R4:W3:Y:S04]  /*23a00*/  @P1 LDG.E.U16 R25, desc[UR8][R6.64] ;  /* 0x0000000806191981 */ /* 0x0088e8000c1e1500 */
[----:B0-----:R-:W2:Y:S04]  /*23a10*/  LDL R26, [R1+0x1ec0] ;  /* 0x001ec000011a7983 */ /* 0x001ea80000100800 */
[----:B------:R-:W3:Y:S01]  /*23a20*/  LDL R7, [R1+0x1ea4] ;  /* 0x001ea40001077983 */ /* 0x000ee20000100800 */
[----:B----4-:R-:W-:-:S05]  /*23a30*/  @P1 IMAD.MOV.U32 R6, RZ, RZ, R29 ;  /* 0x000000ffff061224 */ /* 0x010fca00078e001d */
[----:B---3--:R0:W3:Y:S02]  /*23a40*/  @P1 LDG.E.U16 R24, desc[UR8][R6.64] ;  /* 0x0000000806181981 */ /* 0x0080e4000c1e1500 */
[----:B0-----:R-:W-:Y:S02]  /*23a50*/  @P1 IMAD.MOV.U32 R6, RZ, RZ, R14 ;  /* 0x000000ffff061224 */ /* 0x001fe400078e000e */
[----:B------:R-:W-:-:S05]  /*23a60*/  @P1 IMAD.MOV.U32 R7, RZ, RZ, R15 ;  /* 0x000000ffff071224 */ /* 0x000fca00078e000f */
[----:B------:R-:W4:Y:S04]  /*23a70*/  @P1 LDG.E.U16 R23, desc[UR8][R6.64] ;  /* 0x0000000806171981 */ /* 0x000f28000c1e1500 */
[----:B------:R0:W-:Y:S04]  /*23a80*/  STL [R1+0x446c], R25 ;  /* 0x00446c1901007387 */ /* 0x0001e80000100800 */
[----:B0-----:R-:W2:Y:S04]  /*23a90*/  LDL R25, [R1+0x1ec8] ;  /* 0x001ec80001197983 */ /* 0x001ea80000100800 */
[----:B---3--:R-:W-:Y:S04]  /*23aa0*/  STL [R1+0x4454], R24 ;  /* 0x0044541801007387 */ /* 0x008fe80000100800 */
[----:B------:R-:W3:Y:S04]  /*23ab0*/  LDL R15, [R1+0x1ec4] ;  /* 0x001ec400010f7983 */ /* 0x000ee80000100800 */
[----:B------:R-:W3:Y:S04]  /*23ac0*/  LDL R14, [R1+0x1ed0] ;  /* 0x001ed000010e7983 */ /* 0x000ee80000100800 */
[----:B----4-:R0:W-:Y:S01]  /*23ad0*/  STL [R1+0x4470], R23 ;  /* 0x0044701701007387 */ /* 0x0101e20000100800 */
[----:B------:R-:W-:-:S02]  /*23ae0*/  ISETP.GT.AND P0, PT, R4, 0x3c, PT ;  /* 0x0000003c0400780c */ /* 0x000fc40003f04270 */
[----:B------:R-:W-:Y:S02]  /*23af0*/  PRMT R22, RZ, 0x7610, R22 ;  /* 0x00007610ff167816 */ /* 0x000fe40000000016 */
[----:B------:R-:W-:Y:S02]  /*23b00*/  PRMT R21, RZ, 0x7610, R21 ;  /* 0x00007610ff157816 */ /* 0x000fe40000000015 */
[----:B------:R-:W-:Y:S01]  /*23b10*/  PRMT R20, RZ, 0x7610, R20 ;  /* 0x00007610ff147816 */ /* 0x000fe20000000014 */
[----:B------:R-:W4:Y:S04]  /*23b20*/  LDL R29, [R1+0x1ed8] ;  /* 0x001ed800011d7983 */ /* 0x000f280000100800 */
[----:B0-----:R-:W3:Y:S02]  /*23b30*/  LDL R23, [R1+0x1ebc] ;  /* 0x001ebc0001177983 */ /* 0x001ee40000100800 */
[----:B--2---:R-:W-:-:S02]  /*23b40*/  @P0 IMAD.MOV.U32 R6, RZ, RZ, R26 ;  /* 0x000000ffff060224 */ /* 0x004fc400078e001a */
[----:B------:R-:W-:Y:S01]  /*23b50*/  @P0 IMAD.MOV.U32 R7, RZ, RZ, R28 ;  /* 0x000000ffff070224 */ /* 0x000fe200078e001c */
[----:B------:R-:W2:Y:S04]  /*23b60*/  LDL R26, [R1+0x1ee0] ;  /* 0x001ee000011a7983 */ /* 0x000ea80000100800 */
[----:B------:R-:W2:Y:S04]  /*23b70*/  LDL R28, [R1+0x1ed4] ;  /* 0x001ed400011c7983 */ /* 0x000ea80000100800 */
[----:B------:R0:W4:Y:S02]  /*23b80*/  @P0 LDG.E.U16 R22, desc[UR8][R6.64] ;  /* 0x0000000806160981 */ /* 0x000124000c1e1500 */
[----:B0-----:R-:W-:-:S02]  /*23b90*/  @P0 IMAD.MOV.U32 R6, RZ, RZ, R25 ;  /* 0x000000ffff060224 */ /* 0x001fc400078e0019 */
[----:B---3--:R-:W-:-:S05]  /*23ba0*/  @P0 IMAD.MOV.U32 R7, RZ, RZ, R23 ;  /* 0x000000ffff070224 */ /* 0x008fca00078e0017 */
[----:B------:R0:W3:Y:S04]  /*23bb0*/  @P0 LDG.E.U16 R21, desc[UR8][R6.64] ;  /* 0x0000000806150981 */ /* 0x0000e8000c1e1500 */
[----:B----4-:R-:W-:Y:S04]  /*23bc0*/  STL [R1+0x4428], R22 ;  /* 0x0044281601007387 */ /* 0x010fe80000100800 */
[----:B------:R-:W4:Y:S04]  /*23bd0*/  LDL R25, [R1+0x1edc] ;  /* 0x001edc0001197983 */ /* 0x000f280000100800 */
[----:B------:R-:W4:Y:S01]  /*23be0*/  LDL R23, [R1+0x1ee8] ;  /* 0x001ee80001177983 */ /* 0x000f220000100800 */
[----:B0-----:R-:W-:-:S02]  /*23bf0*/  @P0 IMAD.MOV.U32 R6, RZ, RZ, R14 ;  /* 0x000000ffff060224 */ /* 0x001fc400078e000e */
[----:B------:R-:W-:-:S05]  /*23c00*/  @P0 IMAD.MOV.U32 R7, RZ, RZ, R15 ;  /* 0x000000ffff070224 */ /* 0x000fca00078e000f */
[----:B------:R0:W4:Y:S04]  /*23c10*/  @P0 LDG.E.U16 R20, desc[UR8][R6.64] ;  /* 0x0000000806140981 */ /* 0x000128000c1e1500 */
[----:B---3--:R-:W-:Y:S04]  /*23c20*/  STL [R1+0x442c], R21 ;  /* 0x00442c1501007387 */ /* 0x008fe80000100800 */
[----:B------:R-:W3:Y:S01]  /*23c30*/  LDL R7, [R1+0x1ecc] ;  /* 0x001ecc0001077983 */ /* 0x000ee20000100800 */
[----:B------:R-:W-:Y:S01]  /*23c40*/  PRMT R19, RZ, 0x7610, R19 ;  /* 0x00007610ff137816 */ /* 0x000fe20000000013 */
[----:B0-----:R-:W-:Y:S01]  /*23c50*/  @P0 IMAD.MOV.U32 R6, RZ, RZ, R29 ;  /* 0x000000ffff060224 */ /* 0x001fe200078e001d */
[----:B------:R-:W-:Y:S01]  /*23c60*/  PRMT R18, RZ, 0x7610, R18 ;  /* 0x00007610ff127816 */ /* 0x000fe20000000012 */
[----:B------:R-:W4:Y:S04]  /*23c70*/  LDL R15, [R1+0x1ee4] ;  /* 0x001ee400010f7983 */ /* 0x000f280000100800 */
[----:B------:R-:W4:Y:S04]  /*23c80*/  LDL R14, [R1+0x1ef0] ;  /* 0x001ef000010e7983 */ /* 0x000f280000100800 */
[----:B---3--:R2:W3:Y:S02]  /*23c90*/  @P0 LDG.E.U16 R19, desc[UR8][R6.64] ;  /* 0x0000000806130981 */ /* 0x0084e4000c1e1500 */
[----:B--2---:R-:W-:-:S02]  /*23ca0*/  @P0 IMAD.MOV.U32 R6, RZ, RZ, R26 ;  /* 0x000000ffff060224 */ /* 0x004fc400078e001a */
[----:B------:R-:W-:-:S05]  /*23cb0*/  @P0 IMAD.MOV.U32 R7, RZ, RZ, R28 ;  /* 0x000000ffff070224 */ /* 0x000fca00078e001c */
[----:B------:R0:W2:Y:S04]  /*23cc0*/  @P0 LDG.E.U16 R18, desc[UR8][R6.64] ;  /* 0x0000000806120981 */ /* 0x0000a8000c1e1500 */
[----:B----4-:R1:W-:Y:S01]  /*23cd0*/  STL [R1+0x4430], R20 ;  /* 0x0044301401007387 */ /* 0x0103e20000100800 */
[----:B------:R-:W-:Y:S01]  /*23ce0*/  PRMT R17, RZ, 0x7610, R17 ;  /* 0x00007610ff117816 */ /* 0x000fe20000000011 */
[----:B0-----:R-:W-:Y:S02]  /*23cf0*/  @P0 IMAD.MOV.U32 R6, RZ, RZ, R23 ;  /* 0x000000ffff060224 */ /* 0x001fe400078e0017 */
[----:B------:R-:W-:-:S05]  /*23d00*/  @P0 IMAD.MOV.U32 R7, RZ, RZ, R25 ;  /* 0x000000ffff070224 */ /* 0x000fca00078e0019 */
[----:B------:R0:W4:Y:S04]  /*23d10*/  @P0 LDG.E.U16 R17, desc[UR8][R6.64] ;  /* 0x0000000806110981 */ /* 0x000128000c1e1500 */
[----:B---3--:R-:W-:Y:S04]  /*23d20*/  STL [R1+0x4434], R19 ;  /* 0x0044341301007387 */ /* 0x008fe80000100800 */
[----:B------:R-:W3:Y:S04]  /*23d30*/  LDL R26, [R1+0x1eec] ;  /* 0x001eec00011a7983 */ /* 0x000ee80000100800 */
[----:B-1----:R-:W3:Y:S04]  /*23d40*/  LDL R20, [R1+0x1ef8] ;  /* 0x001ef80001147983 */ /* 0x002ee80000100800 */
[----:B--2---:R-:W-:Y:S04]  /*23d50*/  STL [R1+0x4438], R18 ;  /* 0x0044381201007387 */ /* 0x004fe80000100800 */
[----:B------:R-:W2:Y:S04]  /*23d60*/  LDL R25, [R1+0x1ef4] ;  /* 0x001ef40001197983 */ /* 0x000ea80000100800 */
[----:B------:R-:W2:Y:S01]  /*23d70*/  LDL R23, [R1+0x1f00] ;  /* 0x001f000001177983 */ /* 0x000ea20000100800 */
[----:B------:R-:W-:Y:S01]  /*23d80*/  PRMT R16, RZ, 0x7610, R16 ;  /* 0x00007610ff107816 */ /* 0x000fe20000000010 */
[----:B0-----:R-:W-:-:S02]  /*23d90*/  @P0 IMAD.MOV.U32 R6, RZ, RZ, R14 ;  /* 0x000000ffff060224 */ /* 0x001fc400078e000e */
[----:B------:R-:W-:Y:S01]  /*23da0*/  @P0 IMAD.MOV.U32 R7, RZ, RZ, R15 ;  /* 0x000000ffff070224 */ /* 0x000fe200078e000f */
[----:B------:R-:W-:-:S04]  /*23db0*/  PRMT R13, RZ, 0x7610, R13 ;  /* 0x00007610ff0d7816 */ /* 0x000fc8000000000d */
[----:B------:R3:W2:Y:S01]  /*23dc0*/  @P0 LDG.E.U16 R16, desc[UR8][R6.64] ;  /* 0x0000000806100981 */ /* 0x0006a2000c1e1500 */
[----:B------:R-:W-:-:S03]  /*23dd0*/  ISETP.GT.AND P1, PT, R4, 0x3d, PT ;  /* 0x0000003d0400780c */ /* 0x000fc60003f24270 */
[----:B----4-:R-:W-:Y:S04]  /*23de0*/  STL [R1+0x443c], R17 ;  /* 0x00443c1101007387 */ /* 0x010fe80000100800 */
[----:B------:R-:W4:Y:S04]  /*23df0*/  LDL R15, [R1+0x1efc] ;  /* 0x001efc00010f7983 */ /* 0x000f280000100800 */
[----:B------:R-:W4:Y:S01]  /*23e00*/  LDL R14, [R1+0x1f08] ;  /* 0x001f0800010e7983 */ /* 0x000f220000100800 */
[----:B------:R-:W-:Y:S01]  /*23e10*/  PRMT R12, RZ, 0x7610, R12 ;  /* 0x00007610ff0c7816 */ /* 0x000fe2000000000c */
[----:B---3--:R-:W-:-:S02]  /*23e20*/  @P0 IMAD.MOV.U32 R7, RZ, RZ, R26 ;  /* 0x000000ffff070224 */ /* 0x008fc400078e001a */
[----:B------:R-:W-:-:S05]  /*23e30*/  @P0 IMAD.MOV.U32 R6, RZ, RZ, R20 ;  /* 0x000000ffff060224 */ /* 0x000fca00078e0014 */
[----:B------:R2:W3:Y:S02]  /*23e40*/  @P0 LDG.E.U16 R13, desc[UR8][R6.64] ;  /* 0x00000008060d0981 */ /* 0x0004e4000c1e1500 */
[----:B--2---:R-:W-:Y:S02]  /*23e50*/  @P1 IMAD.MOV.U32 R7, RZ, RZ, R25 ;  /* 0x000000ffff071224 */ /* 0x004fe400078e0019 */
[----:B------:R-:W-:-:S05]  /*23e60*/  @P1 IMAD.MOV.U32 R6, RZ, RZ, R23 ;  /* 0x000000ffff061224 */ /* 0x000fca00078e0017 */
[----:B------:R4:W2:Y:S04]  /*23e70*/  @P1 LDG.E.U16 R12, desc[UR8][R6.64] ;  /* 0x00000008060c1981 */ /* 0x0008a8000c1e1500 */
[----:B------:R-:W-:Y:S04]  /*23e80*/  STL [R1+0x4440], R16 ;  /* 0x0044401001007387 */ /* 0x000fe80000100800 */
[----:B------:R-:W2:Y:S04]  /*23e90*/  LDL R29, [R1+0x1f04] ;  /* 0x001f0400011d7983 */ /* 0x000ea80000100800 */
[----:B------:R-:W2:Y:S01]  /*23ea0*/  LDL R20, [R1+0x1f10] ;  /* 0x001f100001147983 */ /* 0x000ea20000100800 */
[----:B------:R-:W-:Y:S01]  /*23eb0*/  PRMT R11, RZ, 0x7610, R11 ;  /* 0x00007610ff0b7816 */ /* 0x000fe2000000000b */
[----:B----4-:R-:W-:-:S02]  /*23ec0*/  @P1 IMAD.MOV.U32 R7, RZ, RZ, R15 ;  /* 0x000000ffff071224 */ /* 0x010fc400078e000f */
[----:B------:R-:W-:-:S05]  /*23ed0*/  @P1 IMAD.MOV.U32 R6, RZ, RZ, R14 ;  /* 0x000000ffff061224 */ /* 0x000fca00078e000e */
[----:B------:R0:W4:Y:S04]  /*23ee0*/  @P1 LDG.E.U16 R11, desc[UR8][R6.64] ;  /* 0x00000008060b1981 */ /* 0x000128000c1e1500 */
[----:B---3--:R-:W-:Y:S04]  /*23ef0*/  STL [R1+0x4444], R13 ;  /* 0x0044440d01007387 */ /* 0x008fe80000100800 */
[----:B------:R-:W3:Y:S04]  /*23f00*/  LDL R28, [R1+0x1f0c] ;  /* 0x001f0c00011c7983 */ /* 0x000ee80000100800 */
[----:B------:R-:W3:Y:S04]  /*23f10*/  LDL R26, [R1+0x1f18] ;  /* 0x001f1800011a7983 */ /* 0x000ee80000100800 */
[----:B------:R-:W3:Y:S04]  /*23f20*/  LDL R25, [R1+0x1f14] ;  /* 0x001f140001197983 */ /* 0x000ee80000100800 */
[----:B------:R-:W3:Y:S04]  /*23f30*/  LDL R23, [R1+0x1f20] ;  /* 0x001f200001177983 */ /* 0x000ee80000100800 */
        /* <DEDUP_REMOVED lines=8> */
[----:B------:R-:W-:-:S03]  /*23fc0*/  PRMT R8, RZ, 0x7610, R8 ;  /* 0x00007610ff087816 */ /* 0x000fc60000000008 */
[----:B----4-:R0:W-:Y:S04]  /*23fd0*/  STL [R1+0x4400], R11 ;  /* 0x0044000b01007387 */ /* 0x0101e80000100800 */
[----:B------:R-:W4:Y:S04]  /*23fe0*/  LDL R20, [R1+0x1f24] ;  /* 0x001f240001147983 */ /* 0x000f280000100800 */
[----:B0-----:R-:W4:Y:S01]  /*23ff0*/  LDL R11, [R1+0x1f30] ;  /* 0x001f3000010b7983 */ /* 0x001f220000100800 */
[----:B---3--:R-:W-:Y:S02]  /*24000*/  @P1 IMAD.MOV.U32 R7, RZ, RZ, R28 ;  /* 0x000000ffff071224 */ /* 0x008fe400078e001c */
[----:B------:R-:W-:-:S05]  /*24010*/  @P1 IMAD.MOV.U32 R6, RZ, RZ, R26 ;  /* 0x000000ffff061224 */ /* 0x000fca00078e001a */
[----:B------:R0:W3:Y:S02]  /*24020*/  @P1 LDG.E.U16 R9, desc[UR8][R6.64] ;  /* 0x0000000806091981 */ /* 0x0000e4000c1e1500 */
[----:B0-----:R-:W-:Y:S02]  /*24030*/  @P1 IMAD.MOV.U32 R6, RZ, RZ, R23 ;  /* 0x000000ffff061224 */ /* 0x001fe400078e0017 */
[----:B------:R-:W-:-:S05]  /*24040*/  @P1 IMAD.MOV.U32 R7, RZ, RZ, R25 ;  /* 0x000000ffff071224 */ /* 0x000fca00078e0019 */
[----:B------:R0:W3:Y:S02]  /*24050*/  @P1 LDG.E.U16 R8, desc[UR8][R6.64] ;  /* 0x0000000806081981 */ /* 0x0000e4000c1e1500 */
[----:B0-----:R-:W-:-:S06]  /*24060*/  PRMT R7, RZ, 0x7610, R7 ;  /* 0x00007610ff077816 */ /* 0x001fcc0000000007 */
[----:B--2---:R4:W2:Y:S04]  /*24070*/  @P1 LDG.E.U16 R7, desc[UR8][R14.64] ;  /* 0x000000080e071981 */ /* 0x0048a8000c1e1500 */
[----:B------:R-:W-:Y:S01]  /*24080*/  STL [R1+0x4404], R10 ;  /* 0x0044040a01007387 */ /* 0x000fe20000100800 */
[----:B------:R-:W-:Y:S01]  /*24090*/  PRMT R6, RZ, 0x7610, R6 ;  /* 0x00007610ff067816 */ /* 0x000fe20000000006 */
[----:B----4-:R-:W-:Y:S02]  /*240a0*/  @P1 IMAD.MOV.U32 R14, RZ, RZ, R11 ;  /* 0x000000ffff0e1224 */ /* 0x010fe400078e000b */
[----:B------:R-:W-:-:S05]  /*240b0*/  @P1 IMAD.MOV.U32 R15, RZ, RZ, R20 ;  /* 0x000000ffff0f1224 */ /* 0x000fca00078e0014 */
[----:B------:R0:W4:Y:S04]  /*240c0*/  @P1 LDG.E.U16 R6, desc[UR8][R14.64] ;  /* 0x000000080e061981 */ /* 0x000128000c1e1500 */
[----:B---3--:R1:W-:Y:S04]  /*240d0*/  STL [R1+0x4408], R9 ;  /* 0x0044080901007387 */ /* 0x0083e80000100800 */
[----:B------:R3:W-:Y:S04]  /*240e0*/  STL [R1+0x440c], R8 ;  /* 0x00440c0801007387 */ /* 0x0007e80000100800 */
[----:B-1----:R-:W0:Y:S04]  /*240f0*/  LDL R9, [R1+0x1f38] ;  /* 0x001f380001097983 */ /* 0x002e280000100800 */
[----:B--2---:R-:W-:Y:S04]  /*24100*/  STL [R1+0x4410], R7 ;  /* 0x0044100701007387 */ /* 0x004fe80000100800 */
[----:B------:R-:W2:Y:S04]  /*24110*/  LDL R15, [R1+0x1f2c] ;  /* 0x001f2c00010f7983 */ /* 0x000ea80000100800 */
[----:B------:R-:W4:Y:S04]  /*24120*/  LDL R29, [R1+0x1f34] ;  /* 0x001f3400011d7983 */ /* 0x000f280000100800 */
[----:B------:R-:W4:Y:S04]  /*24130*/  LDL R28, [R1+0x1f40] ;  /* 0x001f4000011c7983 */ /* 0x000f280000100800 */
[----:B------:R-:W4:Y:S04]  /*24140*/  LDL R26, [R1+0x1f3c] ;  /* 0x001f3c00011a7983 */ /* 0x000f280000100800 */
[----:B------:R-:W4:Y:S01]  /*24150*/  LDL R25, [R1+0x1f48] ;  /* 0x001f480001197983 */ /* 0x000f220000100800 */
[----:B------:R-:W-:-:S03]  /*24160*/  PRMT R5, RZ, 0x7610, R5 ;  /* 0x00007610ff057816 */ /* 0x000fc60000000005 */
[----:B------:R-:W4:Y:S04]  /*24170*/  LDL R23, [R1+0x1f44] ;  /* 0x001f440001177983 */ /* 0x000f280000100800 */
[----:B------:R-:W4:Y:S04]  /*24180*/  LDL R20, [R1+0x1f50] ;  /* 0x001f500001147983 */ /* 0x000f280000100800 */
[----:B------:R-:W4:Y:S04]  /*24190*/  LDL R11, [R1+0x1f4c] ;  /* 0x001f4c00010b7983 */ /* 0x000f280000100800 */
[----:B---3--:R-:W3:Y:S01]  /*241a0*/  LDL R8, [R1+0x1f58] ;  /* 0x001f580001087983 */ /* 0x008ee20000100800 */
[----:B0-----:R-:W-:-:S05]  /*241b0*/  @P1 IMAD.MOV.U32 R14, RZ, RZ, R9 ;  /* 0x000000ffff0e1224 */ /* 0x001fca00078e0009 */
[----:B--2---:R4:W2:Y:S01]  /*241c0*/  @P1 LDG.E.U16 R5, desc[UR8][R14.64] ;  /* 0x000000080e051981 */ /* 0x0048a2000c1e1500 */
[----:B------:R-:W-:Y:S02]  /*241d0*/  ISETP.GT.AND P0, PT, R4, 0x3e, PT ;  /* 0x0000003e0400780c */ /* 0x000fe40003f04270 */
[----:B------:R-:W-:Y:S02]  /*241e0*/  PRMT R27, RZ, 0x7610, R27 ;  /* 0x00007610ff1b7816 */ /* 0x000fe4000000001b */
[----:B------:R-:W-:-:S09]  /*241f0*/  PRMT R24, RZ, 0x7610, R24 ;  /* 0x00007610ff187816 */ /* 0x000fd20000000018 */
[----:B----4-:R-:W-:Y:S02]  /*24200*/  @P0 IMAD.MOV.U32 R14, RZ, RZ, R28 ;  /* 0x000000ffff0e0224 */ /* 0x010fe400078e001c */
[----:B------:R-:W-:-:S05]  /*24210*/  @P0 IMAD.MOV.U32 R15, RZ, RZ, R29 ;  /* 0x000000ffff0f0224 */ /* 0x000fca00078e001d */
[----:B------:R0:W4:Y:S01]  /*24220*/  @P0 LDG.E.U16 R27, desc[UR8][R14.64] ;  /* 0x000000080e1b0981 */ /* 0x000122000c1e1500 */
[----:B------:R-:W-:-:S03]  /*24230*/  PRMT R12, RZ, 0x7610, R12 ;  /* 0x00007610ff0c7816 */ /* 0x000fc6000000000c */
[----:B------:R1:W-:Y:S04]  /*24240*/  STL [R1+0x4414], R6 ;  /* 0x0044140601007387 */ /* 0x0003e80000100800 */
[----:B------:R-:W4:Y:S01]  /*24250*/  LDL R9, [R1+0x1f54] ;  /* 0x001f540001097983 */ /* 0x000f220000100800 */
[----:B0-----:R-:W-:Y:S02]  /*24260*/  @P0 IMAD.MOV.U32 R14, RZ, RZ, R25 ;  /* 0x000000ffff0e0224 */ /* 0x001fe400078e0019 */
[----:B------:R-:W-:Y:S01]  /*24270*/  @P0 IMAD.MOV.U32 R15, RZ, RZ, R26 ;  /* 0x000000ffff0f0224 */ /* 0x000fe200078e001a */
[----:B-1----:R-:W4:Y:S04]  /*24280*/  LDL R6, [R1+0x1f60] ;  /* 0x001f600001067983 */ /* 0x002f280000100800 */
[----:B------:R0:W4:Y:S02]  /*24290*/  @P0 LDG.E.U16 R24, desc[UR8][R14.64] ;  /* 0x000000080e180981 */ /* 0x000124000c1e1500 */
[----:B0-----:R-:W-:-:S02]  /*242a0*/  @P0 IMAD.MOV.U32 R14, RZ, RZ, R20 ;  /* 0x000000ffff0e0224 */ /* 0x001fc400078e0014 */
[----:B------:R-:W-:-:S05]  /*242b0*/  @P0 IMAD.MOV.U32 R15, RZ, RZ, R23 ;  /* 0x000000ffff0f0224 */ /* 0x000fca00078e0017 */
[----:B------:R3:W4:Y:S02]  /*242c0*/  @P0 LDG.E.U16 R12, desc[UR8][R14.64] ;  /* 0x000000080e0c0981 */ /* 0x000724000c1e1500 */
[----:B---3--:R-:W-:Y:S02]  /*242d0*/  @P0 IMAD.MOV.U32 R14, RZ, RZ, R8 ;  /* 0x000000ffff0e0224 */ /* 0x008fe400078e0008 */
[----:B------:R-:W-:Y:S01]  /*242e0*/  @P0 IMAD.MOV.U32 R15, RZ, RZ, R11 ;  /* 0x000000ffff0f0224 */ /* 0x000fe200078e000b */
[----:B--2---:R0:W-:Y:S04]  /*242f0*/  STL [R1+0x4418], R5 ;  /* 0x0044180501007387 */ /* 0x0041e80000100800 */
[----:B------:R-:W2:Y:S04]  /*24300*/  LDL R23, [R1+0x1f5c] ;  /* 0x001f5c0001177983 */ /* 0x000ea80000100800 */
[----:B------:R-:W3:Y:S04]  /*24310*/  LDL R20, [R1+0x1f68] ;  /* 0x001f680001147983 */ /* 0x000ee80000100800 */
[----:B------:R-:W2:Y:S01]  /*24320*/  LDL R8, [R1+0x1f70] ;  /* 0x001f700001087983 */ /* 0x000ea20000100800 */
[----:B0-----:R-:W-:-:S06]  /*24330*/  PRMT R5, RZ, 0x7610, R5 ;  /* 0x00007610ff057816 */ /* 0x001fcc0000000005 */
[----:B------:R4:W3:Y:S01]  /*24340*/  @P0 LDG.E.U16 R5, desc[UR8][R14.64] ;  /* 0x000000080e050981 */ /* 0x0008e2000c1e1500 */
[----:B------:R-:W-:Y:S01]  /*24350*/  PRMT R0, RZ, 0x7610, R0 ;  /* 0x00007610ff007816 */ /* 0x000fe20000000000 */
[----:B----4-:R-:W-:Y:S02]  /*24360*/  @P0 IMAD.MOV.U32 R15, RZ, RZ, R9 ;  /* 0x000000ffff0f0224 */ /* 0x010fe400078e0009 */
[----:B------:R-:W4:Y:S01]  /*24370*/  LDL R9, [R1+0x1f64] ;  /* 0x001f640001097983 */ /* 0x000f220000100800 */
[----:B------:R-:W-:-:S03]  /*24380*/  @P0 IMAD.MOV.U32 R14, RZ, RZ, R6 ;  /* 0x000000ffff0e0224 */ /* 0x000fc600078e0006 */
[----:B------:R-:W4:Y:S04]  /*24390*/  LDL R6, [R1+0x1f6c] ;  /* 0x001f6c0001067983 */ /* 0x000f280000100800 */
[----:B------:R0:W4:Y:S04]  /*243a0*/  @P0 LDG.E.U16 R0, desc[UR8][R14.64] ;  /* 0x000000080e000981 */ /* 0x000128000c1e1500 */
[----:B---3--:R1:W-:Y:S04]  /*243b0*/  STL [R1+0x108], R5 ;  /* 0x0001080501007387 */ /* 0x0083e80000100800 */
[----:B-1----:R-:W3:Y:S04]  /*243c0*/  LDL R5, [R1+0x1f78] ;  /* 0x001f780001057983 */ /* 0x002ee80000100800 */
[----:B------:R1:W-:Y:S04]  /*243d0*/  STL [R1+0x110], R12 ;  /* 0x0001100c01007387 */ /* 0x0003e80000100800 */
[----:B------:R-:W3:Y:S04]  /*243e0*/  LDL R11, [R1+0x1f80] ;  /* 0x001f8000010b7983 */ /* 0x000ee80000100800 */
[----:B-1----:R-:W3:Y:S01]  /*243f0*/  LDL R12, [R1+0x1f74] ;  /* 0x001f7400010c7983 */ /* 0x002ee20000100800 */
[----:B------:R-:W-:Y:S01]  /*24400*/  PRMT R19, RZ, 0x7610, R19 ;  /* 0x00007610ff137816 */ /* 0x000fe20000000013 */
[----:B0-----:R-:W-:-:S02]  /*24410*/  @P0 IMAD.MOV.U32 R14, RZ, RZ, R20 ;  /* 0x000000ffff0e0224 */ /* 0x001fc400078e0014 */
[----:B--2---:R-:W-:Y:S01]  /*24420*/  @P0 IMAD.MOV.U32 R15, RZ, RZ, R23 ;  /* 0x000000ffff0f0224 */ /* 0x004fe200078e0017 */
[----:B------:R-:W-:Y:S02]  /*24430*/  PRMT R17, RZ, 0x7610, R17 ;  /* 0x00007610ff117816 */ /* 0x000fe40000000011 */
[----:B------:R-:W-:Y:S02]  /*24440*/  ISETP.GT.AND P1, PT, R4, 0x3f, PT ;  /* 0x0000003f0400780c */ /* 0x000fe40003f24270 */
[----:B------:R0:W2:Y:S01]  /*24450*/  @P0 LDG.E.U16 R19, desc[UR8][R14.64] ;  /* 0x000000080e130981 */ /* 0x0000a2000c1e1500 */
[----:B------:R-:W-:-:S03]  /*24460*/  PRMT R16, RZ, 0x7610, R16 ;  /* 0x00007610ff107816 */ /* 0x000fc60000000010 */
[----:B----4-:R-:W-:Y:S01]  /*24470*/  STL [R1+0x433c], R0 ;  /* 0x00433c0001007387 */ /* 0x010fe20000100800 */
[----:B0-----:R-:W-:Y:S02]  /*24480*/  @P0 IMAD.MOV.U32 R14, RZ, RZ, R8 ;  /* 0x000000ffff0e0224 */ /* 0x001fe400078e0008 */
[----:B------:R-:W-:Y:S01]  /*24490*/  @P0 IMAD.MOV.U32 R15, RZ, RZ, R9 ;  /* 0x000000ffff0f0224 */ /* 0x000fe200078e0009 */
[----:B------:R-:W-:Y:S04]  /*244a0*/  STL [R1+0x4348], R0 ;  /* 0x0043480001007387 */ /* 0x000fe80000100800 */
[----:B------:R0:W4:Y:S04]  /*244b0*/  @P0 LDG.E.U16 R17, desc[UR8][R14.64] ;  /* 0x000000080e110981 */ /* 0x000128000c1e1500 */
[----:B------:R-:W-:Y:S04]  /*244c0*/  STL [R1+0x4350], R0 ;  /* 0x0043500001007387 */ /* 0x000fe80000100800 */
[----:B------:R-:W-:Y:S04]  /*244d0*/  STL [R1+0x4358], R0 ;  /* 0x0043580001007387 */ /* 0x000fe80000100800 */
[----:B------:R-:W-:Y:S01]  /*244e0*/  STL [R1+0x4360], R0 ;  /* 0x0043600001007387 */ /* 0x000fe20000100800 */
[----:B------:R-:W-:Y:S01]  /*244f0*/  PRMT R3, RZ, 0x7610, R3 ;  /* 0x00007610ff037816 */ /* 0x000fe20000000003 */
[----:B0-----:R-:W-:-:S02]  /*24500*/  @P0 IMAD.MOV.U32 R15, RZ, RZ, R6 ;  /* 0x000000ffff0f0224 */ /* 0x001fc400078e0006 */
        /* <DEDUP_REMOVED lines=12> */
[----:B------:R-:W4:Y:S04]  /*245d0*/  LDL R9, [R1+0x1f7c] ;  /* 0x001f7c0001097983 */ /* 0x000f280000100800 */
[----:B------:R-:W4:Y:S04]  /*245e0*/  LDL R8, [R1+0x1f88] ;  /* 0x001f880001087983 */ /* 0x000f280000100800 */
[----:B------:R-:W4:Y:S04]  /*245f0*/  LDL R6, [R1+0x1f84] ;  /* 0x001f840001067983 */ /* 0x000f280000100800 */
[----:B------:R-:W4:Y:S01]  /*24600*/  LDL R20, [R1+0x1f90] ;  /* 0x001f900001147983 */ /* 0x000f220000100800 */
[----:B---3--:R-:W-:-:S03]  /*24610*/  @P0 IMAD.MOV.U32 R14, RZ, RZ, R5 ;  /* 0x000000ffff0e0224 */ /* 0x008fc600078e0005 */
[----:B------:R-:W3:Y:S04]  /*24620*/  LDL R5, [R1+0x1f94] ;  /* 0x001f940001057983 */ /* 0x000ee80000100800 */
[----:B------:R0:W3:Y:S02]  /*24630*/  @P0 LDG.E.U16 R16, desc[UR8][R14.64] ;  /* 0x000000080e100981 */ /* 0x0000e4000c1e1500 */
[----:B0-----:R-:W-:Y:S02]  /*24640*/  @P1 IMAD.MOV.U32 R14, RZ, RZ, R11 ;  /* 0x000000ffff0e1224 */ /* 0x001fe400078e000b */
[----:B------:R-:W-:-:S05]  /*24650*/  @P1 IMAD.MOV.U32 R15, RZ, RZ, R12 ;  /* 0x000000ffff0f1224 */ /* 0x000fca00078e000c */
[----:B------:R0:W3:Y:S04]  /*24660*/  @P1 LDG.E.U16 R3, desc[UR8][R14.64] ;  /* 0x000000080e031981 */ /* 0x0000e8000c1e1500 */
[----:B--2---:R1:W-:Y:S04]  /*24670*/  STL [R1+0xf8], R19 ;  /* 0x0000f81301007387 */ /* 0x0043e80000100800 */
[----:B-1----:R-:W2:Y:S04]  /*24680*/  LDL R19, [R1+0x1f98] ;  /* 0x001f980001137983 */ /* 0x002ea80000100800 */
[----:B----4-:R1:W-:Y:S04]  /*24690*/  STL [R1+0xf0], R17 ;  /* 0x0000f01101007387 */ /* 0x0103e80000100800 */
[----:B-1----:R-:W4:Y:S01]  /*246a0*/  LDL R17, [R1+0x1f8c] ;  /* 0x001f8c0001117983 */ /* 0x002f220000100800 */
[----:B------:R-:W-:Y:S01]  /*246b0*/  PRMT R22, RZ, 0x7610, R22 ;  /* 0x00007610ff167816 */ /* 0x000fe20000000016 */
[----:B0-----:R-:W-:-:S02]  /*246c0*/  @P1 IMAD.MOV.U32 R15, RZ, RZ, R9 ;  /* 0x000000ffff0f1224 */ /* 0x001fc400078e0009 */
[----:B------:R-:W-:-:S05]  /*246d0*/  @P1 IMAD.MOV.U32 R14, RZ, RZ, R8 ;  /* 0x000000ffff0e1224 */ /* 0x000fca00078e0008 */
[----:B------:R0:W4:Y:S02]  /*246e0*/  @P1 LDG.E.U16 R22, desc[UR8][R14.64] ;  /* 0x000000080e161981 */ /* 0x000124000c1e1500 */
[----:B0-----:R-:W-:Y:S02]  /*246f0*/  @P1 IMAD.MOV.U32 R15, RZ, RZ, R6 ;  /* 0x000000ffff0f1224 */ /* 0x001fe400078e0006 */
[----:B---3--:R0:W-:Y:S04]  /*24700*/  STL [R1+0xe8], R16 ;  /* 0x0000e81001007387 */ /* 0x0081e80000100800 */
[----:B0-----:R-:W3:Y:S04]  /*24710*/  LDL R16, [R1+0x1fb0] ;  /* 0x001fb00001107983 */ /* 0x001ee80000100800 */
[----:B------:R0:W-:Y:S04]  /*24720*/  STL [R1+0xe0], R3 ;  /* 0x0000e00301007387 */ /* 0x0001e80000100800 */
[----:B0-----:R-:W3:Y:S04]  /*24730*/  LDL.LU R3, [R1+0xfcc] ;  /* 0x000fcc0001037983 */ /* 0x001ee80000300800 */
[----:B------:R-:W3:Y:S04]  /*24740*/  LDL R12, [R1+0x1fac] ;  /* 0x001fac00010c7983 */ /* 0x000ee80000100800 */
[----:B------:R-:W3:Y:S04]  /*24750*/  LDL R11, [R1+0x1fb8] ;  /* 0x001fb800010b7983 */ /* 0x000ee80000100800 */
[----:B------:R-:W3:Y:S04]  /*24760*/  LDL R9, [R1+0x1fa8] ;  /* 0x001fa80001097983 */ /* 0x000ee80000100800 */
[----:B------:R-:W3:Y:S01]  /*24770*/  LDL R8, [R1+0x1fb4] ;  /* 0x001fb40001087983 */ /* 0x000ee20000100800 */
[----:B------:R-:W-:-:S03]  /*24780*/  @P1 IMAD.MOV.U32 R14, RZ, RZ, R5 ;  /* 0x000000ffff0e1224 */ /* 0x000fc600078e0005 */
[----:B------:R-:W3:Y:S04]  /*24790*/  LDL R6, [R1+0x1fa0] ;  /* 0x001fa00001067983 */ /* 0x000ee80000100800 */
[----:B------:R-:W3:Y:S01]  /*247a0*/  LDL R5, [R1+0x1fa4] ;  /* 0x001fa40001057983 */ /* 0x000ee20000100800 */
[----:B------:R-:W-:Y:S02]  /*247b0*/  PRMT R21, RZ, 0x7610, R21 ;  /* 0x00007610ff157816 */ /* 0x000fe40000000015 */
[----:B------:R-:W-:Y:S02]  /*247c0*/  PRMT R18, RZ, 0x7610, R18 ;  /* 0x00007610ff127816 */ /* 0x000fe40000000012 */
[----:B------:R-:W-:Y:S02]  /*247d0*/  PRMT R13, RZ, 0x7610, R13 ;  /* 0x00007610ff0d7816 */ /* 0x000fe4000000000d */
[----:B------:R-:W-:Y:S01]  /*247e0*/  PRMT R10, RZ, 0x7610, R10 ;  /* 0x00007610ff0a7816 */ /* 0x000fe2000000000a */
[----:B------:R-:W0:Y:S01]  /*247f0*/  S2R R2, SR_TID.X ;  /* 0x0000000000027919 */ /* 0x000e220000002100 */
[----:B------:R2:W3:Y:S01]  /*24800*/  @P1 LDG.E.U16 R21, desc[UR8][R14.64] ;  /* 0x000000080e151981 */ /* 0x0004e2000c1e1500 */
[----:B------:R-:W1:Y:S01]  /*24810*/  S2R R28, SR_TID.X ;  /* 0x00000000001c7919 */ /* 0x000e620000002100 */
[----:B------:R-:W-:-:S02]  /*24820*/  PRMT R7, RZ, 0x7610, R7 ;  /* 0x00007610ff077816 */ /* 0x000fc40000000007 */
[----:B------:R-:W-:Y:S01]  /*24830*/  PRMT R0, RZ, 0x7610, R0 ;  /* 0x00007610ff007816 */ /* 0x000fe20000000000 */
[----:B------:R-:W3:Y:S01]  /*24840*/  LDL.LU R29, [R1+0xfc8] ;  /* 0x000fc800011d7983 */ /* 0x000ee20000300800 */
[----:B--2---:R-:W-:Y:S02]  /*24850*/  @P1 IMAD.MOV.U32 R14, RZ, RZ, R19 ;  /* 0x000000ffff0e1224 */ /* 0x004fe400078e0013 */
[----:B------:R-:W-:-:S05]  /*24860*/  @P1 IMAD.MOV.U32 R15, RZ, RZ, R20 ;  /* 0x000000ffff0f1224 */ /* 0x000fca00078e0014 */
[----:B------:R4:W2:Y:S02]  /*24870*/  @P1 LDG.E.U16 R18, desc[UR8][R14.64] ;  /* 0x000000080e121981 */ /* 0x0008a4000c1e1500 */
[----:B----4-:R-:W-:Y:S01]  /*24880*/  @P1 IMAD.MOV.U32 R15, RZ, RZ, R17 ;  /* 0x000000ffff0f1224 */ /* 0x010fe200078e0011 */
[----:B0-----:R-:W-:Y:S02]  /*24890*/  LOP3.LUT R2, R2, 0x3f, RZ, 0xc0, !PT ;  /* 0x0000003f02027812 */ /* 0x001fe400078ec0ff */
[----:B-1----:R-:W-:Y:S01]  /*248a0*/  LOP3.LUT R24, R28, 0x3f, RZ, 0xc0, !PT ;  /* 0x0000003f1c187812 */ /* 0x002fe200078ec0ff */
[----:B------:R-:W-:Y:S02]  /*248b0*/  STL [R1+0x44a0], R28 ;  /* 0x0044a01c01007387 */ /* 0x000fe40000100800 */
[----:B------:R-:W-:Y:S01]  /*248c0*/  IMAD.SHL.U32 R2, R2, 0x2, RZ ;  /* 0x0000000202027824 */ /* 0x000fe200078e00ff */
[----:B------:R-:W-:Y:S01]  /*248d0*/  ISETP.GE.AND P0, PT, R24, R4, PT ;  /* 0x000000041800720c */ /* 0x000fe20003f06270 */
[----:B---3--:R-:W-:-:S05]  /*248e0*/  @P1 IMAD.MOV.U32 R14, RZ, RZ, R16 ;  /* 0x000000ffff0e1224 */ /* 0x008fca00078e0010 */
[----:B------:R0:W3:Y:S02]  /*248f0*/  @P1 LDG.E.U16 R13, desc[UR8][R14.64] ;  /* 0x000000080e0d1981 */ /* 0x0000e4000c1e1500 */
[----:B0-----:R-:W-:Y:S02]  /*24900*/  @P1 IMAD.MOV.U32 R15, RZ, RZ, R12 ;  /* 0x000000ffff0f1224 */ /* 0x001fe400078e000c */
[----:B------:R-:W-:-:S05]  /*24910*/  @P1 IMAD.MOV.U32 R14, RZ, RZ, R11 ;  /* 0x000000ffff0e1224 */ /* 0x000fca00078e000b */
[----:B------:R0:W4:Y:S02]  /*24920*/  @P1 LDG.E.U16 R10, desc[UR8][R14.64] ;  /* 0x000000080e0a1981 */ /* 0x000124000c1e1500 */
[----:B0-----:R-:W-:Y:S02]  /*24930*/  @P1 IMAD.MOV.U32 R14, RZ, RZ, R8 ;  /* 0x000000ffff0e1224 */ /* 0x001fe400078e0008 */
[----:B------:R-:W-:-:S05]  /*24940*/  @P1 IMAD.MOV.U32 R15, RZ, RZ, R9 ;  /* 0x000000ffff0f1224 */ /* 0x000fca00078e0009 */
[----:B------:R0:W4:Y:S02]  /*24950*/  @P1 LDG.E.U16 R7, desc[UR8][R14.64] ;  /* 0x000000080e071981 */ /* 0x000124000c1e1500 */
[----:B0-----:R-:W-:Y:S02]  /*24960*/  @P1 IMAD.MOV.U32 R14, RZ, RZ, R5 ;  /* 0x000000ffff0e1224 */ /* 0x001fe400078e0005 */
[----:B------:R-:W-:-:S05]  /*24970*/  @P1 IMAD.MOV.U32 R15, RZ, RZ, R6 ;  /* 0x000000ffff0f1224 */ /* 0x000fca00078e0006 */
[----:B------:R-:W3:Y:S01]  /*24980*/  @P1 LDG.E.U16 R0, desc[UR8][R14.64] ;  /* 0x000000080e001981 */ /* 0x000ee2000c1e1500 */
[----:B------:R-:W-:Y:S06]  /*24990*/  BAR.SYNC.DEFER_BLOCKING 0x0 ;  /* 0x0000000000007b1d */ /* 0x000fec0000010000 */
[----:B------:R-:W-:Y:S04]  /*249a0*/  STL [R1+0x43c4], R14 ;  /* 0x0043c40e01007387 */ /* 0x000fe80000100800 */
[----:B------:R-:W-:Y:S04]  /*249b0*/  STL [R1+0x43c0], R15 ;  /* 0x0043c00f01007387 */ /* 0x000fe80000100800 */
[----:B------:R-:W-:Y:S04]  /*249c0*/  STL [R1+0x44a4], R24 ;  /* 0x0044a41801007387 */ /* 0x000fe80000100800 */
[----:B------:R-:W-:Y:S04]  /*249d0*/  STL [R1+0x43c8], R4 ;  /* 0x0043c80401007387 */ /* 0x000fe80000100800 */
[----:B------:R-:W-:Y:S04]  /*249e0*/  STL [R1+0xd8], R22 ;  /* 0x0000d81601007387 */ /* 0x000fe80000100800 */
[----:B------:R0:W-:Y:S04]  /*249f0*/  STS.U16 [R2+UR4], R3 ;  /* 0x0000000302007988 */ /* 0x0001e80008000404 */
[----:B0-----:R-:W4:Y:S04]  /*24a00*/  LDL.LU R3, [R1+0xfc4] ;  /* 0x000fc40001037983 */ /* 0x001f280000300800 */
[----:B------:R-:W2:Y:S04]  /*24a10*/  LDL.LU R4, [R1+0xfbc] ;  /* 0x000fbc0001047983 */ /* 0x000ea80000300800 */
[----:B------:R-:W-:Y:S04]  /*24a20*/  STS.U16 [R2+UR4+0x80], R29 ;  /* 0x0000801d02007988 */ /* 0x000fe80008000404 */
[----:B--2---:R0:W-:Y:S04]  /*24a30*/  STL [R1+0x44bc], R4 ;  /* 0x0044bc0401007387 */ /* 0x0041e80000100800 */
[----:B0-----:R-:W2:Y:S04]  /*24a40*/  LDL.LU R4, [R1+0xfc0] ;  /* 0x000fc00001047983 */ /* 0x001ea80000300800 */
[----:B------:R-:W2:Y:S04]  /*24a50*/  LDL.LU R24, [R1+0xfb8] ;  /* 0x000fb80001187983 */ /* 0x000ea80000300800 */
[----:B------:R-:W-:Y:S04]  /*24a60*/  STL [R1+0xd0], R21 ;  /* 0x0000d01501007387 */ /* 0x000fe80000100800 */
[----:B------:R-:W2:Y:S04]  /*24a70*/  LDL.LU R15, [R1+0xfb4] ;  /* 0x000fb400010f7983 */ /* 0x000ea80000300800 */
[----:B------:R-:W2:Y:S04]  /*24a80*/  LDL.LU R14, [R1+0xfb0] ;  /* 0x000fb000010e7983 */ /* 0x000ea80000300800 */
[----:B------:R-:W2:Y:S04]  /*24a90*/  LDL.LU R28, [R1+0xec8] ;  /* 0x000ec800011c7983 */ /* 0x000ea80000300800 */
[----:B------:R-:W-:Y:S04]  /*24aa0*/  STL [R1+0xc8], R18 ;  /* 0x0000c81201007387 */ /* 0x000fe80000100800 */
[----:B---3--:R0:W-:Y:S04]  /*24ab0*/  STL [R1+0xa8], R0 ;  /* 0x0000a80001007387 */ /* 0x0081e80000100800 */
[----:B0-----:R-:W3:Y:S04]  /*24ac0*/  LDL.LU R0, [R1+0xec4] ;  /* 0x000ec40001007983 */ /* 0x001ee80000300800 */
[----:B------:R-:W3:Y:S04]  /*24ad0*/  LDL.LU R27, [R1+0xec0] ;  /* 0x000ec000011b7983 */ /* 0x000ee80000300800 */
[----:B------:R-:W-:Y:S04]  /*24ae0*/  STL [R1+0xc0], R13 ;  /* 0x0000c00d01007387 */ /* 0x000fe80000100800 */
[----:B------:R-:W3:Y:S04]  /*24af0*/  LDL.LU R5, [R1+0xebc] ;  /* 0x000ebc0001057983 */ /* 0x000ee80000300800 */
[----:B------:R-:W3:Y:S04]  /*24b00*/  LDL.LU R6, [R1+0xeb8] ;  /* 0x000eb80001067983 */ /* 0x000ee80000300800 */
[----:B----4-:R0:W-:Y:S04]  /*24b10*/  STL [R1+0xb0], R7 ;  /* 0x0000b00701007387 */ /* 0x0101e80000100800 */
[----:B------:R1:W-:Y:S04]  /*24b20*/  STL [R1+0xb8], R10 ;  /* 0x0000b80a01007387 */ /* 0x0003e80000100800 */
[----:B0-----:R-:W4:Y:S04]  /*24b30*/  LDL.LU R7, [R1+0xeb4] ;  /* 0x000eb40001077983 */ /* 0x001f280000300800 */
[----:B------:R-:W4:Y:S04]  /*24b40*/  LDL.LU R8, [R1+0xeb0] ;  /* 0x000eb00001087983 */ /* 0x000f280000300800 */
[----:B------:R-:W4:Y:S04]  /*24b50*/  LDL.LU R9, [R1+0xeac] ;  /* 0x000eac0001097983 */ /* 0x000f280000300800 */
[----:B-1----:R-:W4:Y:S04]  /*24b60*/  LDL.LU R10, [R1+0xdac] ;  /* 0x000dac00010a7983 */ /* 0x002f280000300800 */
        /* <DEDUP_REMOVED lines=14> */
[----:B------:R0:W-:Y:S04]  /*24c50*/  STS.U16 [R2+UR4+0x100], R3 ;  /* 0x0001000302007988 */ /* 0x0001e80008000404 */
[----:B0-----:R-:W4:Y:S04]  /*24c60*/  LDL.LU R3, [R1+0x578] ;  /* 0x0005780001037983 */ /* 0x001f280000300800 */
[----:B--2---:R0:W-:Y:S04]  /*24c70*/  STS.U16 [R2+UR4+0x180], R4 ;  /* 0x0001800402007988 */ /* 0x0041e80008000404 */
[----:B0-----:R-:W2:Y:S04]  /*24c80*/  LDL.LU R4, [R1+0x44bc] ;  /* 0x0044bc0001047983 */ /* 0x001ea80000300800 */
[----:B---3--:R0:W-:Y:S04]  /*24c90*/  STS.U16 [R2+UR4+0x2100], R27 ;  /* 0x0021001b02007988 */ /* 0x0081e80008000404 */
[----:B0-----:R-:W3:Y:S04]  /*24ca0*/  LDL.LU R27, [R1+0x444] ;  /* 0x00044400011b7983 */ /* 0x001ee80000300800 */
[----:B----4-:R0:W-:Y:S04]  /*24cb0*/  STS.U16 [R2+UR4+0x6300], R29 ;  /* 0x0063001d02007988 */ /* 0x0101e80008000404 */
[----:B0-----:R-:W4:Y:S04]  /*24cc0*/  LDL.LU R29, [R1+0x440] ;  /* 0x00044000011d7983 */ /* 0x001f280000300800 */
[----:B--2---:R0:W-:Y:S04]  /*24cd0*/  STS.U16 [R2+UR4+0x200], R4 ;  /* 0x0002000402007988 */ /* 0x0041e80008000404 */
[----:B0-----:R-:W2:Y:S04]  /*24ce0*/  LDL.LU R4, [R1+0x438] ;  /* 0x0004380001047983 */ /* 0x001ea80000300800 */
[----:B------:R-:W-:Y:S04]  /*24cf0*/  STS.U16 [R2+UR4+0x280], R24 ;  /* 0x0002801802007988 */ /* 0x000fe80008000404 */
        /* <DEDUP_REMOVED lines=12> */
[----:B--2---:R0:W-:Y:S04]  /*24dc0*/  STL [R1+0x44b8], R4 ;  /* 0x0044b80401007387 */ /* 0x0041e80000100800 */
[----:B0-----:R-:W2:Y:S04]  /*24dd0*/  LDL.LU R4, [R1+0x43c] ;  /* 0x00043c0001047983 */ /* 0x001ea80000300800 */
[----:B------:R-:W2:Y:S04]  /*24de0*/  LDL.LU R24, [R1+0x434] ;  /* 0x0004340001187983 */ /* 0x000ea80000300800 */
        /* <DEDUP_REMOVED lines=11> */
[----:B------:R0:W-:Y:S04]  /*24ea0*/  STS.U16 [R2+UR4+0x4100], R12 ;  /* 0x0041000c02007988 */ /* 0x0001e80008000404 */
[----:B------:R-:W2:Y:S04]  /*24eb0*/  LDL.LU R11, [R1+0x164] ;  /* 0x00016400010b7983 */ /* 0x000ea80000300800 */
[----:B------:R1:W-:Y:S04]  /*24ec0*/  STS.U16 [R2+UR4+0x4180], R13 ;  /* 0x0041800d02007988 */ /* 0x0003e80008000404 */
[----:B------:R3:W-:Y:S04]  /*24ed0*/  STS.U16 [R2+UR4+0x4200], R16 ;  /* 0x0042001002007988 */ /* 0x0007e80008000404 */
[----:B------:R4:W-:Y:S04]  /*24ee0*/  STS.U16 [R2+UR4+0x4280], R17 ;  /* 0x0042801102007988 */ /* 0x0009e80008000404 */
[----:B------:R4:W-:Y:S04]  /*24ef0*/  STS.U16 [R2+UR4+0x4300], R18 ;  /* 0x0043001202007988 */ /* 0x0009e80008000404 */
[----:B------:R4:W-:Y:S04]  /*24f00*/  STS.U16 [R2+UR4+0x4380], R19 ;  /* 0x0043801302007988 */ /* 0x0009e80008000404 */
[----:B0-----:R-:W2:Y:S04]  /*24f10*/  LDL.LU R12, [R1+0x160] ;  /* 0x00016000010c7983 */ /* 0x001ea80000300800 */
[----:B-1----:R-:W2:Y:S04]  /*24f20*/  LDL.LU R13, [R1+0x15c] ;  /* 0x00015c00010d7983 */ /* 0x002ea80000300800 */
[----:B---3--:R-:W3:Y:S04]  /*24f30*/  LDL.LU R16, [R1+0x158] ;  /* 0x0001580001107983 */ /* 0x008ee80000300800 */
[----:B----4-:R-:W4:Y:S04]  /*24f40*/  LDL.LU R17, [R1+0x154] ;  /* 0x0001540001117983 */ /* 0x010f280000300800 */
[----:B------:R-:W4:Y:S04]  /*24f50*/  LDL.LU R18, [R1+0x150] ;  /* 0x0001500001127983 */ /* 0x000f280000300800 */
[----:B------:R0:W-:Y:S04]  /*24f60*/  STS.U16 [R2+UR4+0x6000], R20 ;  /* 0x0060001402007988 */ /* 0x0001e80008000404 */
[----:B------:R-:W4:Y:S04]  /*24f70*/  LDL.LU R19, [R1+0x14c] ;  /* 0x00014c0001137983 */ /* 0x000f280000300800 */
[----:B------:R1:W-:Y:S04]  /*24f80*/  STS.U16 [R2+UR4+0x6080], R21 ;  /* 0x0060801502007988 */ /* 0x0003e80008000404 */
[----:B------:R1:W-:Y:S04]  /*24f90*/  STS.U16 [R2+UR4+0x6100], R22 ;  /* 0x0061001602007988 */ /* 0x0003e80008000404 */
[----:B------:R1:W-:Y:S04]  /*24fa0*/  STS.U16 [R2+UR4+0x6180], R23 ;  /* 0x0061801702007988 */ /* 0x0003e80008000404 */
[----:B------:R1:W-:Y:S04]  /*24fb0*/  STS.U16 [R2+UR4+0x6200], R25 ;  /* 0x0062001902007988 */ /* 0x0003e80008000404 */
[----:B------:R1:W-:Y:S04]  /*24fc0*/  STS.U16 [R2+UR4+0x6280], R26 ;  /* 0x0062801a02007988 */ /* 0x0003e80008000404 */
[----:B0-----:R-:W4:Y:S04]  /*24fd0*/  LDL.LU R20, [R1+0x148] ;  /* 0x0001480001147983 */ /* 0x001f280000300800 */
[----:B-1----:R-:W4:Y:S04]  /*24fe0*/  LDL.LU R21, [R1+0x64] ;  /* 0x0000640001157983 */ /* 0x002f280000300800 */
[----:B------:R-:W4:Y:S04]  /*24ff0*/  LDL.LU R22, [R1+0x60] ;  /* 0x0000600001167983 */ /* 0x000f280000300800 */
[----:B------:R-:W4:Y:S04]  /*25000*/  LDL.LU R23, [R1+0x5c] ;  /* 0x00005c0001177983 */ /* 0x000f280000300800 */
[----:B------:R-:W4:Y:S04]  /*25010*/  LDL.LU R25, [R1+0x58] ;  /* 0x0000580001197983 */ /* 0x000f280000300800 */
[----:B------:R0:W-:Y:S04]  /*25020*/  STS.U16 [R2+UR4+0x8000], R27 ;  /* 0x0080001b02007988 */ /* 0x0001e80008000404 */
[----:B------:R-:W4:Y:S04]  /*25030*/  LDL.LU R26, [R1+0x54] ;  /* 0x00005400011a7983 */ /* 0x000f280000300800 */
[----:B------:R1:W-:Y:S04]  /*25040*/  STS.U16 [R2+UR4+0x8080], R29 ;  /* 0x0080801d02007988 */ /* 0x0003e80008000404 */
[----:B0-----:R-:W4:Y:S04]  /*25050*/  LDL.LU R27, [R1+0x50] ;  /* 0x00005000011b7983 */ /* 0x001f280000300800 */
[----:B-1----:R-:W3:Y:S04]  /*25060*/  LDL.LU R29, [R1+0x4c] ;  /* 0x00004c00011d7983 */ /* 0x002ee80000300800 */
[----:B--2---:R0:W-:Y:S04]  /*25070*/  STS.U16 [R2+UR4+0x8100], R4 ;  /* 0x0081000402007988 */ /* 0x0041e80008000404 */
[----:B0-----:R-:W2:Y:S04]  /*25080*/  LDL.LU R4, [R1+0x44b8] ;  /* 0x0044b80001047983 */ /* 0x001ea80000300800 */
[----:B------:R0:W-:Y:S04]  /*25090*/  STS.U16 [R2+UR4+0xa000], R3 ;  /* 0x00a0000302007988 */ /* 0x0001e80008000404 */
[----:B0-----:R-:W4:Y:S04]  /*250a0*/  LDL.LU R3, [R1+0x48] ;  /* 0x0000480001037983 */ /* 0x001f280000300800 */
[----:B--2---:R0:W-:Y:S04]  /*250b0*/  STS.U16 [R2+UR4+0x8180], R4 ;  /* 0x0081800402007988 */ /* 0x0041e80008000404 */
[----:B0-----:R-:W2:Y:S04]  /*250c0*/  LDL.LU R4, [R1+0xfa0] ;  /* 0x000fa00001047983 */ /* 0x001ea80000300800 */
[----:B--2---:R0:W-:Y:S04]  /*250d0*/  STL [R1+0x44b0], R4 ;  /* 0x0044b00401007387 */ /* 0x0041e80000100800 */
[----:B0-----:R-:W2:Y:S04]  /*250e0*/  LDL.LU R4, [R1+0xfa8] ;  /* 0x000fa80001047983 */ /* 0x001ea80000300800 */
[----:B------:R-:W-:Y:S04]  /*250f0*/  STS.U16 [R2+UR4+0x8200], R24 ;  /* 0x0082001802007988 */ /* 0x000fe80008000404 */
[----:B------:R-:W-:Y:S04]  /*25100*/  STS.U16 [R2+UR4+0xa080], R0 ;  /* 0x00a0800002007988 */ /* 0x000fe80008000404 */
[----:B---3--:R-:W-:Y:S04]  /*25110*/  STS.U16 [R2+UR4+0xe300], R29 ;  /* 0x00e3001d02007988 */ /* 0x008fe80008000404 */
        /* <DEDUP_REMOVED lines=13> */
[----:B----4-:R-:W-:Y:S04]  /*251f0*/  STS.U16 [R2+UR4+0xc200], R17 ;  /* 0x00c2001102007988 */ /* 0x010fe80008000404 */
        /* <DEDUP_REMOVED lines=9> */
[----:B------:R-:W3:Y:S04]  /*25290*/  LDL.LU R24, [R1+0xf9c] ;  /* 0x000f9c0001187983 */ /* 0x000ee80000300800 */
[----:B------:R-:W-:Y:S01]  /*252a0*/  STS.U16 [R2+UR4+0xe200], R26 ;  /* 0x00e2001a02007988 */ /* 0x000fe20008000404 */
[----:B------:R-:W-:-:S03]  /*252b0*/  LOP3.LUT R0, R2, 0x10, RZ, 0x3c, !PT ;  /* 0x0000001002007812 */ /* 0x000fc600078e3cff */
[----:B------:R-:W-:Y:S04]  /*252c0*/  STS.U16 [R2+UR4+0xe280], R27 ;  /* 0x00e2801b02007988 */ /* 0x000fe80008000404 */
[----:B------:R-:W4:Y:S04]  /*252d0*/  LDL.LU R29, [R1+0xf98] ;  /* 0x000f9800011d7983 */ /* 0x000f280000300800 */
[----:B------:R0:W-:Y:S04]  /*252e0*/  STS.U16 [R2+UR4+0xe380], R3 ;  /* 0x00e3800302007988 */ /* 0x0001e80008000404 */
[----:B0-----:R-:W3:Y:S04]  /*252f0*/  LDL.LU R2, [R1+0xfa4] ;  /* 0x000fa40001027983 */ /* 0x001ee80000300800 */
        /* <DEDUP_REMOVED lines=24> */
[----:B--2---:R0:W-:Y:S04]  /*25480*/  STS.U16 [R0+UR4+0x400], R4 ;  /* 0x0004000400007988 */ /* 0x0041e80008000404 */
[----:B0-----:R-:W2:Y:S04]  /*25490*/  LDL.LU R4, [R1+0x44b4] ;  /* 0x0044b40001047983 */ /* 0x001ea80000300800 */
[----:B--2---:R0:W-:Y:S04]  /*254a0*/  STS.U16 [R0+UR4+0x480], R4 ;  /* 0x0004800400007988 */ /* 0x0041e80008000404 */
[----:B0-----:R-:W2:Y:S04]  /*254b0*/  LDL.LU R4, [R1+0x44b0] ;  /* 0x0044b00001047983 */ /* 0x001ea80000300800 */
[----:B---3--:R-:W-:Y:S04]  /*254c0*/  STS.U16 [R0+UR4+0x500], R2 ;  /* 0x0005000200007988 */ /* 0x008fe80008000404 */
[----:B--2---:R-:W-:Y:S04]  /*254d0*/  STS.U16 [R0+UR4+0x580], R4 ;  /* 0x0005800400007988 */ /* 0x004fe80008000404 */
[----:B------:R-:W-:Y:S04]  /*254e0*/  STS.U16 [R0+UR4+0x600], R24 ;  /* 0x0006001800007988 */ /* 0x000fe80008000404 */
[----:B----4-:R0:W-:Y:S04]  /*254f0*/  STS.U16 [R0+UR4+0x680], R29 ;  /* 0x0006801d00007988 */ /* 0x0101e80008000404 */
[----:B0-----:R-:W2:Y:S04]  /*25500*/  LDL.LU R29, [R1+0x55c] ;  /* 0x00055c00011d7983 */ /* 0x001ea80000300800 */
[----:B------:R-:W3:Y:S04]  /*25510*/  LDL.LU R24, [R1+0x3a0] ;  /* 0x0003a00001187983 */ /* 0x000ee80000300800 */
[----:B---3--:R0:W-:Y:S04]  /*25520*/  STL [R1+0x44a8], R24 ;  /* 0x0044a81801007387 */ /* 0x0081e80000100800 */
[----:B0-----:R-:W3:Y:S04]  /*25530*/  LDL.LU R24, [R1+0x3a4] ;  /* 0x0003a40001187983 */ /* 0x001ee80000300800 */
        /* <DEDUP_REMOVED lines=24> */
[----:B---3--:R0:W-:Y:S04]  /*256c0*/  STL [R1+0x44ac], R24 ;  /* 0x0044ac1801007387 */ /* 0x0081e80000100800 */
        /* <DEDUP_REMOVED lines=27> */
[----:B------:R-:W2:Y:S04]  /*25880*/  LDL.LU R27, [R1+0x38] ;  /* 0x00003800011b7983 */ /* 0x000ea80000300800 */
[----:B0-----:R-:W2:Y:S04]  /*25890*/  LDL.LU R29, [R1+0x34] ;  /* 0x00003400011d7983 */ /* 0x001ea80000300800 */
[----:B---3--:R0:W-:Y:S04]  /*258a0*/  STS.U16 [R0+UR4+0x6780], R24 ;  /* 0x0067801800007988 */ /* 0x0081e80008000404 */
[----:B0-----:R-:W3:Y:S04]  /*258b0*/  LDL.LU R24, [R1+0x44ac] ;  /* 0x0044ac0001187983 */ /* 0x001ee80000300800 */
[----:B---3--:R0:W-:Y:S04]  /*258c0*/  STS.U16 [R0+UR4+0x8400], R24 ;  /* 0x0084001800007988 */ /* 0x0081e80008000404 */
[----:B0-----:R-:W3:Y:S04]  /*258d0*/  LDL.LU R24, [R1+0x44a8] ;  /* 0x0044a80001187983 */ /* 0x001ee80000300800 */
[----:B---3--:R0:W-:Y:S04]  /*258e0*/  STS.U16 [R0+UR4+0x8480], R24 ;  /* 0x0084801800007988 */ /* 0x0081e80008000404 */
[----:B0-----:R-:W3:Y:S04]  /*258f0*/  LDL.LU R24, [R1+0x44a4] ;  /* 0x0044a40001187983 */ /* 0x001ee80000300800 */
[----:B----4-:R0:W-:Y:S04]  /*25900*/  STS.U16 [R0+UR4+0x8500], R3 ;  /* 0x0085000300007988 */ /* 0x0101e80008000404 */
[----:B------:R1:W-:Y:S04]  /*25910*/  STS.U16 [R0+UR4+0x8580], R28 ;  /* 0x0085801c00007988 */ /* 0x0003e80008000404 */
[----:B------:R3:W-:Y:S04]  /*25920*/  STS.U16 [R0+UR4+0x8600], R2 ;  /* 0x0086000200007988 */ /* 0x0007e80008000404 */
[----:B0-----:R-:W4:Y:S04]  /*25930*/  LDL.LU R3, [R1+0x30] ;  /* 0x0000300001037983 */ /* 0x001f280000300800 */
[----:B-1----:R-:W4:Y:S01]  /*25940*/  LDL.LU R28, [R1+0x44a0] ;  /* 0x0044a000011c7983 */ /* 0x002f220000300800 */
[----:B---3--:R-:W-:-:S03]  /*25950*/  IMAD.SHL.U32 R2, R24, 0x2, RZ ;  /* 0x0000000218027824 */ /* 0x008fc600078e00ff */
[----:B------:R-:W-:Y:S02]  /*25960*/  STL [R1+0x4484], R24 ;  /* 0x0044841801007387 */ /* 0x000fe40000100800 */
[----:B------:R-:W-:-:S05]  /*25970*/  LOP3.LUT R2, R2, 0x20, RZ, 0x3c, !PT ;  /* 0x0000002002027812 */ /* 0x000fca00078e3cff */
[----:B------:R0:W-:Y:S04]  /*25980*/  STL [R1+0x4494], R2 ;  /* 0x0044940201007387 */ /* 0x0001e80000100800 */
[----:B0-----:R-:W3:Y:S04]  /*25990*/  LDL.LU R2, [R1+0x28] ;  /* 0x0000280001027983 */ /* 0x001ee80000300800 */
[----:B---3--:R0:W-:Y:S04]  /*259a0*/  STL [R1+0x449c], R2 ;  /* 0x00449c0201007387 */ /* 0x0081e80000100800 */
[----:B0-----:R-:W3:Y:S04]  /*259b0*/  LDL.LU R2, [R1+0x2c] ;  /* 0x00002c0001027983 */ /* 0x001ee80000300800 */
[----:B------:R-:W2:Y:S04]  /*259c0*/  LDL.LU R24, [R1+0xf88] ;  /* 0x000f880001187983 */ /* 0x000ea80000300800 */
        /* <DEDUP_REMOVED lines=26> */
[----:B----4-:R0:W-:Y:S01]  /*25b70*/  STS.U16 [R0+UR4+0xe680], R3 ;  /* 0x00e6800300007988 */ /* 0x0101e20008000404 */
[----:B------:R-:W-:-:S03]  /*25b80*/  LOP3.LUT R28, R28, 0x3f, RZ, 0xc0, !PT ;  /* 0x0000003f1c1c7812 */ /* 0x000fc600078ec0ff */
[----:B--2---:R1:W-:Y:S04]  /*25b90*/  STL [R1+0x4498], R24 ;  /* 0x0044981801007387 */ /* 0x0043e80000100800 */
[----:B------:R-:W2:Y:S04]  /*25ba0*/  LDL.LU R4, [R1+0xf84] ;  /* 0x000f840001047983 */ /* 0x000ea80000300800 */
[----:B------:R-:W4:Y:S04]  /*25bb0*/  LDL.LU R15, [R1+0xf80] ;  /* 0x000f8000010f7983 */ /* 0x000f280000300800 */
[----:B------:R-:W4:Y:S04]  /*25bc0*/  LDL.LU R14, [R1+0xf7c] ;  /* 0x000f7c00010e7983 */ /* 0x000f280000300800 */
[----:B0-----:R-:W4:Y:S04]  /*25bd0*/  LDL.LU R0, [R1+0xf78] ;  /* 0x000f780001007983 */ /* 0x001f280000300800 */
        /* <DEDUP_REMOVED lines=13> */
[----:B-1----:R-:W-:-:S03]  /*25cb0*/  IMAD.SHL.U32 R24, R28, 0x2, RZ ;  /* 0x000000021c187824 */ /* 0x002fc600078e00ff */
[----:B------:R-:W4:Y:S04]  /*25cc0*/  LDL.LU R20, [R1+0x690] ;  /* 0x0006900001147983 */ /* 0x000f280000300800 */
[----:B------:R-:W4:Y:S04]  /*25cd0*/  LDL.LU R21, [R1+0x668] ;  /* 0x0006680001157983 */ /* 0x000f280000300800 */
[----:B------:R-:W4:Y:S04]  /*25ce0*/  LDL.LU R22, [R1+0x660] ;  /* 0x0006600001167983 */ /* 0x000f280000300800 */
[----:B------:R-:W4:Y:S04]  /*25cf0*/  LDL.LU R23, [R1+0x658] ;  /* 0x0006580001177983 */ /* 0x000f280000300800 */
[----:B------:R-:W4:Y:S01]  /*25d00*/  LDL.LU R25, [R1+0x650] ;  /* 0x0006500001197983 */ /* 0x000f220000300800 */
[----:B------:R-:W-:-:S03]  /*25d10*/  LOP3.LUT R24, R24, 0x10, RZ, 0x3c, !PT ;  /* 0x0000001018187812 */ /* 0x000fc600078e3cff */
[----:B------:R-:W4:Y:S04]  /*25d20*/  LDL.LU R26, [R1+0x554] ;  /* 0x00055400011a7983 */ /* 0x000f280000300800 */
[----:B------:R-:W4:Y:S04]  /*25d30*/  LDL.LU R27, [R1+0x54c] ;  /* 0x00054c00011b7983 */ /* 0x000f280000300800 */
[----:B------:R-:W4:Y:S04]  /*25d40*/  LDL.LU R29, [R1+0x544] ;  /* 0x00054400011d7983 */ /* 0x000f280000300800 */
[----:B------:R-:W4:Y:S04]  /*25d50*/  LDL.LU R3, [R1+0x53c] ;  /* 0x00053c0001037983 */ /* 0x000f280000300800 */
[----:B------:R-:W4:Y:S04]  /*25d60*/  LDL.LU R28, [R1+0x534] ;  /* 0x00053400011c7983 */ /* 0x000f280000300800 */
[----:B---3--:R0:W-:Y:S04]  /*25d70*/  STS.U16 [R24+UR4+0xe700], R2 ;  /* 0x00e7000218007988 */ /* 0x0081e80008000404 */
[----:B0-----:R-:W3:Y:S04]  /*25d80*/  LDL.LU R2, [R1+0x449c] ;  /* 0x00449c0001027983 */ /* 0x001ee80000300800 */
[----:B---3--:R0:W-:Y:S04]  /*25d90*/  STS.U16 [R24+UR4+0xe780], R2 ;  /* 0x00e7800218007988 */ /* 0x0081e80008000404 */
[----:B0-----:R-:W3:Y:S04]  /*25da0*/  LDL.LU R24, [R1+0x4498] ;  /* 0x0044980001187983 */ /* 0x001ee80000300800 */
[----:B------:R-:W3:Y:S04]  /*25db0*/  LDL.LU R2, [R1+0x4494] ;  /* 0x0044940001027983 */ /* 0x000ee80000300800 */
[----:B---3--:R0:W-:Y:S04]  /*25dc0*/  STS.U16 [R2+UR4+0x800], R24 ;  /* 0x0008001802007988 */ /* 0x0081e80008000404 */
[----:B0-----:R-:W3:Y:S04]  /*25dd0*/  LDL.LU R24, [R1+0x4490] ;  /* 0x0044900001187983 */ /* 0x001ee80000300800 */
[----:B---3--:R-:W-:Y:S04]  /*25de0*/  STS.U16 [R2+UR4+0x880], R24 ;  /* 0x0008801802007988 */ /* 0x008fe80008000404 */
[----:B--2---:R-:W-:Y:S04]  /*25df0*/  STS.U16 [R2+UR4+0x900], R4 ;  /* 0x0009000402007988 */ /* 0x004fe80008000404 */
        /* <DEDUP_REMOVED lines=25> */
[----:B------:R0:W-:Y:S04]  /*25f90*/  STS.U16 [R2+UR4+0x6a00], R28 ;  /* 0x006a001c02007988 */ /* 0x0001e80008000404 */
[----:B0-----:R-:W2:Y:S04]  /*25fa0*/  LDL.LU R28, [R1+0x52c] ;  /* 0x00052c00011c7983 */ /* 0x001ea80000300800 */
[----:B------:R-:W3:Y:S04]  /*25fb0*/  LDL.LU R24, [R1+0x384] ;  /* 0x0003840001187983 */ /* 0x000ee80000300800 */
[----:B---3--:R0:W-:Y:S04]  /*25fc0*/  STL [R1+0x4488], R24 ;  /* 0x0044881801007387 */ /* 0x0081e80000100800 */
[----:B0-----:R-:W3:Y:S04]  /*25fd0*/  LDL.LU R24, [R1+0x51c] ;  /* 0x00051c0001187983 */ /* 0x001ee80000300800 */
        /* <DEDUP_REMOVED lines=30> */
[----:B---3--:R0:W-:Y:S04]  /*261c0*/  STS.U16 [R2+UR4+0x6b00], R24 ;  /* 0x006b001802007988 */ /* 0x0081e80008000404 */
[----:B0-----:R-:W3:Y:S04]  /*261d0*/  LDL.LU R24, [R1+0x448c] ;  /* 0x00448c0001187983 */ /* 0x001ee80000300800 */
[----:B---3--:R0:W-:Y:S04]  /*261e0*/  STS.U16 [R2+UR4+0x6b80], R24 ;  /* 0x006b801802007988 */ /* 0x0081e80008000404 */
[----:B0-----:R-:W3:Y:S04]  /*261f0*/  LDL.LU R24, [R1+0x4488] ;  /* 0x0044880001187983 */ /* 0x001ee80000300800 */
[----:B---3--:R0:W-:Y:S04]  /*26200*/  STS.U16 [R2+UR4+0x8800], R24 ;  /* 0x0088001802007988 */ /* 0x0081e80008000404 */
[----:B----4-:R1:W-:Y:S04]  /*26210*/  STS.U16 [R2+UR4+0x8880], R4 ;  /* 0x0088800402007988 */ /* 0x0103e80008000404 */
[----:B0-----:R-:W3:Y:S04]  /*26220*/  LDL.LU R24, [R1+0x14] ;  /* 0x0000140001187983 */ /* 0x001ee80000300800 */
[----:B-1----:R-:W4:Y:S04]  /*26230*/  LDL.LU R4, [R1+0xc] ;  /* 0x00000c0001047983 */ /* 0x002f280000300800 */
        /* <DEDUP_REMOVED lines=17> */
[----:B----4-:R0:W-:Y:S04]  /*26350*/  STL [R1+0x4480], R4 ;  /* 0x0044800401007387 */ /* 0x0101e80000100800 */
        /* <DEDUP_REMOVED lines=26> */
[----:B--2---:R-:W2:Y:S04]  /*26500*/  LDL.LU R23, [R1+0x618] ;  /* 0x0006180001177983 */ /* 0x004ea80000300800 */
[----:B---3--:R-:W3:Y:S04]  /*26510*/  LDL.LU R25, [R1+0x610] ;  /* 0x0006100001197983 */ /* 0x008ee80000300800 */
[----:B------:R-:W3:Y:S04]  /*26520*/  LDL.LU R26, [R1+0x608] ;  /* 0x00060800011a7983 */ /* 0x000ee80000300800 */
[----:B------:R0:W-:Y:S04]  /*26530*/  STS.U16 [R2+UR4+0xe880], R29 ;  /* 0x00e8801d02007988 */ /* 0x0001e80008000404 */
[----:B------:R-:W3:Y:S04]  /*26540*/  LDL.LU R27, [R1+0x600] ;  /* 0x00060000011b7983 */ /* 0x000ee80000300800 */
[----:B------:R1:W-:Y:S04]  /*26550*/  STS.U16 [R2+UR4+0xe900], R3 ;  /* 0x00e9000302007988 */ /* 0x0003e80008000404 */
[----:B------:R1:W-:Y:S04]  /*26560*/  STS.U16 [R2+UR4+0xe980], R28 ;  /* 0x00e9801c02007988 */ /* 0x0003e80008000404 */
[----:B------:R1:W-:Y:S04]  /*26570*/  STS.U16 [R2+UR4+0xea00], R24 ;  /* 0x00ea001802007988 */ /* 0x0003e80008000404 */
[----:B0-----:R-:W3:Y:S04]  /*26580*/  LDL.LU R29, [R1+0x5f8] ;  /* 0x0005f800011d7983 */ /* 0x001ee80000300800 */
[----:B-1----:R-:W3:Y:S04]  /*26590*/  LDL.LU R3, [R1+0x5f0] ;  /* 0x0005f00001037983 */ /* 0x002ee80000300800 */
[----:B------:R-:W3:Y:S04]  /*265a0*/  LDL.LU R28, [R1+0x514] ;  /* 0x00051400011c7983 */ /* 0x000ee80000300800 */
[----:B------:R-:W2:Y:S04]  /*265b0*/  LDL.LU R24, [R1+0x4484] ;  /* 0x0044840001187983 */ /* 0x000ea80000300800 */
[----:B----4-:R0:W-:Y:S04]  /*265c0*/  STS.U16 [R2+UR4+0xea80], R4 ;  /* 0x00ea800402007988 */ /* 0x0101e80008000404 */
[----:B0-----:R-:W4:Y:S01]  /*265d0*/  LDL.LU R4, [R1+0x4480] ;  /* 0x0044800001047983 */ /* 0x001f220000300800 */
[----:B--2---:R-:W-:-:S05]  /*265e0*/  IMAD.SHL.U32 R24, R24, 0x2, RZ ;  /* 0x0000000218187824 */ /* 0x004fca00078e00ff */
[----:B------:R-:W-:Y:S01]  /*265f0*/  LOP3.LUT R24, R24, 0x30, RZ, 0x3c, !PT ;  /* 0x0000003018187812 */ /* 0x000fe200078e3cff */
        /* <DEDUP_REMOVED lines=22> */
[----:B--2---:R0:W-:Y:S04]  /*26760*/  STL [R1+0x4474], R23 ;  /* 0x0044741701007387 */ /* 0x0041e80000100800 */
[----:B0-----:R-:W2:Y:S04]  /*26770*/  LDL.LU R23, [R1+0x4fc] ;  /* 0x0004fc0001177983 */ /* 0x001ea80000300800 */
[----:B--2---:R0:W-:Y:S04]  /*26780*/  STL [R1+0x4478], R23 ;  /* 0x0044781701007387 */ /* 0x0041e80000100800 */
[----:B0-----:R-:W2:Y:S04]  /*26790*/  LDL.LU R23, [R1+0x504] ;  /* 0x0005040001177983 */ /* 0x001ea80000300800 */
[----:B---3--:R-:W-:Y:S04]  /*267a0*/  STS.U16 [R24+UR4+0x4d80], R25 ;  /* 0x004d801918007988 */ /* 0x008fe80008000404 */
        /* <DEDUP_REMOVED lines=38> */
[----:B--2---:R0:W-:Y:S04]  /*26a10*/  STS.U16 [R24+UR4+0x6d80], R23 ;  /* 0x006d801718007988 */ /* 0x0041e80008000404 */
[----:B0-----:R-:W2:Y:S04]  /*26a20*/  LDL.LU R23, [R1+0x4474] ;  /* 0x0044740001177983 */ /* 0x001ea80000300800 */
[----:B--2---:R0:W-:Y:S04]  /*26a30*/  STS.U16 [R24+UR4+0x6e00], R23 ;  /* 0x006e001718007988 */ /* 0x0041e80008000404 */
[----:B---3--:R1:W-:Y:S04]  /*26a40*/  STS.U16 [R24+UR4+0x6e80], R25 ;  /* 0x006e801918007988 */ /* 0x0083e80008000404 */
[----:B----4-:R2:W-:Y:S04]  /*26a50*/  STS.U16 [R24+UR4+0x6f00], R26 ;  /* 0x006f001a18007988 */ /* 0x0105e80008000404 */
[----:B------:R3:W-:Y:S04]  /*26a60*/  STS.U16 [R24+UR4+0x6f80], R27 ;  /* 0x006f801b18007988 */ /* 0x0007e80008000404 */
[----:B------:R4:W-:Y:S04]  /*26a70*/  STS.U16 [R24+UR4+0x8c00], R29 ;  /* 0x008c001d18007988 */ /* 0x0009e80008000404 */
[----:B------:R4:W-:Y:S04]  /*26a80*/  STS.U16 [R24+UR4+0x8c80], R3 ;  /* 0x008c800318007988 */ /* 0x0009e80008000404 */
[----:B0-----:R-:W4:Y:S04]  /*26a90*/  LDL.LU R23, [R1+0x4470] ;  /* 0x0044700001177983 */ /* 0x001f280000300800 */
[----:B-1----:R-:W4:Y:S04]  /*26aa0*/  LDL.LU R25, [R1+0x446c] ;  /* 0x00446c0001197983 */ /* 0x002f280000300800 */
[----:B--2---:R-:W2:Y:S04]  /*26ab0*/  LDL.LU R26, [R1+0x4468] ;  /* 0x00446800011a7983 */ /* 0x004ea80000300800 */
[----:B---3--:R-:W3:Y:S04]  /*26ac0*/  LDL.LU R27, [R1+0x4464] ;  /* 0x00446400011b7983 */ /* 0x008ee80000300800 */
[----:B----4-:R-:W4:Y:S04]  /*26ad0*/  LDL.LU R29, [R1+0x4460] ;  /* 0x00446000011d7983 */ /* 0x010f280000300800 */
[----:B------:R-:W2:Y:S04]  /*26ae0*/  LDL.LU R3, [R1+0x445c] ;  /* 0x00445c0001037983 */ /* 0x000ea80000300800 */
[----:B------:R0:W-:Y:S04]  /*26af0*/  STS.U16 [R24+UR4+0x8d00], R28 ;  /* 0x008d001c18007988 */ /* 0x0001e80008000404 */
[----:B0-----:R-:W3:Y:S04]  /*26b00*/  LDL.LU R28, [R1+0x4458] ;  /* 0x00445800011c7983 */ /* 0x001ee80000300800 */
[----:B------:R-:W-:Y:S04]  /*26b10*/  STS.U16 [R24+UR4+0x8d80], R2 ;  /* 0x008d800218007988 */ /* 0x000fe80008000404 */
[----:B------:R0:W-:Y:S04]  /*26b20*/  STS.U16 [R24+UR4+0x8e00], R4 ;  /* 0x008e000418007988 */ /* 0x0001e80008000404 */
[----:B------:R1:W-:Y:S04]  /*26b30*/  STS.U16 [R24+UR4+0x8e80], R15 ;  /* 0x008e800f18007988 */ /* 0x0003e80008000404 */
        /* <DEDUP_REMOVED lines=13> */
[----:B------:R-:W4:Y:S04]  /*26c10*/  LDL.LU R7, [R1+0xe08] ;  /* 0x000e080001077983 */ /* 0x000f280000300800 */
[----:B------:R1:W-:Y:S04]  /*26c20*/  STS.U16 [R24+UR4+0xae80], R10 ;  /* 0x00ae800a18007988 */ /* 0x0003e80008000404 */
[----:B------:R1:W-:Y:S04]  /*26c30*/  STS.U16 [R24+UR4+0xaf00], R11 ;  /* 0x00af000b18007988 */ /* 0x0003e80008000404 */
[----:B------:R1:W-:Y:S04]  /*26c40*/  STS.U16 [R24+UR4+0xaf80], R12 ;  /* 0x00af800c18007988 */ /* 0x0003e80008000404 */
[----:B------:R1:W-:Y:S04]  /*26c50*/  STS.U16 [R24+UR4+0xcc00], R13 ;  /* 0x00cc000d18007988 */ /* 0x0003e80008000404 */
[----:B0-----:R-:W4:Y:S04]  /*26c60*/  LDL.LU R8, [R1+0xe04] ;  /* 0x000e040001087983 */ /* 0x001f280000300800 */
[----:B-1----:R-:W4:Y:S04]  /*26c70*/  LDL.LU R9, [R1+0xe00] ;  /* 0x000e000001097983 */ /* 0x002f280000300800 */
[----:B------:R0:W-:Y:S04]  /*26c80*/  STS.U16 [R24+UR4+0xcc80], R16 ;  /* 0x00cc801018007988 */ /* 0x0001e80008000404 */
        /* <DEDUP_REMOVED lines=8> */
[----:B0-----:R-:W4:Y:S04]  /*26d10*/  LDL.LU R16, [R1+0x5e8] ;  /* 0x0005e80001107983 */ /* 0x001f280000300800 */
[----:B------:R0:W-:Y:S04]  /*26d20*/  STS.U16 [R24+UR4+0xcf00], R21 ;  /* 0x00cf001518007988 */ /* 0x0001e80008000404 */
[----:B-1----:R-:W4:Y:S04]  /*26d30*/  LDL.LU R17, [R1+0x5e4] ;  /* 0x0005e40001117983 */ /* 0x002f280000300800 */
[----:B------:R-:W4:Y:S04]  /*26d40*/  LDL.LU R18, [R1+0x5e0] ;  /* 0x0005e00001127983 */ /* 0x000f280000300800 */
[----:B------:R-:W4:Y:S04]  /*26d50*/  LDL.LU R19, [R1+0x5dc] ;  /* 0x0005dc0001137983 */ /* 0x000f280000300800 */
[----:B------:R1:W-:Y:S04]  /*26d60*/  STS.U16 [R24+UR4+0xcf80], R22 ;  /* 0x00cf801618007988 */ /* 0x0003e80008000404 */
[----:B------:R-:W4:Y:S04]  /*26d70*/  LDL.LU R20, [R1+0x5d8] ;  /* 0x0005d80001147983 */ /* 0x000f280000300800 */
[----:B0-----:R-:W4:Y:S04]  /*26d80*/  LDL.LU R21, [R1+0x5d4] ;  /* 0x0005d40001157983 */ /* 0x001f280000300800 */
[----:B-1----:R-:W4:Y:S04]  /*26d90*/  LDL.LU R22, [R1+0x5d0] ;  /* 0x0005d00001167983 */ /* 0x002f280000300800 */
[----:B---3--:R-:W-:Y:S04]  /*26da0*/  STS.U16 [R24+UR4+0xec00], R28 ;  /* 0x00ec001c18007988 */ /* 0x008fe80008000404 */
[----:B--2---:R0:W-:Y:S04]  /*26db0*/  STS.U16 [R24+UR4+0xec80], R3 ;  /* 0x00ec800318007988 */ /* 0x0041e80008000404 */
[----:B----4-:R-:W-:Y:S04]  /*26dc0*/  STS.U16 [R24+UR4+0xed00], R29 ;  /* 0x00ed001d18007988 */ /* 0x010fe80008000404 */
[----:B------:R-:W-:Y:S04]  /*26dd0*/  STS.U16 [R24+UR4+0xed80], R27 ;  /* 0x00ed801b18007988 */ /* 0x000fe80008000404 */
[----:B------:R-:W-:Y:S04]  /*26de0*/  STS.U16 [R24+UR4+0xee00], R26 ;  /* 0x00ee001a18007988 */ /* 0x000fe80008000404 */
[----:B0-----:R-:W2:Y:S04]  /*26df0*/  LDL.LU R3, [R1+0x5cc] ;  /* 0x0005cc0001037983 */ /* 0x001ea80000300800 */
[----:B------:R-:W3:Y:S04]  /*26e00*/  LDL.LU R28, [R1+0x494] ;  /* 0x00049400011c7983 */ /* 0x000ee80000300800 */
[----:B------:R0:W-:Y:S04]  /*26e10*/  STL [R1+0x43cc], R29 ;  /* 0x0043cc1d01007387 */ /* 0x0001e80000100800 */
[----:B------:R-:W-:Y:S04]  /*26e20*/  STS.U16 [R24+UR4+0xee80], R25 ;  /* 0x00ee801918007988 */ /* 0x000fe80008000404 */
[----:B0-----:R-:W4:Y:S04]  /*26e30*/  LDL.LU R29, [R1+0xf24] ;  /* 0x000f2400011d7983 */ /* 0x001f280000300800 */
[----:B------:R0:W-:Y:S04]  /*26e40*/  STL [R1+0x43d0], R27 ;  /* 0x0043d01b01007387 */ /* 0x0001e80000100800 */
[----:B0-----:R-:W2:Y:S04]  /*26e50*/  LDL.LU R27, [R1+0xf28] ;  /* 0x000f2800011b7983 */ /* 0x001ea80000300800 */
[----:B------:R0:W-:Y:S04]  /*26e60*/  STL [R1+0x43d4], R26 ;  /* 0x0043d41a01007387 */ /* 0x0001e80000100800 */
[----:B0-----:R-:W3:Y:S04]  /*26e70*/  LDL.LU R26, [R1+0xf2c] ;  /* 0x000f2c00011a7983 */ /* 0x001ee80000300800 */
[----:B------:R-:W4:Y:S01]  /*26e80*/  LDL.LU R24, [R1+0x4454] ;  /* 0x0044540001187983 */ /* 0x000f220000300800 */
[----:B------:R-:W0:Y:S03]  /*26e90*/  S2R R2, SR_TID.X ;  /* 0x0000000000027919 */ /* 0x000e260000002100 */
[----:B------:R1:W-:Y:S01]  /*26ea0*/  STL [R1+0x43d8], R25 ;  /* 0x0043d81901007387 */ /* 0x0003e20000100800 */
[----:B0-----:R-:W-:-:S05]  /*26eb0*/  LOP3.LUT R2, R2, 0x3f, RZ, 0xc0, !PT ;  /* 0x0000003f02027812 */ /* 0x001fca00078ec0ff */
[C---:B-1----:R-:W-:Y:S02]  /*26ec0*/  IMAD.SHL.U32 R25, R2.reuse, 0x2, RZ ;  /* 0x0000000202197824 */ /* 0x042fe400078e00ff */
[----:B------:R-:W-:-:S03]  /*26ed0*/  IMAD.SHL.U32 R2, R2, 0x2, RZ ;  /* 0x0000000202027824 */ /* 0x000fc600078e00ff */
[----:B------:R-:W-:Y:S02]  /*26ee0*/  LOP3.LUT R25, R25, 0x30, RZ, 0x3c, !PT ;  /* 0x0000003019197812 */ /* 0x000fe400078e3cff */
[----:B------:R-:W-:-:S03]  /*26ef0*/  LOP3.LUT R2, R2, 0x40, RZ, 0x3c, !PT ;  /* 0x0000004002027812 */ /* 0x000fc600078e3cff */
[----:B----4-:R-:W-:Y:S04]  /*26f00*/  STS.U16 [R25+UR4+0xef00], R24 ;  /* 0x00ef001819007988 */ /* 0x010fe80008000404 */
[----:B------:R-:W-:Y:S04]  /*26f10*/  STS.U16 [R25+UR4+0xef80], R23 ;  /* 0x00ef801719007988 */ /* 0x000fe80008000404 */
[----:B---3--:R-:W-:Y:S04]  /*26f20*/  STS.U16 [R2+UR4+0x1000], R26 ;  /* 0x0010001a02007988 */ /* 0x008fe80008000404 */
[----:B--2---:R-:W-:Y:S04]  /*26f30*/  STS.U16 [R2+UR4+0x1080], R27 ;  /* 0x0010801b02007988 */ /* 0x004fe80008000404 */
        /* <DEDUP_REMOVED lines=12> */
[----:B------:R-:W-:Y:S04]  /*27000*/  STL [R1+0x43dc], R24 ;  /* 0x0043dc1801007387 */ /* 0x000fe80000100800 */
[----:B------:R-:W-:Y:S04]  /*27010*/  STS.U16 [R2+UR4+0x3300], R12 ;  /* 0x0033000c02007988 */ /* 0x000fe80008000404 */
[----:B------:R-:W-:Y:S04]  /*27020*/  STL [R1+0x43e0], R23 ;  /* 0x0043e01701007387 */ /* 0x000fe80000100800 */
[----:B------:R0:W-:Y:S04]  /*27030*/  STS.U16 [R2+UR4+0x3380], R13 ;  /* 0x0033800d02007988 */ /* 0x0001e80008000404 */
[----:B0-----:R-:W2:Y:S04]  /*27040*/  LDL.LU R13, [R1+0x484] ;  /* 0x00048400010d7983 */ /* 0x001ea80000300800 */
[----:B--2---:R0:W-:Y:S04]  /*27050*/  STL [R1+0x4448], R13 ;  /* 0x0044480d01007387 */ /* 0x0041e80000100800 */
[----:B0-----:R-:W2:Y:S04]  /*27060*/  LDL.LU R13, [R1+0x488] ;  /* 0x00048800010d7983 */ /* 0x001ea80000300800 */
        /* <DEDUP_REMOVED lines=38> */
[----:B0-----:R-:W4:Y:S04]  /*272d0*/  LDL.LU R3, [R1+0x8c] ;  /* 0x00008c0001037983 */ /* 0x001f280000300800 */
[----:B-1----:R-:W4:Y:S04]  /*272e0*/  LDL.LU R28, [R1+0x88] ;  /* 0x00008800011c7983 */ /* 0x002f280000300800 */
        /* <DEDUP_REMOVED lines=19> */
[----:B------:R1:W-:Y:S04]  /*27420*/  STS.U16 [R2+UR4+0x9180], R22 ;  /* 0x0091801602007988 */ /* 0x0003e80008000404 */
[----:B0-----:R-:W3:Y:S04]  /*27430*/  LDL.LU R21, [R1+0x442c] ;  /* 0x00442c0001157983 */ /* 0x001ee80000300800 */
[----:B-1----:R-:W4:Y:S04]  /*27440*/  LDL.LU R22, [R1+0x4428] ;  /* 0x0044280001167983 */ /* 0x002f280000300800 */
[----:B------:R0:W-:Y:S04]  /*27450*/  STS.U16 [R2+UR4+0x9200], R23 ;  /* 0x0092001702007988 */ /* 0x0001e80008000404 */
[----:B------:R1:W-:Y:S04]  /*27460*/  STS.U16 [R2+UR4+0x9280], R24 ;  /* 0x0092801802007988 */ /* 0x0003e80008000404 */
[----:B------:R1:W-:Y:S04]  /*27470*/  STS.U16 [R2+UR4+0x9300], R25 ;  /* 0x0093001902007988 */ /* 0x0003e80008000404 */
[----:B------:R1:W-:Y:S04]  /*27480*/  STS.U16 [R2+UR4+0x9380], R26 ;  /* 0x0093801a02007988 */ /* 0x0003e80008000404 */
[----:B------:R-:W-:Y:S04]  /*27490*/  STS.U16 [R2+UR4+0xb000], R27 ;  /* 0x00b0001b02007988 */ /* 0x000fe80008000404 */
[----:B------:R-:W-:Y:S04]  /*274a0*/  STS.U16 [R2+UR4+0xb080], R29 ;  /* 0x00b0801d02007988 */ /* 0x000fe80008000404 */
[----:B------:R1:W-:Y:S04]  /*274b0*/  STS.U16 [R2+UR4+0xb100], R4 ;  /* 0x00b1000402007988 */ /* 0x0003e80008000404 */
[----:B0-----:R-:W2:Y:S04]  /*274c0*/  LDL.LU R23, [R1+0xf0c] ;  /* 0x000f0c0001177983 */ /* 0x001ea80000300800 */
[----:B-1----:R-:W2:Y:S04]  /*274d0*/  LDL.LU R24, [R1+0xf08] ;  /* 0x000f080001187983 */ /* 0x002ea80000300800 */
        /* <DEDUP_REMOVED lines=8> */
[----:B0-----:R-:W2:Y:S04]  /*27560*/  LDL.LU R15, [R1+0xef4] ;  /* 0x000ef400010f7983 */ /* 0x001ea80000300800 */
[----:B-1----:R-:W2:Y:S04]  /*27570*/  LDL.LU R14, [R1+0xef0] ;  /* 0x000ef000010e7983 */ /* 0x002ea80000300800 */
        /* <DEDUP_REMOVED lines=16> */
[----:B------:R0:W-:Y:S04]  /*27680*/  STS.U16 [R2+UR4+0xd300], R3 ;  /* 0x00d3000302007988 */ /* 0x0001e80008000404 */
[----:B------:R-:W2:Y:S04]  /*27690*/  LDL.LU R12, [R1+0x5c4] ;  /* 0x0005c400010c7983 */ /* 0x000ea80000300800 */
[----:B------:R1:W-:Y:S04]  /*276a0*/  STS.U16 [R2+UR4+0xd380], R28 ;  /* 0x00d3801c02007988 */ /* 0x0003e80008000404 */
[----:B0-----:R-:W2:Y:S04]  /*276b0*/  LDL.LU R3, [R1+0x5c0] ;  /* 0x0005c00001037983 */ /* 0x001ea80000300800 */
[----:B-1----:R-:W2:Y:S04]  /*276c0*/  LDL.LU R28, [R1+0x5ac] ;  /* 0x0005ac00011c7983 */ /* 0x002ea80000300800 */
[----:B----4-:R0:W-:Y:S02]  /*276d0*/  STS.U16 [R2+UR4+0xf000], R22 ;  /* 0x00f0001602007988 */ /* 0x0101e40008000404 */
[----:B0-----:R-:W0:Y:S02]  /*276e0*/  S2R R2, SR_TID.X ;  /* 0x0000000000027919 */ /* 0x001e240000002100 */
[----:B------:R1:W-:Y:S04]  /*276f0*/  STL [R1+0x43e4], R22 ;  /* 0x0043e41601007387 */ /* 0x0003e80000100800 */
[----:B---3--:R-:W-:Y:S04]  /*27700*/  STL [R1+0x43e8], R21 ;  /* 0x0043e81501007387 */ /* 0x008fe80000100800 */
[----:B--2---:R-:W-:Y:S04]  /*27710*/  STL [R1+0x43ec], R20 ;  /* 0x0043ec1401007387 */ /* 0x004fe80000100800 */
[----:B------:R-:W-:Y:S04]  /*27720*/  STL [R1+0x43f0], R19 ;  /* 0x0043f01301007387 */ /* 0x000fe80000100800 */
[----:B------:R-:W-:Y:S01]  /*27730*/  STL [R1+0x441c], R18 ;  /* 0x00441c1201007387 */ /* 0x000fe20000100800 */
[----:B0-----:R-:W-:-:S05]  /*27740*/  LOP3.LUT R2, R2, 0x3f, RZ, 0xc0, !PT ;  /* 0x0000003f02027812 */ /* 0x001fca00078ec0ff */
[----:B------:R-:W-:-:S05]  /*27750*/  IMAD.SHL.U32 R2, R2, 0x2, RZ ;  /* 0x0000000202027824 */ /* 0x000fca00078e00ff */
[----:B-1----:R-:W-:-:S05]  /*27760*/  LOP3.LUT R22, R2, 0x40, RZ, 0x3c, !PT ;  /* 0x0000004002167812 */ /* 0x002fca00078e3cff */
[----:B------:R-:W-:Y:S04]  /*27770*/  STS.U16 [R22+UR4+0xf080], R21 ;  /* 0x00f0801516007988 */ /* 0x000fe80008000404 */
[----:B------:R-:W-:Y:S04]  /*27780*/  STS.U16 [R22+UR4+0xf100], R20 ;  /* 0x00f1001416007988 */ /* 0x000fe80008000404 */
[----:B------:R0:W-:Y:S04]  /*27790*/  STS.U16 [R22+UR4+0xf180], R19 ;  /* 0x00f1801316007988 */ /* 0x0001e80008000404 */
[----:B------:R-:W-:Y:S04]  /*277a0*/  STS.U16 [R22+UR4+0xf200], R18 ;  /* 0x00f2001216007988 */ /* 0x000fe80008000404 */
[----:B------:R-:W-:Y:S04]  /*277b0*/  STS.U16 [R22+UR4+0xf280], R17 ;  /* 0x00f2801116007988 */ /* 0x000fe80008000404 */
[----:B------:R-:W-:Y:S04]  /*277c0*/  STS.U16 [R22+UR4+0xf300], R16 ;  /* 0x00f3001016007988 */ /* 0x000fe80008000404 */
[----:B------:R-:W-:Y:S01]  /*277d0*/  STS.U16 [R22+UR4+0xf380], R13 ;  /* 0x00f3800d16007988 */ /* 0x000fe20008000404 */
[----:B0-----:R-:W-:-:S03]  /*277e0*/  LOP3.LUT R19, R2, 0x50, RZ, 0x3c, !PT ;  /* 0x0000005002137812 */ /* 0x001fc600078e3cff */
[----:B------:R-:W-:Y:S04]  /*277f0*/  STL [R1+0x4420], R17 ;  /* 0x0044201101007387 */ /* 0x000fe80000100800 */
[----:B------:R-:W-:Y:S04]  /*27800*/  STS.U16 [R19+UR4+0x1400], R23 ;  /* 0x0014001713007988 */ /* 0x000fe80008000404 */
[----:B------:R-:W-:Y:S04]  /*27810*/  STS.U16 [R19+UR4+0x1480], R24 ;  /* 0x0014801813007988 */ /* 0x000fe80008000404 */
[----:B------:R-:W-:Y:S04]  /*27820*/  STS.U16 [R19+UR4+0x1500], R25 ;  /* 0x0015001913007988 */ /* 0x000fe80008000404 */
[----:B------:R-:W-:Y:S04]  /*27830*/  STS.U16 [R19+UR4+0x1580], R26 ;  /* 0x0015801a13007988 */ /* 0x000fe80008000404 */
[----:B------:R0:W-:Y:S04]  /*27840*/  STS.U16 [R19+UR4+0x1600], R4 ;  /* 0x0016000413007988 */ /* 0x0001e80008000404 */
[----:B------:R-:W-:Y:S04]  /*27850*/  STL [R1+0x4424], R16 ;  /* 0x0044241001007387 */ /* 0x000fe80000100800 */
[----:B------:R1:W-:Y:S04]  /*27860*/  STS.U16 [R19+UR4+0x1680], R15 ;  /* 0x0016800f13007988 */ /* 0x0003e80008000404 */
[----:B------:R2:W-:Y:S04]  /*27870*/  STS.U16 [R19+UR4+0x1700], R14 ;  /* 0x0017000e13007988 */ /* 0x0005e80008000404 */
[----:B------:R-:W-:Y:S04]  /*27880*/  STS.U16 [R19+UR4+0x1780], R27 ;  /* 0x0017801b13007988 */ /* 0x000fe80008000404 */
[----:B------:R-:W-:Y:S04]  /*27890*/  STS.U16 [R19+UR4+0x3400], R29 ;  /* 0x0034001d13007988 */ /* 0x000fe80008000404 */
[----:B------:R3:W-:Y:S04]  /*278a0*/  STS.U16 [R19+UR4+0x3480], R0 ;  /* 0x0034800013007988 */ /* 0x0007e80008000404 */
[----:B0-----:R-:W4:Y:S04]  /*278b0*/  LDL.LU R4, [R1+0x5a8] ;  /* 0x0005a80001047983 */ /* 0x001f280000300800 */
[----:B-1----:R-:W4:Y:S04]  /*278c0*/  LDL.LU R15, [R1+0x5a4] ;  /* 0x0005a400010f7983 */ /* 0x002f280000300800 */
[----:B--2---:R-:W2:Y:S04]  /*278d0*/  LDL.LU R14, [R1+0x5a0] ;  /* 0x0005a000010e7983 */ /* 0x004ea80000300800 */
[----:B------:R-:W2:Y:S04]  /*278e0*/  LDL.LU R16, [R1+0x59c] ;  /* 0x00059c0001107983 */ /* 0x000ea80000300800 */
[----:B------:R0:W-:Y:S04]  /*278f0*/  STS.U16 [R19+UR4+0x3500], R5 ;  /* 0x0035000513007988 */ /* 0x0001e80008000404 */
[----:B---3--:R-:W3:Y:S04]  /*27900*/  LDL.LU R0, [R1+0x464] ;  /* 0x0004640001007983 */ /* 0x008ee80000300800 */
[----:B------:R1:W-:Y:S04]  /*27910*/  STS.U16 [R19+UR4+0x3580], R6 ;  /* 0x0035800613007988 */ /* 0x0003e80008000404 */
        /* <DEDUP_REMOVED lines=8> */
[----:B------:R0:W-:Y:S04]  /*279a0*/  STS.U16 [R19+UR4+0x5400], R11 ;  /* 0x0054000b13007988 */ /* 0x0001e80008000404 */
[----:B------:R-:W3:Y:S04]  /*279b0*/  LDL.LU R7, [R1+0x450] ;  /* 0x0004500001077983 */ /* 0x000ee80000300800 */
[----:B------:R-:W3:Y:S04]  /*279c0*/  LDL.LU R8, [R1+0x44c] ;  /* 0x00044c0001087983 */ /* 0x000ee80000300800 */
[----:B------:R-:W-:Y:S04]  /*279d0*/  STS.U16 [R19+UR4+0x5480], R12 ;  /* 0x0054800c13007988 */ /* 0x000fe80008000404 */
[----:B------:R-:W3:Y:S04]  /*279e0*/  LDL.LU R9, [R1+0x448] ;  /* 0x0004480001097983 */ /* 0x000ee80000300800 */
[----:B------:R-:W-:Y:S04]  /*279f0*/  STS.U16 [R19+UR4+0x5500], R3 ;  /* 0x0055000313007988 */ /* 0x000fe80008000404 */
[----:B------:R-:W3:Y:S04]  /*27a00*/  LDL.LU R10, [R1+0x2d4] ;  /* 0x0002d400010a7983 */ /* 0x000ee80000300800 */
[----:B------:R1:W-:Y:S04]  /*27a10*/  STS.U16 [R19+UR4+0x5580], R28 ;  /* 0x0055801c13007988 */ /* 0x0003e80008000404 */
[----:B0-----:R-:W3:Y:S04]  /*27a20*/  LDL.LU R11, [R1+0x2d0] ;  /* 0x0002d000010b7983 */ /* 0x001ee80000300800 */
[----:B-1----:R-:W3:Y:S04]  /*27a30*/  LDL.LU R28, [R1+0x2cc] ;  /* 0x0002cc00011c7983 */ /* 0x002ee80000300800 */
[----:B------:R-:W3:Y:S04]  /*27a40*/  LDL.LU R2, [R1+0x2c8] ;  /* 0x0002c80001027983 */ /* 0x000ee80000300800 */
        /* <DEDUP_REMOVED lines=11> */
[----:B----4-:R0:W-:Y:S04]  /*27b00*/  STS.U16 [R19+UR4+0x5600], R4 ;  /* 0x0056000413007988 */ /* 0x0101e80008000404 */
[----:B------:R1:W-:Y:S04]  /*27b10*/  STS.U16 [R19+UR4+0x5680], R15 ;  /* 0x0056800f13007988 */ /* 0x0003e80008000404 */
[----:B--2---:R2:W-:Y:S04]  /*27b20*/  STS.U16 [R19+UR4+0x5700], R14 ;  /* 0x0057000e13007988 */ /* 0x0045e80008000404 */
[----:B------:R4:W-:Y:S04]  /*27b30*/  STS.U16 [R19+UR4+0x5780], R16 ;  /* 0x0057801013007988 */ /* 0x0009e80008000404 */
[----:B---3--:R3:W-:Y:S04]  /*27b40*/  STS.U16 [R19+UR4+0x7400], R0 ;  /* 0x0074000013007988 */ /* 0x0087e80008000404 */
[----:B------:R3:W-:Y:S04]  /*27b50*/  STS.U16 [R19+UR4+0x7480], R17 ;  /* 0x0074801113007988 */ /* 0x0007e80008000404 */
[----:B0-----:R-:W3:Y:S04]  /*27b60*/  LDL.LU R4, [R1+0x168] ;  /* 0x0001680001047983 */ /* 0x001ee80000300800 */
[----:B-1----:R-:W3:Y:S04]  /*27b70*/  LDL.LU R15, [R1+0x84] ;  /* 0x00008400010f7983 */ /* 0x002ee80000300800 */
[----:B--2---:R-:W2:Y:S04]  /*27b80*/  LDL.LU R14, [R1+0x80] ;  /* 0x00008000010e7983 */ /* 0x004ea80000300800 */
[----:B----4-:R-:W4:Y:S04]  /*27b90*/  LDL.LU R16, [R1+0x4424] ;  /* 0x0044240001107983 */ /* 0x010f280000300800 */
[----:B------:R0:W-:Y:S04]  /*27ba0*/  STS.U16 [R19+UR4+0x7500], R18 ;  /* 0x0075001213007988 */ /* 0x0001e80008000404 */
[----:B---3--:R-:W3:Y:S04]  /*27bb0*/  LDL.LU R0, [R1+0x7c] ;  /* 0x00007c0001007983 */ /* 0x008ee80000300800 */
        /* <DEDUP_REMOVED lines=15> */
[----:B------:R-:W-:Y:S04]  /*27cb0*/  STS.U16 [R19+UR4+0x9580], R2 ;  /* 0x0095800213007988 */ /* 0x000fe80008000404 */
[----:B0-----:R-:W4:Y:S04]  /*27cc0*/  LDL.LU R10, [R1+0x4404] ;  /* 0x00440400010a7983 */ /* 0x001f280000300800 */
[----:B------:R0:W-:Y:S04]  /*27cd0*/  STS.U16 [R19+UR4+0x9600], R12 ;  /* 0x0096000c13007988 */ /* 0x0001e80008000404 */
[----:B-1----:R-:W4:Y:S04]  /*27ce0*/  LDL.LU R11, [R1+0x4400] ;  /* 0x00440000010b7983 */ /* 0x002f280000300800 */
[----:B------:R1:W-:Y:S04]  /*27cf0*/  STS.U16 [R19+UR4+0x9680], R3 ;  /* 0x0096800313007988 */ /* 0x0003e80008000404 */
[----:B------:R-:W4:Y:S04]  /*27d00*/  LDL.LU R28, [R1+0x43fc] ;  /* 0x0043fc00011c7983 */ /* 0x000f280000300800 */
[----:B0-----:R-:W4:Y:S04]  /*27d10*/  LDL.LU R12, [R1+0x74] ;  /* 0x00007400010c7983 */ /* 0x001f280000300800 */
[----:B-1----:R-:W4:Y:S04]  /*27d20*/  LDL.LU R3, [R1+0x70] ;  /* 0x0000700001037983 */ /* 0x002f280000300800 */
        /* <DEDUP_REMOVED lines=10> */
[----:B------:R0:W-:Y:S04]  /*27dd0*/  STS.U16 [R19+UR4+0xb600], R26 ;  /* 0x00b6001a13007988 */ /* 0x0001e80008000404 */
[----:B------:R-:W4:Y:S04]  /*27de0*/  LDL.LU R23, [R1+0xed4] ;  /* 0x000ed40001177983 */ /* 0x000f280000300800 */
[----:B------:R-:W4:Y:S04]  /*27df0*/  LDL.LU R24, [R1+0xed0] ;  /* 0x000ed00001187983 */ /* 0x000f280000300800 */
[----:B------:R1:W-:Y:S04]  /*27e00*/  STS.U16 [R19+UR4+0xb680], R27 ;  /* 0x00b6801b13007988 */ /* 0x0003e80008000404 */
[----:B------:R-:W4:Y:S04]  /*27e10*/  LDL.LU R25, [R1+0xecc] ;  /* 0x000ecc0001197983 */ /* 0x000f280000300800 */
[----:B------:R1:W-:Y:S04]  /*27e20*/  STS.U16 [R19+UR4+0xb700], R29 ;  /* 0x00b7001d13007988 */ /* 0x0003e80008000404 */
[----:B0-----:R-:W4:Y:S04]  /*27e30*/  LDL.LU R26, [R1+0xdcc] ;  /* 0x000dcc00011a7983 */ /* 0x001f280000300800 */
[----:B-1----:R-:W4:Y:S04]  /*27e40*/  LDL.LU R27, [R1+0xdc8] ;  /* 0x000dc800011b7983 */ /* 0x002f280000300800 */
[----:B------:R-:W4:Y:S04]  /*27e50*/  LDL.LU R29, [R1+0xdc4] ;  /* 0x000dc400011d7983 */ /* 0x000f280000300800 */
[----:B------:R0:W-:Y:S04]  /*27e60*/  STS.U16 [R19+UR4+0xb780], R4 ;  /* 0x00b7800413007988 */ /* 0x0001e80008000404 */
[----:B------:R-:W-:Y:S04]  /*27e70*/  STS.U16 [R19+UR4+0xd400], R15 ;  /* 0x00d4000f13007988 */ /* 0x000fe80008000404 */
[----:B--2---:R1:W-:Y:S04]  /*27e80*/  STS.U16 [R19+UR4+0xd480], R14 ;  /* 0x00d4800e13007988 */ /* 0x0043e80008000404 */
[----:B---3--:R2:W-:Y:S04]  /*27e90*/  STS.U16 [R19+UR4+0xd500], R0 ;  /* 0x00d5000013007988 */ /* 0x0085e80008000404 */
[----:B0-----:R-:W3:Y:S04]  /*27ea0*/  LDL.LU R4, [R1+0xdc0] ;  /* 0x000dc00001047983 */ /* 0x001ee80000300800 */
[----:B-1----:R-:W3:Y:S04]  /*27eb0*/  LDL.LU R14, [R1+0xdbc] ;  /* 0x000dbc00010e7983 */ /* 0x002ee80000300800 */
[----:B------:R-:W3:Y:S04]  /*27ec0*/  LDL.LU R15, [R1+0xdb8] ;  /* 0x000db800010f7983 */ /* 0x000ee80000300800 */
[----:B--2---:R-:W2:Y:S04]  /*27ed0*/  LDL.LU R0, [R1+0xdb4] ;  /* 0x000db40001007983 */ /* 0x004ea80000300800 */
[----:B----4-:R0:W-:Y:S04]  /*27ee0*/  STS.U16 [R19+UR4+0xd580], R28 ;  /* 0x00d5801c13007988 */ /* 0x0101e80008000404 */
[----:B------:R1:W-:Y:S04]  /*27ef0*/  STS.U16 [R19+UR4+0xd600], R12 ;  /* 0x00d6000c13007988 */ /* 0x0003e80008000404 */
[----:B------:R4:W-:Y:S04]  /*27f00*/  STS.U16 [R19+UR4+0xd680], R3 ;  /* 0x00d6800313007988 */ /* 0x0009e80008000404 */
[----:B0-----:R-:W2:Y:S04]  /*27f10*/  LDL.LU R28, [R1+0xdb0] ;  /* 0x000db000011c7983 */ /* 0x001ea80000300800 */
[----:B-1----:R-:W3:Y:S04]  /*27f20*/  LDL.LU R12, [R1+0x43f8] ;  /* 0x0043f800010c7983 */ /* 0x002ee80000300800 */
[----:B----4-:R-:W4:Y:S04]  /*27f30*/  LDL.LU R3, [R1+0x43f4] ;  /* 0x0043f40001037983 */ /* 0x010f280000300800 */
[----:B------:R0:W-:Y:S02]  /*27f40*/  STS.U16 [R19+UR4+0xd700], R2 ;  /* 0x00d7000213007988 */ /* 0x0001e40008000404 */
[----:B0-----:R-:W0:Y:S02]  /*27f50*/  S2R R2, SR_TID.X ;  /* 0x0000000000027919 */ /* 0x001e240000002100 */
[----:B----4-:R-:W-:Y:S04]  /*27f60*/  STS.U16 [R19+UR4+0xd780], R3 ;  /* 0x00d7800313007988 */ /* 0x010fe80008000404 */
[----:B---3--:R-:W-:Y:S04]  /*27f70*/  STS.U16 [R19+UR4+0xf400], R12 ;  /* 0x00f4000c13007988 */ /* 0x008fe80008000404 */
[----:B------:R-:W-:Y:S04]  /*27f80*/  STS.U16 [R19+UR4+0xf480], R11 ;  /* 0x00f4800b13007988 */ /* 0x000fe80008000404 */
[----:B------:R-:W-:Y:S04]  /*27f90*/  STS.U16 [R19+UR4+0xf500], R10 ;  /* 0x00f5000a13007988 */ /* 0x000fe80008000404 */
[----:B------:R-:W-:Y:S04]  /*27fa0*/  STS.U16 [R19+UR4+0xf580], R9 ;  /* 0x00f5800913007988 */ /* 0x000fe80008000404 */
[----:B------:R-:W-:Y:S04]  /*27fb0*/  STS.U16 [R19+UR4+0xf600], R8 ;  /* 0x00f6000813007988 */ /* 0x000fe80008000404 */
[----:B------:R1:W-:Y:S04]  /*27fc0*/  STS.U16 [R19+UR4+0xf680], R7 ;  /* 0x00f6800713007988 */ /* 0x0003e80008000404 */
[----:B------:R3:W-:Y:S04]  /*27fd0*/  STS.U16 [R19+UR4+0xf700], R6 ;  /* 0x00f7000613007988 */ /* 0x0007e80008000404 */
[----:B-1----:R-:W4:Y:S04]  /*27fe0*/  LDL.LU R7, [R1+0xedc] ;  /* 0x000edc0001077983 */ /* 0x002f280000300800 */
[----:B---3--:R-:W3:Y:S01]  /*27ff0*/  LDL.LU R6, [R1+0xee0] ;  /* 0x000ee00001067983 */ /* 0x008ee20000300800 */
[----:B0-----:R-:W-:-:S05]  /*28000*/  LOP3.LUT R2, R2, 0x3f, RZ, 0xc0, !PT ;  /* 0x0000003f02027812 */ /* 0x001fca00078ec0ff */
[----:B------:R-:W-:Y:S01]  /*28010*/  IMAD.SHL.U32 R2, R2, 0x2, RZ ;  /* 0x0000000202027824 */ /* 0x000fe200078e00ff */
[----:B------:R0:W-:Y:S04]  /*28020*/  STS.U16 [R19+UR4+0xf780], R5 ;  /* 0x00f7800513007988 */ /* 0x0001e80008000404 */
[----:B------:R-:W-:-:S05]  /*28030*/  LOP3.LUT R3, R2, 0x60, RZ, 0x3c, !PT ;  /* 0x0000006002037812 */ /* 0x000fca00078e3cff */
[----:B------:R1:W-:Y:S04]  /*28040*/  STS.U16 [R3+UR4+0x1800], R20 ;  /* 0x0018001403007988 */ /* 0x0003e80008000404 */
[----:B0-----:R-:W2:Y:S04]  /*28050*/  LDL.LU R19, [R1+0x43f0] ;  /* 0x0043f00001137983 */ /* 0x001ea80000300800 */
[----:B------:R0:W-:Y:S04]  /*28060*/  STS.U16 [R3+UR4+0x1880], R21 ;  /* 0x0018801503007988 */ /* 0x0001e80008000404 */
[----:B-1----:R-:W2:Y:S04]  /*28070*/  LDL.LU R20, [R1+0x43ec] ;  /* 0x0043ec0001147983 */ /* 0x002ea80000300800 */
[----:B0-----:R-:W2:Y:S04]  /*28080*/  LDL.LU R21, [R1+0x43e8] ;  /* 0x0043e80001157983 */ /* 0x001ea80000300800 */
[----:B---3--:R0:W-:Y:S04]  /*28090*/  STS.U16 [R3+UR4+0x1900], R6 ;  /* 0x0019000603007988 */ /* 0x0081e80008000404 */
[----:B----4-:R1:W-:Y:S04]  /*280a0*/  STS.U16 [R3+UR4+0x1980], R7 ;  /* 0x0019800703007988 */ /* 0x0103e80008000404 */
[----:B------:R3:W-:Y:S04]  /*280b0*/  STS.U16 [R3+UR4+0x1a00], R22 ;  /* 0x001a001603007988 */ /* 0x0007e80008000404 */
[----:B------:R4:W-:Y:S04]  /*280c0*/  STS.U16 [R3+UR4+0x1a80], R23 ;  /* 0x001a801703007988 */ /* 0x0009e80008000404 */
[----:B------:R4:W-:Y:S04]  /*280d0*/  STS.U16 [R3+UR4+0x1b00], R24 ;  /* 0x001b001803007988 */ /* 0x0009e80008000404 */
[----:B------:R2:W-:Y:S04]  /*280e0*/  STS.U16 [R3+UR4+0x1b80], R25 ;  /* 0x001b801903007988 */ /* 0x0005e80008000404 */
[----:B------:R2:W-:Y:S04]  /*280f0*/  STS.U16 [R3+UR4+0x3800], R26 ;  /* 0x0038001a03007988 */ /* 0x0005e80008000404 */
[----:B0-----:R-:W2:Y:S04]  /*28100*/  LDL R6, [R1+0x219c] ;  /* 0x00219c0001067983 */ /* 0x001ea80000100800 */
[----:B-1----:R-:W2:Y:S04]  /*28110*/  LDL R7, [R1+0x2194] ;  /* 0x0021940001077983 */ /* 0x002ea80000100800 */
[----:B---3--:R-:W3:Y:S04]  /*28120*/  LDL.LU R22, [R1+0x43e4] ;  /* 0x0043e40001167983 */ /* 0x008ee80000300800 */
[----:B----4-:R-:W4:Y:S04]  /*28130*/  LDL.LU R23, [R1+0x43e0] ;  /* 0x0043e00001177983 */ /* 0x010f280000300800 */
[----:B------:R-:W4:Y:S04]  /*28140*/  LDL.LU R24, [R1+0x43dc] ;  /* 0x0043dc0001187983 */ /* 0x000f280000300800 */
[----:B--2---:R-:W2:Y:S04]  /*28150*/  LDL.LU R25, [R1+0x43d8] ;  /* 0x0043d80001197983 */ /* 0x004ea80000300800 */
[----:B------:R-:W3:Y:S04]  /*28160*/  LDL.LU R26, [R1+0x43d4] ;  /* 0x0043d400011a7983 */ /* 0x000ee80000300800 */
[----:B------:R0:W-:Y:S04]  /*28170*/  STS.U16 [R3+UR4+0x3880], R27 ;  /* 0x0038801b03007988 */ /* 0x0001e80008000404 */
[----:B------:R1:W-:Y:S04]  /*28180*/  STS.U16 [R3+UR4+0x3900], R29 ;  /* 0x0039001d03007988 */ /* 0x0003e80008000404 */
[----:B------:R1:W-:Y:S04]  /*28190*/  STS.U16 [R3+UR4+0x3980], R4 ;  /* 0x0039800403007988 */ /* 0x0003e80008000404 */
[----:B------:R1:W-:Y:S04]  /*281a0*/  STS.U16 [R3+UR4+0x3a00], R14 ;  /* 0x003a000e03007988 */ /* 0x0003e80008000404 */
[----:B------:R1:W-:Y:S04]  /*281b0*/  STS.U16 [R3+UR4+0x3a80], R15 ;  /* 0x003a800f03007988 */ /* 0x0003e80008000404 */
[----:B------:R1:W-:Y:S04]  /*281c0*/  STS.U16 [R3+UR4+0x3b00], R0 ;  /* 0x003b000003007988 */ /* 0x0003e80008000404 */
[----:B0-----:R-:W4:Y:S04]  /*281d0*/  LDL.LU R27, [R1+0x43d0] ;  /* 0x0043d000011b7983 */ /* 0x001f280000300800 */
[----:B-1----:R-:W2:Y:S04]  /*281e0*/  LDL.LU R29, [R1+0x43cc] ;  /* 0x0043cc00011d7983 */ /* 0x002ea80000300800 */
[----:B------:R-:W3:Y:S04]  /*281f0*/  LDL.LU R4, [R1+0x43c8] ;  /* 0x0043c80001047983 */ /* 0x000ee80000300800 */
[----:B------:R-:W4:Y:S04]  /*28200*/  LDL.LU R14, [R1+0x43c4] ;  /* 0x0043c400010e7983 */ /* 0x000f280000300800 */
[----:B------:R-:W2:Y:S04]  /*28210*/  LDL.LU R15, [R1+0x43c0] ;  /* 0x0043c000010f7983 */ /* 0x000ea80000300800 */
[----:B------:R-:W4:Y:S04]  /*28220*/  LDL.LU R0, [R1+0x43bc] ;  /* 0x0043bc0001007983 */ /* 0x000f280000300800 */
[----:B------:R0:W-:Y:S04]  /*28230*/  STS.U16 [R3+UR4+0x3b80], R28 ;  /* 0x003b801c03007988 */ /* 0x0001e80008000404 */
[----:B0-----:R-:W2:Y:S01]  /*28240*/  LDL.LU R28, [R1+0x43b8] ;  /* 0x0043b800011c7983 */ /* 0x001ea20000300800 */
[----:B---3--:R-:W-:-:S06]  /*28250*/  PRMT R4, RZ, 0x7610, R4 ;  /* 0x00007610ff047816 */ /* 0x008fcc0000000004 */
[----:B------:R0:W3:Y:S04]  /*28260*/  @!P0 LDG.E.U16 R4, desc[UR8][R6.64] ;  /* 0x0000000806048981 */ /* 0x0000e8000c1e1500 */
[----:B--2---:R1:W-:Y:S04]  /*28270*/  STS.U16 [R3+UR4+0x5800], R28 ;  /* 0x0058001c03007988 */ /* 0x0043e80008000404 */
[----:B-1----:R-:W2:Y:S04]  /*28280*/  LDL.LU R28, [R1+0x43b4] ;  /* 0x0043b400011c7983 */ /* 0x002ea80000300800 */
[----:B------:R-:W0:Y:S04]  /*28290*/  LDL R6, [R1+0x1f9c] ;  /* 0x001f9c0001067983 */ /* 0x000e280000100800 */
[----:B------:R-:W0:Y:S02]  /*282a0*/  LDL R7, [R1+0x1fd0] ;  /* 0x001fd00001077983 */ /* 0x000e240000100800 */
[----:B0-----:R-:W-:-:S02]  /*282b0*/  @!P0 LOP3.LUT R7, R7, R6, RZ, 0x3c, !PT ;  /* 0x0000000607078212 */ /* 0x001fc400078e3cff */
[----:B--2---:R-:W-:Y:S02]  /*282c0*/  PRMT R28, RZ, 0x7610, R28 ;  /* 0x00007610ff1c7816 */ /* 0x004fe4000000001c */
[----:B------:R-:W-:-:S04]  /*282d0*/  @!P0 LOP3.LUT R6, R7, R6, RZ, 0x3c, !PT ;  /* 0x0000000607068212 */ /* 0x000fc800078e3cff */
[----:B------:R-:W-:-:S05]  /*282e0*/  @!P0 LOP3.LUT R7, R7, R6, RZ, 0x3c, !PT ;  /* 0x0000000607078212 */ /* 0x000fca00078e3cff */
[----:B------:R-:W2:Y:S04]  /*282f0*/  @!P0 LDG.E.U16 R28, desc[UR8][R6.64] ;  /* 0x00000008061c8981 */ /* 0x000ea8000c1e1500 */
[----:B---3--:R-:W-:Y:S04]  /*28300*/  STL [R1+0x42dc], R4 ;  /* 0x0042dc0401007387 */ /* 0x008fe80000100800 */
[----:B--2---:R0:W-:Y:S04]  /*28310*/  STL [R1+0xa0], R28 ;  /* 0x0000a01c01007387 */ /* 0x0041e80000100800 */
[----:B0-----:R-:W2:Y:S04]  /*28320*/  LDL.LU R28, [R1+0x43b0] ;  /* 0x0043b000011c7983 */ /* 0x001ea80000300800 */
[----:B------:R-:W3:Y:S04]  /*28330*/  LDL R6, [R1+0x1fdc] ;  /* 0x001fdc0001067983 */ /* 0x000ee80000100800 */
[----:B------:R-:W3:Y:S01]  /*28340*/  LDL R7, [R1+0x2018] ;  /* 0x0020180001077983 */ /* 0x000ee20000100800 */
[----:B----4-:R-:W-:-:S02]  /*28350*/  PRMT R0, RZ, 0x7610, R0 ;  /* 0x00007610ff007816 */ /* 0x010fc40000000000 */
[----:B---3--:R-:W-:-:S04]  /*28360*/  @!P0 LOP3.LUT R7, R7, R6, RZ, 0x3c, !PT ;  /* 0x0000000607078212 */ /* 0x008fc800078e3cff */
[----:B------:R-:W-:-:S04]  /*28370*/  @!P0 LOP3.LUT R6, R7, R6, RZ, 0x3c, !PT ;  /* 0x0000000607068212 */ /* 0x000fc800078e3cff */
[----:B------:R-:W-:-:S05]  /*28380*/  @!P0 LOP3.LUT R7, R7, R6, RZ, 0x3c, !PT ;  /* 0x0000000607078212 */ /* 0x000fca00078e3cff */
[----:B------:R-:W3:Y:S04]  /*28390*/  @!P0 LDG.E.U16 R0, desc[UR8][R6.64] ;  /* 0x0000000806008981 */ /* 0x000ee8000c1e1500 */
[----:B---3--:R0:W-:Y:S04]  /*283a0*/  STL [R1+0x98], R0 ;  /* 0x0000980001007387 */ /* 0x0081e80000100800 */
[----:B0-----:R-:W3:Y:S04]  /*283b0*/  LDL.LU R0, [R1+0x43ac] ;  /* 0x0043ac0001007983 */ /* 0x001ee80000300800 */
[----:B------:R-:W4:Y:S04]  /*283c0*/  LDL R6, [R1+0x201c] ;  /* 0x00201c0001067983 */ /* 0x000f280000100800 */
[----:B------:R-:W4:Y:S01]  /*283d0*/  LDL R7, [R1+0x2058] ;  /* 0x0020580001077983 */ /* 0x000f220000100800 */
[----:B--2---:R-:W-:-:S02]  /*283e0*/  PRMT R28, RZ, 0x7610, R28 ;  /* 0x00007610ff1c7816 */ /* 0x004fc4000000001c */
[----:B----4-:R-:W-:-:S04]  /*283f0*/  @!P0 LOP3.LUT R7, R7, R6, RZ, 0x3c, !PT ;  /* 0x0000000607078212 */ /* 0x010fc800078e3cff */
[----:B------:R-:W-:-:S04]  /*28400*/  @!P0 LOP3.LUT R6, R7, R6, RZ, 0x3c, !PT ;  /* 0x0000000607068212 */ /* 0x000fc800078e3cff */
[----:B------:R-:W-:-:S05]  /*28410*/  @!P0 LOP3.LUT R7, R7, R6, RZ, 0x3c, !PT ;  /* 0x0000000607078212 */ /* 0x000fca00078e3cff */
[----:B------:R-:W2:Y:S04]  /*28420*/  @!P0 LDG.E.U16 R28, desc[UR8][R6.64] ;  /* 0x00000008061c8981 */ /* 0x000ea8000c1e1500 */
[----:B--2---:R0:W-:Y:S04]  /*28430*/  STL [R1+0x90], R28 ;  /* 0x0000901c01007387 */ /* 0x0041e80000100800 */
[----:B0-----:R-:W2:Y:S04]  /*28440*/  LDL.LU R28, [R1+0x43a8] ;  /* 0x0043a800011c7983 */ /* 0x001ea80000300800 */
[----:B------:R-:W4:Y:S04]  /*28450*/  LDL R6, [R1+0x205c] ;  /* 0x00205c0001067983 */ /* 0x000f280000100800 */
[----:B------:R-:W4:Y:S01]  /*28460*/  LDL R7, [R1+0x2098] ;  /* 0x0020980001077983 */ /* 0x000f220000100800 */
[----:B---3--:R-:W-:-:S02]  /*28470*/  PRMT R0, RZ, 0x7610, R0 ;  /* 0x00007610ff007816 */ /* 0x008fc40000000000 */
[----:B----4-:R-:W-:-:S04]  /*28480*/  @!P0 LOP3.LUT R7, R7, R6, RZ, 0x3c, !PT ;  /* 0x0000000607078212 */ /* 0x010fc800078e3cff */
        /* <DEDUP_REMOVED lines=70> */
[----:B------:R-:W-:-:S02]  /*288f0*/  PRMT R12, RZ, 0x7610, R12 ;  /* 0x00007610ff0c7816 */ /* 0x000fc4000000000c */
[----:B----4-:R-:W-:-:S04]  /*28900*/  @!P0 LOP3.LUT R7, R7, R6, RZ, 0x3c, !PT ;  /* 0x0000000607078212 */ /* 0x010fc800078e3cff */
[----:B------:R-:W-:-:S04]  /*28910*/  @!P0 LOP3.LUT R6, R7, R6, RZ, 0x3c, !PT ;  /* 0x0000000607068212 */ /* 0x000fc800078e3cff */
[----:B------:R-:W-:-:S05]  /*28920*/  @!P0 LOP3.LUT R7, R7, R6, RZ, 0x3c, !PT ;  /* 0x0000000607078212 */ /* 0x000fca00078e3cff */
[----:B------:R0:W4:Y:S04]  /*28930*/  @!P0 LDG.E.U16 R12, desc[UR8][R6.64] ;  /* 0x00000008060c8981 */ /* 0x000128000c1e1500 */
[----:B------:R-:W0:Y:S04]  /*28940*/  LDL R6, [R1+0x20a4] ;  /* 0x0020a40001067983 */ /* 0x000e280000100800 */
[----:B------:R-:W0:Y:S01]  /*28950*/  LDL R7, [R1+0x20e0] ;  /* 0x0020e00001077983 */ /* 0x000e220000100800 */
[----:B--2---:R-:W-:Y:S02]  /*28960*/  PRMT R28, RZ, 0x7610, R28 ;  /* 0x00007610ff1c7816 */ /* 0x004fe4000000001c */
[----:B0-----:R-:W-:-:S04]  /*28970*/  @!P0 LOP3.LUT R7, R7, R6, RZ, 0x3c, !PT ;  /* 0x0000000607078212 */ /* 0x001fc800078e3cff */
[----:B------:R-:W-:-:S04]  /*28980*/  @!P0 LOP3.LUT R6, R7, R6, RZ, 0x3c, !PT ;  /* 0x0000000607068212 */ /* 0x000fc800078e3cff */
[----:B------:R-:W-:-:S05]  /*28990*/  @!P0 LOP3.LUT R7, R7, R6, RZ, 0x3c, !PT ;  /* 0x0000000607078212 */ /* 0x000fca00078e3cff */
[----:B------:R-:W2:Y:S04]  /*289a0*/  @!P0 LDG.E.U16 R28, desc[UR8][R6.64] ;  /* 0x00000008061c8981 */ /* 0x000ea8000c1e1500 */
[----:B----4-:R-:W-:Y:S04]  /*289b0*/  STL [R1+0x432c], R12 ;  /* 0x00432c0c01007387 */ /* 0x010fe80000100800 */
        /* <DEDUP_REMOVED lines=65> */
[----:B---3--:R-:W-:Y:S02]  /*28dd0*/  PRMT R0, RZ, 0x7610, R0 ;  /* 0x00007610ff007816 */ /* 0x008fe40000000000 */
[----:B0-----:R-:W-:-:S04]  /*28de0*/  @!P0 LOP3.LUT R7, R7, R6, RZ, 0x3c, !PT ;  /* 0x0000000607078212 */ /* 0x001fc800078e3cff */
[----:B------:R-:W-:-:S04]  /*28df0*/  @!P0 LOP3.LUT R6, R7, R6, RZ, 0x3c, !PT ;  /* 0x0000000607068212 */ /* 0x000fc800078e3cff */
[----:B------:R-:W-:-:S05]  /*28e00*/  @!P0 LOP3.LUT R7, R7, R6, RZ, 0x3c, !PT ;  /* 0x0000000607078212 */ /* 0x000fca00078e3cff */
[----:B------:R-:W3:Y:S04]  /*28e10*/  @!P0 LDG.E.U16 R0, desc[UR8][R6.64] ;  /* 0x0000000806008981 */ /* 0x000ee8000c1e1500 */
[----:B----4-:R-:W-:Y:S04]  /*28e20*/  STL [R1+0x4330], R11 ;  /* 0x0043300b01007387 */ /* 0x010fe80000100800 */
        /* <DEDUP_REMOVED lines=43> */
[----:B----4-:R0:W-:Y:S04]  /*290e0*/  STL [R1+0x60], R14 ;  /* 0x0000600e01007387 */ /* 0x0101e80000100800 */
[----:B0-----:R-:W4:Y:S04]  /*290f0*/  LDL R14, [R1+0x2170] ;  /* 0x00217000010e7983 */ /* 0x001f280000100800 */
        /* <DEDUP_REMOVED lines=34> */
[----:B------:R-:W2:Y:S01]  /*29320*/  @!P0 LDG.E.U16 R28, desc[UR8][R6.64] ;  /* 0x00000008061c8981 */ /* 0x000ea2000c1e1500 */
[----:B------:R-:W-:-:S03]  /*29330*/  PRMT R26, RZ, 0x7610, R26 ;  /* 0x00007610ff1a7816 */ /* 0x000fc6000000001a */
[----:B--2---:R0:W-:Y:S04]  /*29340*/  STL [R1+0x34], R28 ;  /* 0x0000341c01007387 */ /* 0x0041e80000100800 */
[----:B0-----:R-:W2:Y:S04]  /*29350*/  LDL.LU R28, [R1+0x434c] ;  /* 0x00434c00011c7983 */ /* 0x001ea80000300800 */
[----:B------:R-:W4:Y:S01]  /*29360*/  LDL R7, [R1+0x2134] ;  /* 0x0021340001077983 */ /* 0x000f220000100800 */
[----:B------:R-:W-:Y:S01]  /*29370*/  @!P0 IMAD.MOV.U32 R6, RZ, RZ, R14 ;  /* 0x000000ffff068224 */ /* 0x000fe200078e000e */
[----:B---3--:R-:W-:-:S02]  /*29380*/  PRMT R0, RZ, 0x7610, R0 ;  /* 0x00007610ff007816 */ /* 0x008fc40000000000 */
[----:B------:R-:W3:Y:S04]  /*29390*/  LDL R14, [R1+0x21ac] ;  /* 0x0021ac00010e7983 */ /* 0x000ee80000100800 */
[----:B----4-:R0:W4:Y:S04]  /*293a0*/  @!P0 LDG.E.U16 R26, desc[UR8][R6.64] ;  /* 0x00000008061a8981 */ /* 0x010128000c1e1500 */
[----:B------:R-:W0:Y:S04]  /*293b0*/  LDL R6, [R1+0x1fc8] ;  /* 0x001fc80001067983 */ /* 0x000e280000100800 */
[----:B------:R-:W0:Y:S02]  /*293c0*/  LDL R7, [R1+0x1ff8] ;  /* 0x001ff80001077983 */ /* 0x000e240000100800 */
[----:B0-----:R-:W-:-:S04]  /*293d0*/  @!P0 LOP3.LUT R7, R7, R6, RZ, 0x3c, !PT ;  /* 0x0000000607078212 */ /* 0x001fc800078e3cff */
[----:B------:R-:W-:-:S04]  /*293e0*/  @!P0 LOP3.LUT R6, R7, R6, RZ, 0x3c, !PT ;  /* 0x0000000607068212 */ /* 0x000fc800078e3cff */
[----:B------:R-:W-:-:S05]  /*293f0*/  @!P0 LOP3.LUT R7, R7, R6, RZ, 0x3c, !PT ;  /* 0x0000000607078212 */ /* 0x000fca00078e3cff */
[----:B------:R-:W2:Y:S04]  /*29400*/  @!P0 LDG.E.U16 R0, desc[UR8][R6.64] ;  /* 0x0000000806008981 */ /* 0x000ea8000c1e1500 */
[----:B----4-:R0:W-:Y:S04]  /*29410*/  STL [R1+0x42fc], R26 ;  /* 0x0042fc1a01007387 */ /* 0x0101e80000100800 */
[----:B0-----:R-:W4:Y:S04]  /*29420*/  LDL R26, [R1+0x2174] ;  /* 0x00217400011a7983 */ /* 0x001f280000100800 */
[----:B--2---:R0:W-:Y:S04]  /*29430*/  STL [R1+0x44], R0 ;  /* 0x0000440001007387 */ /* 0x0041e80000100800 */
[----:B0-----:R-:W2:Y:S04]  /*29440*/  LDL.LU R0, [R1+0x4348] ;  /* 0x0043480001007983 */ /* 0x001ea80000300800 */
[----:B------:R-:W3:Y:S04]  /*29450*/  LDL R6, [R1+0x1ffc] ;  /* 0x001ffc0001067983 */ /* 0x000ee80000100800 */
[----:B------:R-:W3:Y:S01]  /*29460*/  LDL R7, [R1+0x2038] ;  /* 0x0020380001077983 */ /* 0x000ee20000100800 */
[----:B------:R-:W-:-:S02]  /*29470*/  PRMT R28, RZ, 0x7610, R28 ;  /* 0x00007610ff1c7816 */ /* 0x000fc4000000001c */
        /* <DEDUP_REMOVED lines=19> */
[----:B------:R0:W3:Y:S01]  /*295b0*/  @!P0 LDG.E.U16 R28, desc[UR8][R6.64] ;  /* 0x00000008061c8981 */ /* 0x0000e2000c1e1500 */
[----:B------:R-:W-:-:S03]  /*295c0*/  PRMT R9, RZ, 0x7610, R9 ;  /* 0x00007610ff097816 */ /* 0x000fc60000000009 */
[----:B----4-:R1:W-:Y:S01]  /*295d0*/  STL [R1+0x3c], R11 ;  /* 0x00003c0b01007387 */ /* 0x0103e20000100800 */
[----:B0-----:R-:W-:Y:S02]  /*295e0*/  @!P0 IMAD.MOV.U32 R6, RZ, RZ, R14 ;  /* 0x000000ffff068224 */ /* 0x001fe400078e000e */
[----:B------:R-:W-:Y:S01]  /*295f0*/  @!P0 IMAD.MOV.U32 R7, RZ, RZ, R26 ;  /* 0x000000ffff078224 */ /* 0x000fe200078e001a */
[----:B-1----:R-:W4:Y:S04]  /*29600*/  LDL R11, [R1+0x2178] ;  /* 0x00217800010b7983 */ /* 0x002f280000100800 */
[----:B------:R0:W4:Y:S04]  /*29610*/  @!P0 LDG.E.U16 R9, desc[UR8][R6.64] ;  /* 0x0000000806098981 */ /* 0x000128000c1e1500 */
[----:B---3--:R1:W-:Y:S04]  /*29620*/  STL [R1+0x38], R28 ;  /* 0x0000381c01007387 */ /* 0x0083e80000100800 */
[----:B-1----:R-:W3:Y:S04]  /*29630*/  LDL.LU R28, [R1+0x4340] ;  /* 0x00434000011c7983 */ /* 0x002ee80000300800 */
[----:B------:R-:W0:Y:S04]  /*29640*/  LDL R6, [R1+0x20bc] ;  /* 0x0020bc0001067983 */ /* 0x000e280000100800 */
[----:B------:R-:W0:Y:S01]  /*29650*/  LDL R7, [R1+0x20f8] ;  /* 0x0020f80001077983 */ /* 0x000e220000100800 */
[----:B--2---:R-:W-:-:S03]  /*29660*/  PRMT R0, RZ, 0x7610, R0 ;  /* 0x00007610ff007816 */ /* 0x004fc60000000000 */
[----:B------:R-:W2:Y:S04]  /*29670*/  LDL R26, [R1+0x2004] ;  /* 0x00200400011a7983 */ /* 0x000ea80000100800 */
[----:B------:R-:W2:Y:S01]  /*29680*/  LDL R14, [R1+0x2040] ;  /* 0x00204000010e7983 */ /* 0x000ea20000100800 */
        /* <DEDUP_REMOVED lines=13> */
[----:B------:R-:W4:Y:S01]  /*29760*/  @!P0 LDG.E.U16 R28, desc[UR8][R6.64] ;  /* 0x00000008061c8981 */ /* 0x000f22000c1e1500 */
[----:B------:R-:W-:-:S03]  /*29770*/  PRMT R19, RZ, 0x7610, R19 ;  /* 0x00007610ff137816 */ /* 0x000fc60000000013 */
[----:B----4-:R0:W-:Y:S04]  /*29780*/  STL [R1+0x2c], R28 ;  /* 0x00002c1c01007387 */ /* 0x0101e80000100800 */
[----:B0-----:R-:W4:Y:S04]  /*29790*/  LDL.LU R28, [R1+0x4338] ;  /* 0x00433800011c7983 */ /* 0x001f280000300800 */
[----:B------:R-:W2:Y:S01]  /*297a0*/  LDL R7, [R1+0x213c] ;  /* 0x00213c0001077983 */ /* 0x000ea20000100800 */
[----:B------:R-:W-:Y:S01]  /*297b0*/  @!P0 IMAD.MOV.U32 R6, RZ, RZ, R11 ;  /* 0x000000ffff068224 */ /* 0x000fe200078e000b */
[----:B------:R-:W-:-:S02]  /*297c0*/  PRMT R12, RZ, 0x7610, R12 ;  /* 0x00007610ff0c7816 */ /* 0x000fc4000000000c */
[----:B------:R-:W3:Y:S04]  /*297d0*/  LDL R11, [R1+0x20c0] ;  /* 0x0020c000010b7983 */ /* 0x000ee80000100800 */
[----:B--2---:R0:W2:Y:S04]  /*297e0*/  @!P0 LDG.E.U16 R19, desc[UR8][R6.64] ;  /* 0x0000000806138981 */ /* 0x0040a8000c1e1500 */
[----:B------:R-:W0:Y:S04]  /*297f0*/  LDL R6, [R1+0x1fcc] ;  /* 0x001fcc0001067983 */ /* 0x000e280000100800 */
[----:B------:R-:W0:Y:S01]  /*29800*/  LDL R7, [R1+0x2000] ;  /* 0x0020000001077983 */ /* 0x000e220000100800 */
[----:B----4-:R-:W-:-:S02]  /*29810*/  PRMT R28, RZ, 0x7610, R28 ;  /* 0x00007610ff1c7816 */ /* 0x010fc4000000001c */
[----:B0-----:R-:W-:-:S04]  /*29820*/  @!P0 LOP3.LUT R7, R7, R6, RZ, 0x3c, !PT ;  /* 0x0000000607078212 */ /* 0x001fc800078e3cff */
[----:B------:R-:W-:-:S04]  /*29830*/  @!P0 LOP3.LUT R6, R7, R6, RZ, 0x3c, !PT ;  /* 0x0000000607068212 */ /* 0x000fc800078e3cff */
[----:B------:R-:W-:-:S05]  /*29840*/  @!P0 LOP3.LUT R7, R7, R6, RZ, 0x3c, !PT ;  /* 0x0000000607078212 */ /* 0x000fca00078e3cff */
[----:B------:R0:W4:Y:S04]  /*29850*/  @!P0 LDG.E.U16 R28, desc[UR8][R6.64] ;  /* 0x00000008061c8981 */ /* 0x000128000c1e1500 */
[----:B--2---:R-:W-:Y:S01]  /*29860*/  STL [R1+0x42e0], R19 ;  /* 0x0042e01301007387 */ /* 0x004fe20000100800 */
[----:B0-----:R-:W-:Y:S02]  /*29870*/  @!P0 IMAD.MOV.U32 R6, RZ, RZ, R14 ;  /* 0x000000ffff068224 */ /* 0x001fe400078e000e */
[----:B------:R-:W-:-:S05]  /*29880*/  @!P0 IMAD.MOV.U32 R7, RZ, RZ, R26 ;  /* 0x000000ffff078224 */ /* 0x000fca00078e001a */
[----:B------:R0:W2:Y:S04]  /*29890*/  @!P0 LDG.E.U16 R12, desc[UR8][R6.64] ;  /* 0x00000008060c8981 */ /* 0x0000a8000c1e1500 */
[----:B----4-:R1:W-:Y:S04]  /*298a0*/  STL [R1+0x24], R28 ;  /* 0x0000241c01007387 */ /* 0x0103e80000100800 */
[----:B-1----:R-:W4:Y:S04]  /*298b0*/  LDL.LU R28, [R1+0x4334] ;  /* 0x00433400011c7983 */ /* 0x002f280000300800 */
[----:B------:R-:W0:Y:S04]  /*298c0*/  LDL R6, [R1+0x2044] ;  /* 0x0020440001067983 */ /* 0x000e280000100800 */
[----:B------:R-:W0:Y:S01]  /*298d0*/  LDL R7, [R1+0x2080] ;  /* 0x0020800001077983 */ /* 0x000e220000100800 */
[----:B------:R-:W-:-:S03]  /*298e0*/  PRMT R2, RZ, 0x7610, R2 ;  /* 0x00007610ff027816 */ /* 0x000fc60000000002 */
[----:B------:R-:W4:Y:S04]  /*298f0*/  LDL R26, [R1+0x20c4] ;  /* 0x0020c400011a7983 */ /* 0x000f280000100800 */
[----:B------:R-:W4:Y:S04]  /*29900*/  LDL R19, [R1+0x2100] ;  /* 0x0021000001137983 */ /* 0x000f280000100800 */
[----:B------:R-:W4:Y:S01]  /*29910*/  LDL R14, [R1+0x2104] ;  /* 0x00210400010e7983 */ /* 0x000f220000100800 */
[----:B0-----:R-:W-:-:S04]  /*29920*/  @!P0 LOP3.LUT R7, R7, R6, RZ, 0x3c, !PT ;  /* 0x0000000607078212 */ /* 0x001fc800078e3cff */
[----:B------:R-:W-:-:S04]  /*29930*/  @!P0 LOP3.LUT R6, R7, R6, RZ, 0x3c, !PT ;  /* 0x0000000607068212 */ /* 0x000fc800078e3cff */
[----:B------:R-:W-:-:S05]  /*29940*/  @!P0 LOP3.LUT R7, R7, R6, RZ, 0x3c, !PT ;  /* 0x0000000607078212 */ /* 0x000fca00078e3cff */
[----:B------:R-:W3:Y:S04]  /*29950*/  @!P0 LDG.E.U16 R2, desc[UR8][R6.64] ;  /* 0x0000000806028981 */ /* 0x000ee8000c1e1500 */
[----:B--2---:R0:W-:Y:S04]  /*29960*/  STL [R1+0x20], R12 ;  /* 0x0000200c01007387 */ /* 0x0041e80000100800 */
[----:B0-----:R-:W2:Y:S04]  /*29970*/  LDL R12, [R1+0x2140] ;  /* 0x00214000010c7983 */ /* 0x001ea80000100800 */
[----:B---3--:R-:W-:Y:S04]  /*29980*/  STL [R1+0x1c], R2 ;  /* 0x00001c0201007387 */ /* 0x008fe80000100800 */
[----:B------:R-:W3:Y:S01]  /*29990*/  LDL R7, [R1+0x2084] ;  /* 0x0020840001077983 */ /* 0x000ee20000100800 */
[----:B------:R-:W-:Y:S01]  /*299a0*/  PRMT R9, RZ, 0x7610, R9 ;  /* 0x00007610ff097816 */ /* 0x000fe20000000009 */
[----:B------:R-:W-:Y:S01]  /*299b0*/  @!P0 IMAD.MOV.U32 R6, RZ, RZ, R11 ;  /* 0x000000ffff068224 */ /* 0x000fe200078e000b */
[----:B------:R-:W-:-:S02]  /*299c0*/  PRMT R8, RZ, 0x7610, R8 ;  /* 0x00007610ff087816 */ /* 0x000fc40000000008 */
[----:B------:R-:W-:Y:S01]  /*299d0*/  PRMT R15, RZ, 0x7610, R15 ;  /* 0x00007610ff0f7816 */ /* 0x000fe2000000000f */
[----:B------:R-:W2:Y:S04]  /*299e0*/  LDL R11, [R1+0x2144] ;  /* 0x00214400010b7983 */ /* 0x000ea80000100800 */
[----:B---3--:R0:W3:Y:S04]  /*299f0*/  @!P0 LDG.E.U16 R9, desc[UR8][R6.64] ;  /* 0x0000000806098981 */ /* 0x0080e8000c1e1500 */
[----:B------:R-:W0:Y:S04]  /*29a00*/  LDL R6, [R1+0x217c] ;  /* 0x00217c0001067983 */ /* 0x000e280000100800 */
[----:B------:R-:W0:Y:S02]  /*29a10*/  LDL R7, [R1+0x21a8] ;  /* 0x0021a80001077983 */ /* 0x000e240000100800 */
[----:B0-----:R-:W-:-:S04]  /*29a20*/  @!P0 LOP3.LUT R7, R7, R6, RZ, 0x3c, !PT ;  /* 0x0000000607078212 */ /* 0x001fc800078e3cff */
[----:B------:R-:W-:-:S04]  /*29a30*/  @!P0 LOP3.LUT R6, R7, R6, RZ, 0x3c, !PT ;  /* 0x0000000607068212 */ /* 0x000fc800078e3cff */
[----:B------:R-:W-:-:S05]  /*29a40*/  @!P0 LOP3.LUT R7, R7, R6, RZ, 0x3c, !PT ;  /* 0x0000000607078212 */ /* 0x000fca00078e3cff */
[----:B------:R4:W2:Y:S02]  /*29a50*/  @!P0 LDG.E.U16 R8, desc[UR8][R6.64] ;  /* 0x0000000806088981 */ /* 0x0008a4000c1e1500 */
[----:B----4-:R-:W-:Y:S02]  /*29a60*/  @!P0 IMAD.MOV.U32 R6, RZ, RZ, R19 ;  /* 0x000000ffff068224 */ /* 0x010fe400078e0013 */
[----:B------:R-:W-:-:S05]  /*29a70*/  @!P0 IMAD.MOV.U32 R7, RZ, RZ, R26 ;  /* 0x000000ffff078224 */ /* 0x000fca00078e001a */
[----:B------:R-:W4:Y:S04]  /*29a80*/  @!P0 LDG.E.U16 R15, desc[UR8][R6.64] ;  /* 0x00000008060f8981 */ /* 0x000f28000c1e1500 */
[----:B---3--:R0:W-:Y:S01]  /*29a90*/  STL [R1+0x18], R9 ;  /* 0x0000180901007387 */ /* 0x0081e20000100800 */
[----:B------:R-:W-:-:S03]  /*29aa0*/  PRMT R10, RZ, 0x7610, R10 ;  /* 0x00007610ff0a7816 */ /* 0x000fc6000000000a */
[----:B0-----:R-:W3:Y:S04]  /*29ab0*/  LDL R9, [R1+0x2180] ;  /* 0x0021800001097983 */ /* 0x001ee80000100800 */
[----:B--2---:R0:W-:Y:S04]  /*29ac0*/  STL [R1+0x42e4], R8 ;  /* 0x0042e40801007387 */ /* 0x0041e80000100800 */
[----:B0-----:R-:W2:Y:S04]  /*29ad0*/  LDL R8, [R1+0x2008] ;  /* 0x0020080001087983 */ /* 0x001ea80000100800 */
[----:B----4-:R0:W-:Y:S01]  /*29ae0*/  STL [R1+0x10], R15 ;  /* 0x0000100f01007387 */ /* 0x0101e20000100800 */
[----:B------:R-:W-:-:S03]  /*29af0*/  PRMT R7, RZ, 0x7610, R7 ;  /* 0x00007610ff077816 */ /* 0x000fc60000000007 */
[----:B------:R-:W4:Y:S04]  /*29b00*/  LDL R26, [R1+0x200c] ;  /* 0x00200c00011a7983 */ /* 0x000f280000100800 */
[----:B------:R-:W4:Y:S01]  /*29b10*/  LDL R19, [R1+0x2048] ;  /* 0x0020480001137983 */ /* 0x000f220000100800 */
[----:B0-----:R-:W-:Y:S02]  /*29b20*/  @!P0 IMAD.MOV.U32 R15, RZ, RZ, R14 ;  /* 0x000000ffff0f8224 */ /* 0x001fe400078e000e */
[----:B------:R-:W-:Y:S02]  /*29b30*/  @!P0 IMAD.MOV.U32 R14, RZ, RZ, R12 ;  /* 0x000000ffff0e8224 */ /* 0x000fe400078e000c */
[----:B------:R-:W4:Y:S04]  /*29b40*/  LDL R12, [R1+0x204c] ;  /* 0x00204c00010c7983 */ /* 0x000f280000100800 */
[----:B------:R3:W2:Y:S02]  /*29b50*/  @!P0 LDG.E.U16 R10, desc[UR8][R14.64] ;  /* 0x000000080e0a8981 */ /* 0x0006a4000c1e1500 */
[----:B---3--:R-:W-:-:S02]  /*29b60*/  @!P0 IMAD.MOV.U32 R14, RZ, RZ, R9 ;  /* 0x000000ffff0e8224 */ /* 0x008fc400078e0009 */
[----:B------:R-:W-:-:S05]  /*29b70*/  @!P0 IMAD.MOV.U32 R15, RZ, RZ, R11 ;  /* 0x000000ffff0f8224 */ /* 0x000fca00078e000b */
[----:B------:R0:W3:Y:S04]  /*29b80*/  @!P0 LDG.E.U16 R7, desc[UR8][R14.64] ;  /* 0x000000080e078981 */ /* 0x0000e8000c1e1500 */
[----:B--2---:R1:W-:Y:S04]  /*29b90*/  STL [R1+0xc], R10 ;  /* 0x00000c0a01007387 */ /* 0x0043e80000100800 */
[----:B------:R-:W2:Y:S04]  /*29ba0*/  LDL R15, [R1+0x1fd4] ;  /* 0x001fd400010f7983 */ /* 0x000ea80000100800 */
[----:B------:R-:W3:Y:S04]  /*29bb0*/  LDL R11, [R1+0x208c] ;  /* 0x00208c00010b7983 */ /* 0x000ee80000100800 */
[----:B------:R-:W3:Y:S04]  /*29bc0*/  LDL R9, [R1+0x20c8] ;  /* 0x0020c80001097983 */ /* 0x000ee80000100800 */
[----:B-1----:R-:W3:Y:S01]  /*29bd0*/  LDL R10, [R1+0x2088] ;  /* 0x00208800010a7983 */ /* 0x002ee20000100800 */
[----:B------:R-:W-:Y:S01]  /*29be0*/  PRMT R4, RZ, 0x7610, R4 ;  /* 0x00007610ff047816 */ /* 0x000fe20000000004 */
[----:B0-----:R-:W-:Y:S01]  /*29bf0*/  @!P0 IMAD.MOV.U32 R14, RZ, RZ, R8 ;  /* 0x000000ffff0e8224 */ /* 0x001fe200078e0008 */
[----:B------:R-:W-:-:S02]  /*29c00*/  PRMT R28, RZ, 0x7610, R28 ;  /* 0x00007610ff1c7816 */ /* 0x000fc4000000001c */
[----:B------:R-:W-:Y:S02]  /*29c10*/  PRMT R29, RZ, 0x7610, R29 ;  /* 0x00007610ff1d7816 */ /* 0x000fe4000000001d */
[----:B------:R-:W-:Y:S01]  /*29c20*/  PRMT R27, RZ, 0x7610, R27 ;  /* 0x00007610ff1b7816 */ /* 0x000fe2000000001b */
[----:B--2---:R4:W2:Y:S02]  /*29c30*/  @!P0 LDG.E.U16 R4, desc[UR8][R14.64] ;  /* 0x000000080e048981 */ /* 0x0048a4000c1e1500 */
[----:B----4-:R-:W-:Y:S02]  /*29c40*/  @!P0 IMAD.MOV.U32 R14, RZ, RZ, R19 ;  /* 0x000000ffff0e8224 */ /* 0x010fe400078e0013 */
[----:B------:R-:W-:-:S05]  /*29c50*/  @!P0 IMAD.MOV.U32 R15, RZ, RZ, R26 ;  /* 0x000000ffff0f8224 */ /* 0x000fca00078e001a */
[----:B------:R3:W4:Y:S02]  /*29c60*/  @!P0 LDG.E.U16 R28, desc[UR8][R14.64] ;  /* 0x000000080e1c8981 */ /* 0x000724000c1e1500 */
[----:B---3--:R-:W-:Y:S02]  /*29c70*/  @!P0 IMAD.MOV.U32 R14, RZ, RZ, R10 ;  /* 0x000000ffff0e8224 */ /* 0x008fe400078e000a */
[----:B------:R-:W-:-:S05]  /*29c80*/  @!P0 IMAD.MOV.U32 R15, RZ, RZ, R12 ;  /* 0x000000ffff0f8224 */ /* 0x000fca00078e000c */
[----:B------:R0:W3:Y:S02]  /*29c90*/  @!P0 LDG.E.U16 R29, desc[UR8][R14.64] ;  /* 0x000000080e1d8981 */ /* 0x0000e4000c1e1500 */
[----:B0-----:R-:W-:Y:S02]  /*29ca0*/  @!P0 IMAD.MOV.U32 R14, RZ, RZ, R9 ;  /* 0x000000ffff0e8224 */ /* 0x001fe400078e0009 */
[----:B------:R-:W-:-:S05]  /*29cb0*/  @!P0 IMAD.MOV.U32 R15, RZ, RZ, R11 ;  /* 0x000000ffff0f8224 */ /* 0x000fca00078e000b */
[----:B------:R-:W3:Y:S04]  /*29cc0*/  @!P0 LDG.E.U16 R27, desc[UR8][R14.64] ;  /* 0x000000080e1b8981 */ /* 0x000ee8000c1e1500 */
[----:B------:R0:W-:Y:S04]  /*29cd0*/  STL [R1+0x42e8], R7 ;  /* 0x0042e80701007387 */ /* 0x0001e80000100800 */
[----:B------:R-:W3:Y:S04]  /*29ce0*/  LDL R8, [R1+0x2184] ;  /* 0x0021840001087983 */ /* 0x000ee80000100800 */
[----:B0-----:R-:W3:Y:S04]  /*29cf0*/  LDL R7, [R1+0x21a4] ;  /* 0x0021a40001077983 */ /* 0x001ee80000100800 */
[----:B--2---:R0:W-:Y:S04]  /*29d00*/  STL [R1+0x42ec], R4 ;  /* 0x0042ec0401007387 */ /* 0x0041e80000100800 */
[----:B----4-:R-:W-:Y:S04]  /*29d10*/  STL [R1+0x42f0], R28 ;  /* 0x0042f01c01007387 */ /* 0x010fe80000100800 */
[----:B------:R-:W2:Y:S04]  /*29d20*/  LDL R19, [R1+0x20cc] ;  /* 0x0020cc0001137983 */ /* 0x000ea80000100800 */
[----:B------:R-:W4:Y:S04]  /*29d30*/  LDL R10, [R1+0x2108] ;  /* 0x00210800010a7983 */ /* 0x000f280000100800 */
[----:B---3--:R-:W-:Y:S04]  /*29d40*/  STL [R1+0x42f4], R29 ;  /* 0x0042f41d01007387 */ /* 0x008fe80000100800 */
[----:B------:R-:W3:Y:S04]  /*29d50*/  LDL R9, [R1+0x210c] ;  /* 0x00210c0001097983 */ /* 0x000ee80000100800 */
[----:B0-----:R-:W3:Y:S04]  /*29d60*/  LDL R4, [R1+0x2148] ;  /* 0x0021480001047983 */ /* 0x001ee80000100800 */
[----:B------:R-:W-:Y:S04]  /*29d70*/  STL [R1+0x42f8], R27 ;  /* 0x0042f81b01007387 */ /* 0x000fe80000100800 */
[----:B------:R-:W3:Y:S04]  /*29d80*/  LDL R12, [R1+0x214c] ;  /* 0x00214c00010c7983 */ /* 0x000ee80000100800 */
[----:B------:R-:W3:Y:S01]  /*29d90*/  LDL R11, [R1+0x2188] ;  /* 0x00218800010b7983 */ /* 0x000ee20000100800 */
[----:B------:R-:W-:Y:S01]  /*29da0*/  PRMT R6, RZ, 0x7610, R6 ;  /* 0x00007610ff067816 */ /* 0x000fe20000000006 */
[----:B------:R-:W-:Y:S01]  /*29db0*/  @!P0 IMAD.MOV.U32 R15, RZ, RZ, R8 ;  /* 0x000000ffff0f8224 */ /* 0x000fe200078e0008 */
[----:B------:R-:W-:-:S02]  /*29dc0*/  PRMT R25, RZ, 0x7610, R25 ;  /* 0x00007610ff197816 */ /* 0x000fc40000000019 */
[----:B------:R-:W-:Y:S01]  /*29dd0*/  PRMT R21, RZ, 0x7610, R21 ;  /* 0x00007610ff157816 */ /* 0x000fe20000000015 */
[----:B------:R-:W3:Y:S01]  /*29de0*/  LDL R8, [R1+0x1fd8] ;  /* 0x001fd80001087983 */ /* 0x000ee20000100800 */
[----:B------:R-:W-:-:S03]  /*29df0*/  @!P0 IMAD.MOV.U32 R14, RZ, RZ, R7 ;  /* 0x000000ffff0e8224 */ /* 0x000fc600078e0007 */
[----:B------:R-:W3:Y:S04]  /*29e00*/  LDL R7, [R1+0x2010] ;  /* 0x0020100001077983 */ /* 0x000ee80000100800 */
[----:B------:R2:W3:Y:S01]  /*29e10*/  @!P0 LDG.E.U16 R6, desc[UR8][R14.64] ;  /* 0x000000080e068981 */ /* 0x0004e2000c1e1500 */
[----:B------:R-:W-:Y:S01]  /*29e20*/  PRMT R5, RZ, 0x7610, R5 ;  /* 0x00007610ff057816 */ /* 0x000fe20000000005 */
[----:B--2---:R-:W-:Y:S02]  /*29e30*/  @!P0 IMAD.MOV.U32 R15, RZ, RZ, R19 ;  /* 0x000000ffff0f8224 */ /* 0x004fe400078e0013 */
[----:B----4-:R-:W-:-:S05]  /*29e40*/  @!P0 IMAD.MOV.U32 R14, RZ, RZ, R10 ;  /* 0x000000ffff0e8224 */ /* 0x010fca00078e000a */
[----:B------:R3:W2:Y:S02]  /*29e50*/  @!P0 LDG.E.U16 R25, desc[UR8][R14.64] ;  /* 0x000000080e198981 */ /* 0x0006a4000c1e1500 */
[----:B---3--:R-:W-:Y:S02]  /*29e60*/  @!P0 IMAD.MOV.U32 R15, RZ, RZ, R9 ;  /* 0x000000ffff0f8224 */ /* 0x008fe400078e0009 */
[----:B------:R-:W-:-:S05]  /*29e70*/  @!P0 IMAD.MOV.U32 R14, RZ, RZ, R4 ;  /* 0x000000ffff0e8224 */ /* 0x000fca00078e0004 */
[----:B------:R0:W3:Y:S02]  /*29e80*/  @!P0 LDG.E.U16 R21, desc[UR8][R14.64] ;  /* 0x000000080e158981 */ /* 0x0000e4000c1e1500 */
[----:B0-----:R-:W-:Y:S02]  /*29e90*/  @!P0 IMAD.MOV.U32 R15, RZ, RZ, R12 ;  /* 0x000000ffff0f8224 */ /* 0x001fe400078e000c */
[----:B------:R-:W-:-:S05]  /*29ea0*/  @!P0 IMAD.MOV.U32 R14, RZ, RZ, R11 ;  /* 0x000000ffff0e8224 */ /* 0x000fca00078e000b */
[----:B------:R0:W4:Y:S01]  /*29eb0*/  @!P0 LDG.E.U16 R5, desc[UR8][R14.64] ;  /* 0x000000080e058981 */ /* 0x000122000c1e1500 */
[----:B------:R-:W-:-:S03]  /*29ec0*/  PRMT R17, RZ, 0x7610, R17 ;  /* 0x00007610ff117816 */ /* 0x000fc60000000011 */
[----:B------:R1:W-:Y:S04]  /*29ed0*/  STL [R1+0x4304], R6 ;  /* 0x0043040601007387 */ /* 0x0003e80000100800 */
[----:B------:R-:W4:Y:S01]  /*29ee0*/  LDL R10, [R1+0x2014] ;  /* 0x00201400010a7983 */ /* 0x000f220000100800 */
[----:B0-----:R-:W-:Y:S02]  /*29ef0*/  @!P0 IMAD.MOV.U32 R14, RZ, RZ, R7 ;  /* 0x000000ffff0e8224 */ /* 0x001fe400078e0007 */
[----:B------:R-:W-:-:S05]  /*29f00*/  @!P0 IMAD.MOV.U32 R15, RZ, RZ, R8 ;  /* 0x000000ffff0f8224 */ /* 0x000fca00078e0008 */
[----:B------:R0:W4:Y:S04]  /*29f10*/  @!P0 LDG.E.U16 R17, desc[UR8][R14.64] ;  /* 0x000000080e118981 */ /* 0x000128000c1e1500 */
[----:B-1----:R-:W4:Y:S04]  /*29f20*/  LDL R6, [R1+0x2050] ;  /* 0x0020500001067983 */ /* 0x002f280000100800 */
[----:B--2---:R-:W-:Y:S04]  /*29f30*/  STL [R1+0x4308], R25 ;  /* 0x0043081901007387 */ /* 0x004fe80000100800 */
[----:B------:R-:W2:Y:S04]  /*29f40*/  LDL R9, [R1+0x2054] ;  /* 0x0020540001097983 */ /* 0x000ea80000100800 */
[----:B------:R-:W2:Y:S04]  /*29f50*/  LDL R4, [R1+0x2090] ;  /* 0x0020900001047983 */ /* 0x000ea80000100800 */
[----:B---3--:R-:W-:Y:S04]  /*29f60*/  STL [R1+0x430c], R21 ;  /* 0x00430c1501007387 */ /* 0x008fe80000100800 */
[----:B----4-:R1:W-:Y:S04]  /*29f70*/  STL [R1+0x4310], R5 ;  /* 0x0043100501007387 */ /* 0x0103e80000100800 */
[----:B------:R-:W3:Y:S04]  /*29f80*/  LDL R8, [R1+0x2094] ;  /* 0x0020940001087983 */ /* 0x000ee80000100800 */
[----:B------:R-:W4:Y:S01]  /*29f90*/  LDL R7, [R1+0x20d0] ;  /* 0x0020d00001077983 */ /* 0x000f220000100800 */
[----:B------:R-:W-:Y:S01]  /*29fa0*/  PRMT R13, RZ, 0x7610, R13 ;  /* 0x00007610ff0d7816 */ /* 0x000fe2000000000d */
[----:B0-----:R-:W-:Y:S01]  /*29fb0*/  @!P0 IMAD.MOV.U32 R15, RZ, RZ, R10 ;  /* 0x000000ffff0f8224 */ /* 0x001fe200078e000a */
[----:B------:R-:W-:Y:S01]  /*29fc0*/  PRMT R16, RZ, 0x7610, R16 ;  /* 0x00007610ff107816 */ /* 0x000fe20000000010 */
[----:B------:R-:W-:Y:S01]  /*29fd0*/  @!P0 IMAD.MOV.U32 R14, RZ, RZ, R6 ;  /* 0x000000ffff0e8224 */ /* 0x000fe200078e0006 */
[----:B------:R-:W-:Y:S04]  /*29fe0*/  STL [R1+0x4318], R17 ;  /* 0x0043181101007387 */ /* 0x000fe80000100800 */
[----:B------:R-:W4:Y:S04]  /*29ff0*/  LDL R6, [R1+0x218c] ;  /* 0x00218c0001067983 */ /* 0x000f280000100800 */
[----:B-1----:R-:W4:Y:S04]  /*2a000*/  LDL R5, [R1+0x21a0] ;  /* 0x0021a00001057983 */ /* 0x002f280000100800 */
[----:B------:R2:W4:Y:S01]  /*2a010*/  @!P0 LDG.E.U16 R13, desc[UR8][R14.64] ;  /* 0x000000080e0d8981 */ /* 0x000522000c1e1500 */
[----:B------:R-:W-:Y:S01]  /*2a020*/  PRMT R18, RZ, 0x7610, R18 ;  /* 0x00007610ff127816 */ /* 0x000fe20000000012 */
[----:B--2---:R-:W-:-:S02]  /*2a030*/  @!P0 IMAD.MOV.U32 R15, RZ, RZ, R9 ;  /* 0x000000ffff0f8224 */ /* 0x004fc400078e0009 */
[----:B------:R-:W-:-:S05]  /*2a040*/  @!P0 IMAD.MOV.U32 R14, RZ, RZ, R4 ;  /* 0x000000ffff0e8224 */ /* 0x000fca00078e0004 */
[----:B------:R3:W2:Y:S02]  /*2a050*/  @!P0 LDG.E.U16 R16, desc[UR8][R14.64] ;  /* 0x000000080e108981 */ /* 0x0006a4000c1e1500 */
[----:B---3--:R-:W-:Y:S02]  /*2a060*/  @!P0 IMAD.MOV.U32 R15, RZ, RZ, R8 ;  /* 0x000000ffff0f8224 */ /* 0x008fe400078e0008 */
[----:B----4-:R-:W-:-:S05]  /*2a070*/  @!P0 IMAD.MOV.U32 R14, RZ, RZ, R7 ;  /* 0x000000ffff0e8224 */ /* 0x010fca00078e0007 */
[----:B------:R0:W3:Y:S01]  /*2a080*/  @!P0 LDG.E.U16 R18, desc[UR8][R14.64] ;  /* 0x000000080e128981 */ /* 0x0000e2000c1e1500 */
[----:B------:R-:W-:Y:S01]  /*2a090*/  PRMT R20, RZ, 0x7610, R20 ;  /* 0x00007610ff147816 */ /* 0x000fe20000000014 */
[----:B0-----:R-:W-:Y:S02]  /*2a0a0*/  @!P0 IMAD.MOV.U32 R15, RZ, RZ, R6 ;  /* 0x000000ffff0f8224 */ /* 0x001fe400078e0006 */
[----:B------:R-:W-:Y:S04]  /*2a0b0*/  STL [R1+0x431c], R13 ;  /* 0x00431c0d01007387 */ /* 0x000fe80000100800 */
[----:B------:R-:W4:Y:S04]  /*2a0c0*/  LDL R11, [R1+0x20d4] ;  /* 0x0020d400010b7983 */ /* 0x000f280000100800 */
[----:B------:R-:W4:Y:S01]  /*2a0d0*/  LDL R10, [R1+0x2110] ;  /* 0x00211000010a7983 */ /* 0x000f220000100800 */
[----:B------:R-:W-:-:S03]  /*2a0e0*/  @!P0 IMAD.MOV.U32 R14, RZ, RZ, R5 ;  /* 0x000000ffff0e8224 */ /* 0x000fc600078e0005 */
[----:B------:R-:W4:Y:S04]  /*2a0f0*/  LDL.LU R4, [R1+0xe80] ;  /* 0x000e800001047983 */ /* 0x000f280000300800 */
[----:B------:R-:W4:Y:S04]  /*2a100*/  LDL.LU R12, [R1+0xe78] ;  /* 0x000e7800010c7983 */ /* 0x000f280000300800 */
[----:B------:R4:W4:Y:S04]  /*2a110*/  @!P0 LDG.E.U16 R20, desc[UR8][R14.64] ;  /* 0x000000080e148981 */ /* 0x000928000c1e1500 */
[----:B--2---:R-:W-:Y:S04]  /*2a120*/  STL [R1+0x4320], R16 ;  /* 0x0043201001007387 */ /* 0x004fe80000100800 */
[----:B------:R-:W2:Y:S04]  /*2a130*/  LDL R9, [R1+0x2114] ;  /* 0x0021140001097983 */ /* 0x000ea80000100800 */
[----:B------:R-:W2:Y:S04]  /*2a140*/  LDL R7, [R1+0x2150] ;  /* 0x0021500001077983 */ /* 0x000ea80000100800 */
[----:B---3--:R-:W-:Y:S04]  /*2a150*/  STL [R1+0x4324], R18 ;  /* 0x0043241201007387 */ /* 0x008fe80000100800 */
[----:B------:R-:W3:Y:S04]  /*2a160*/  LDL R6, [R1+0x2154] ;  /* 0x0021540001067983 */ /* 0x000ee80000100800 */
[----:B------:R-:W3:Y:S01]  /*2a170*/  LDL R5, [R1+0x2190] ;  /* 0x0021900001057983 */ /* 0x000ee20000100800 */
[----:B------:R-:W-:-:S03]  /*2a180*/  PRMT R22, RZ, 0x7610, R22 ;  /* 0x00007610ff167816 */ /* 0x000fc60000000016 */
[----:B------:R-:W3:Y:S04]  /*2a190*/  LDL.LU R29, [R1+0xe70] ;  /* 0x000e7000011d7983 */ /* 0x000ee80000300800 */
[----:B------:R-:W3:Y:S01]  /*2a1a0*/  LDL.LU R26, [R1+0xe68] ;  /* 0x000e6800011a7983 */ /* 0x000ee20000300800 */
[----:B------:R-:W-:-:S03]  /*2a1b0*/  PRMT R23, RZ, 0x7610, R23 ;  /* 0x00007610ff177816 */ /* 0x000fc60000000017 */
[----:B------:R-:W3:Y:S01]  /*2a1c0*/  LDL.LU R8, [R1+0xe60] ;  /* 0x000e600001087983 */ /* 0x000ee20000300800 */
[----:B----4-:R-:W-:Y:S02]  /*2a1d0*/  @!P0 IMAD.MOV.U32 R15, RZ, RZ, R11 ;  /* 0x000000ffff0f8224 */ /* 0x010fe400078e000b */
[----:B------:R-:W-:-:S05]  /*2a1e0*/  @!P0 IMAD.MOV.U32 R14, RZ, RZ, R10 ;  /* 0x000000ffff0e8224 */ /* 0x000fca00078e000a */
[----:B------:R2:W4:Y:S04]  /*2a1f0*/  @!P0 LDG.E.U16 R22, desc[UR8][R14.64] ;  /* 0x000000080e168981 */ /* 0x000528000c1e1500 */
[----:B------:R0:W-:Y:S01]  /*2a200*/  STL [R1+0x4328], R20 ;  /* 0x0043281401007387 */ /* 0x0001e20000100800 */
[----:B------:R-:W-:-:S03]  /*2a210*/  PRMT R24, RZ, 0x7610, R24 ;  /* 0x00007610ff187816 */ /* 0x000fc60000000018 */
[----:B0-----:R-:W4:Y:S04]  /*2a220*/  LDL.LU R20, [R1+0xe50] ;  /* 0x000e500001147983 */ /* 0x001f280000300800 */
[----:B------:R-:W4:Y:S04]  /*2a230*/  LDL.LU R18, [R1+0x6a4] ;  /* 0x0006a40001127983 */ /* 0x000f280000300800 */
[----:B------:R-:W4:Y:S04]  /*2a240*/  LDL.LU R28, [R1+0x69c] ;  /* 0x00069c00011c7983 */ /* 0x000f280000300800 */
[----:B------:R-:W4:Y:S04]  /*2a250*/  LDL.LU R19, [R1+0x694] ;  /* 0x0006940001137983 */ /* 0x000f280000300800 */
[----:B------:R0:W-:Y:S04]  /*2a260*/  STS.U16 [R3+UR4+0x5880], R4 ;  /* 0x0058800403007988 */ /* 0x0001e80008000404 */
[----:B------:R1:W-:Y:S01]  /*2a270*/  STS.U16 [R3+UR4+0x5900], R12 ;  /* 0x0059000c03007988 */ /* 0x0003e20008000404 */
[----:B--2---:R-:W-:-:S02]  /*2a280*/  @!P0 IMAD.MOV.U32 R15, RZ, RZ, R9 ;  /* 0x000000ffff0f8224 */ /* 0x004fc400078e0009 */
[----:B------:R-:W-:Y:S02]  /*2a290*/  @!P0 IMAD.MOV.U32 R14, RZ, RZ, R7 ;  /* 0x000000ffff0e8224 */ /* 0x000fe400078e0007 */
[----:B------:R-:W2:Y:S04]  /*2a2a0*/  LDL.LU R7, [R1+0x66c] ;  /* 0x00066c0001077983 */ /* 0x000ea80000300800 */
[----:B------:R3:W2:Y:S04]  /*2a2b0*/  @!P0 LDG.E.U16 R23, desc[UR8][R14.64] ;  /* 0x000000080e178981 */ /* 0x0006a8000c1e1500 */
[----:B------:R-:W2:Y:S04]  /*2a2c0*/  LDL.LU R9, [R1+0x664] ;  /* 0x0006640001097983 */ /* 0x000ea80000300800 */
[----:B------:R-:W2:Y:S04]  /*2a2d0*/  LDL.LU R16, [R1+0x65c] ;  /* 0x00065c0001107983 */ /* 0x000ea80000300800 */
[----:B------:R-:W2:Y:S04]  /*2a2e0*/  LDL.LU R13, [R1+0x654] ;  /* 0x00065400010d7983 */ /* 0x000ea80000300800 */
[----:B------:R-:W2:Y:S04]  /*2a2f0*/  LDL.LU R10, [R1+0x62c] ;  /* 0x00062c00010a7983 */ /* 0x000ea80000300800 */
[----:B------:R-:W2:Y:S01]  /*2a300*/  LDL.LU R11, [R1+0x550] ;  /* 0x00055000010b7983 */ /* 0x000ea20000300800 */
[----:B---3--:R-:W-:-:S02]  /*2a310*/  @!P0 IMAD.MOV.U32 R15, RZ, RZ, R6 ;  /* 0x000000ffff0f8224 */ /* 0x008fc400078e0006 */
[----:B------:R-:W-:-:S05]  /*2a320*/  @!P0 IMAD.MOV.U32 R14, RZ, RZ, R5 ;  /* 0x000000ffff0e8224 */ /* 0x000fca00078e0005 */
[----:B------:R3:W3:Y:S04]  /*2a330*/  @!P0 LDG.E.U16 R24, desc[UR8][R14.64] ;  /* 0x000000080e188981 */ /* 0x0006e8000c1e1500 */
[----:B------:R-:W4:Y:S04]  /*2a340*/  LDL.LU R15, [R1+0xe58] ;  /* 0x000e5800010f7983 */ /* 0x000f280000300800 */
[----:B------:R-:W3:Y:S04]  /*2a350*/  LDL.LU R17, [R1+0x548] ;  /* 0x0005480001117983 */ /* 0x000ee80000300800 */
[----:B------:R-:W3:Y:S04]  /*2a360*/  LDL.LU R5, [R1+0x540] ;  /* 0x0005400001057983 */ /* 0x000ee80000300800 */
[----:B------:R-:W3:Y:S04]  /*2a370*/  LDL.LU R21, [R1+0x538] ;  /* 0x0005380001157983 */ /* 0x000ee80000300800 */
[----:B------:R-:W3:Y:S04]  /*2a380*/  LDL.LU R25, [R1+0x530] ;  /* 0x0005300001197983 */ /* 0x000ee80000300800 */
[----:B------:R-:W3:Y:S04]  /*2a390*/  LDL.LU R6, [R1+0x528] ;  /* 0x0005280001067983 */ /* 0x000ee80000300800 */
[----:B0-----:R-:W3:Y:S04]  /*2a3a0*/  LDL.LU R4, [R1+0x520] ;  /* 0x0005200001047983 */ /* 0x001ee80000300800 */
[----:B-1----:R-:W3:Y:S04]  /*2a3b0*/  LDL.LU R12, [R1+0x518] ;  /* 0x00051800010c7983 */ /* 0x002ee80000300800 */
[----:B------:R-:W-:Y:S04]  /*2a3c0*/  STS.U16 [R3+UR4+0x5980], R29 ;  /* 0x0059801d03007988 */ /* 0x000fe80008000404 */
[----:B------:R0:W-:Y:S04]  /*2a3d0*/  STS.U16 [R3+UR4+0x5a00], R26 ;  /* 0x005a001a03007988 */ /* 0x0001e80008000404 */
[----:B------:R1:W-:Y:S04]  /*2a3e0*/  STS.U16 [R3+UR4+0x5a80], R8 ;  /* 0x005a800803007988 */ /* 0x0003e80008000404 */
[----:B0-----:R-:W3:Y:S04]  /*2a3f0*/  LDL.LU R26, [R1+0x380] ;  /* 0x00038000011a7983 */ /* 0x001ee80000300800 */
[----:B------:R-:W3:Y:S04]  /*2a400*/  LDL.LU R27, [R1+0x378] ;  /* 0x00037800011b7983 */ /* 0x000ee80000300800 */
[----:B------:R-:W3:Y:S04]  /*2a410*/  LDL.LU R29, [R1+0x370] ;  /* 0x00037000011d7983 */ /* 0x000ee80000300800 */
[----:B-1----:R-:W3:Y:S04]  /*2a420*/  LDL.LU R8, [R1+0x368] ;  /* 0x0003680001087983 */ /* 0x002ee80000300800 */
[----:B----4-:R-:W-:Y:S04]  /*2a430*/  STS.U16 [R3+UR4+0x5b00], R15 ;  /* 0x005b000f03007988 */ /* 0x010fe80008000404 */
[----:B------:R-:W-:Y:S04]  /*2a440*/  STS.U16 [R3+UR4+0x5b80], R20 ;  /* 0x005b801403007988 */ /* 0x000fe80008000404 */
[----:B------:R-:W-:Y:S04]  /*2a450*/  STS.U16 [R3+UR4+0x7800], R18 ;  /* 0x0078001203007988 */ /* 0x000fe80008000404 */
[----:B------:R-:W-:Y:S04]  /*2a460*/  STS.U16 [R3+UR4+0x7880], R28 ;  /* 0x0078801c03007988 */ /* 0x000fe80008000404 */
[----:B------:R0:W-:Y:S04]  /*2a470*/  STS.U16 [R3+UR4+0x7900], R19 ;  /* 0x0079001303007988 */ /* 0x0001e80008000404 */
[----:B--2---:R1:W-:Y:S04]  /*2a480*/  STS.U16 [R3+UR4+0x7980], R7 ;  /* 0x0079800703007988 */ /* 0x0043e80008000404 */
[----:B------:R2:W-:Y:S04]  /*2a490*/  STS.U16 [R3+UR4+0x7a00], R9 ;  /* 0x007a000903007988 */ /* 0x0005e80008000404 */
[----:B------:R-:W-:Y:S04]  /*2a4a0*/  STS.U16 [R3+UR4+0x7a80], R16 ;  /* 0x007a801003007988 */ /* 0x000fe80008000404 */
[----:B------:R-:W-:Y:S04]  /*2a4b0*/  STS.U16 [R3+UR4+0x7b00], R13 ;  /* 0x007b000d03007988 */ /* 0x000fe80008000404 */
[----:B0-----:R-:W4:Y:S04]  /*2a4c0*/  LDL.LU R19, [R1+0x360] ;  /* 0x0003600001137983 */ /* 0x001f280000300800 */
[----:B------:R-:W4:Y:S04]  /*2a4d0*/  LDL.LU R28, [R1+0x358] ;  /* 0x00035800011c7983 */ /* 0x000f280000300800 */
[----:B-1----:R-:W4:Y:S04]  /*2a4e0*/  LDL.LU R7, [R1+0x350] ;  /* 0x0003500001077983 */ /* 0x002f280000300800 */
[----:B------:R0:W-:Y:S04]  /*2a4f0*/  STS.U16 [R3+UR4+0x7b80], R10 ;  /* 0x007b800a03007988 */ /* 0x0001e80008000404 */
[----:B--2---:R-:W2:Y:S04]  /*2a500*/  LDL.LU R9, [R1+0x348] ;  /* 0x0003480001097983 */ /* 0x004ea80000300800 */
[----:B------:R1:W-:Y:S04]  /*2a510*/  STS.U16 [R3+UR4+0x9800], R11 ;  /* 0x0098000b03007988 */ /* 0x0003e80008000404 */
[----:B---3--:R-:W-:Y:S04]  /*2a520*/  STS.U16 [R3+UR4+0x9880], R17 ;  /* 0x0098801103007988 */ /* 0x008fe80008000404 */
[----:B------:R-:W-:Y:S04]  /*2a530*/  STS.U16 [R3+UR4+0x9900], R5 ;  /* 0x0099000503007988 */ /* 0x000fe80008000404 */
[----:B------:R-:W-:Y:S04]  /*2a540*/  STS.U16 [R3+UR4+0x9980], R21 ;  /* 0x0099801503007988 */ /* 0x000fe80008000404 */
[----:B------:R-:W-:Y:S04]  /*2a550*/  STS.U16 [R3+UR4+0x9a00], R25 ;  /* 0x009a001903007988 */ /* 0x000fe80008000404 */
[----:B------:R-:W-:Y:S04]  /*2a560*/  STS.U16 [R3+UR4+0x9a80], R6 ;  /* 0x009a800603007988 */ /* 0x000fe80008000404 */
[----:B------:R3:W-:Y:S04]  /*2a570*/  STS.U16 [R3+UR4+0x9b00], R4 ;  /* 0x009b000403007988 */ /* 0x0007e80008000404 */
[----:B0-----:R-:W2:Y:S04]  /*2a580*/  LDL.LU R10, [R1+0x25c] ;  /* 0x00025c00010a7983 */ /* 0x001ea80000300800 */
[----:B-1----:R-:W2:Y:S04]  /*2a590*/  LDL.LU R11, [R1+0x254] ;  /* 0x00025400010b7983 */ /* 0x002ea80000300800 */
[----:B------:R0:W-:Y:S04]  /*2a5a0*/  STS.U16 [R3+UR4+0x9b80], R12 ;  /* 0x009b800c03007988 */ /* 0x0001e80008000404 */
[----:B---3--:R-:W3:Y:S04]  /*2a5b0*/  LDL.LU R4, [R1+0x24c] ;  /* 0x00024c0001047983 */ /* 0x008ee80000300800 */
[----:B0-----:R-:W3:Y:S04]  /*2a5c0*/  LDL.LU R12, [R1+0x244] ;  /* 0x00024400010c7983 */ /* 0x001ee80000300800 */
[----:B------:R0:W-:Y:S04]  /*2a5d0*/  STS.U16 [R3+UR4+0xb800], R26 ;  /* 0x00b8001a03007988 */ /* 0x0001e80008000404 */
[----:B------:R-:W-:Y:S04]  /*2a5e0*/  STS.U16 [R3+UR4+0xb880], R27 ;  /* 0x00b8801b03007988 */ /* 0x000fe80008000404 */
[----:B------:R-:W-:Y:S04]  /*2a5f0*/  STS.U16 [R3+UR4+0xb900], R29 ;  /* 0x00b9001d03007988 */ /* 0x000fe80008000404 */
[----:B------:R1:W-:Y:S04]  /*2a600*/  STS.U16 [R3+UR4+0xb980], R8 ;  /* 0x00b9800803007988 */ /* 0x0003e80008000404 */
[----:B0-----:R-:W3:Y:S04]  /*2a610*/  LDL.LU R26, [R1+0x23c] ;  /* 0x00023c00011a7983 */ /* 0x001ee80000300800 */
[----:B------:R-:W3:Y:S04]  /*2a620*/  LDL.LU R15, [R1+0x234] ;  /* 0x00023400010f7983 */ /* 0x000ee80000300800 */
[----:B------:R-:W3:Y:S04]  /*2a630*/  LDL.LU R20, [R1+0x22c] ;  /* 0x00022c0001147983 */ /* 0x000ee80000300800 */
[----:B------:R-:W3:Y:S04]  /*2a640*/  LDL.LU R18, [R1+0x224] ;  /* 0x0002240001127983 */ /* 0x000ee80000300800 */
[----:B------:R-:W3:Y:S04]  /*2a650*/  LDL.LU R16, [R1+0x120] ;  /* 0x0001200001107983 */ /* 0x000ee80000300800 */
[----:B-1----:R-:W3:Y:S04]  /*2a660*/  LDL.LU R8, [R1+0x118] ;  /* 0x0001180001087983 */ /* 0x002ee80000300800 */
[----:B------:R-:W3:Y:S04]  /*2a670*/  LDL.LU R13, [R1+0x110] ;  /* 0x00011000010d7983 */ /* 0x000ee80000300800 */
[----:B----4-:R0:W-:Y:S04]  /*2a680*/  STS.U16 [R3+UR4+0xba00], R19 ;  /* 0x00ba001303007988 */ /* 0x0101e80008000404 */
[----:B------:R-:W-:Y:S04]  /*2a690*/  STS.U16 [R3+UR4+0xba80], R28 ;  /* 0x00ba801c03007988 */ /* 0x000fe80008000404 */
[----:B------:R1:W-:Y:S04]  /*2a6a0*/  STS.U16 [R3+UR4+0xbb00], R7 ;  /* 0x00bb000703007988 */ /* 0x0003e80008000404 */
[----:B--2---:R2:W-:Y:S04]  /*2a6b0*/  STS.U16 [R3+UR4+0xbb80], R9 ;  /* 0x00bb800903007988 */ /* 0x0045e80008000404 */
[----:B0-----:R-:W4:Y:S04]  /*2a6c0*/  LDL.LU R19, [R1+0x108] ;  /* 0x0001080001137983 */ /* 0x001f280000300800 */
[----:B------:R-:W4:Y:S04]  /*2a6d0*/  LDL.LU R17, [R1+0xf8] ;  /* 0x0000f80001117983 */ /* 0x000f280000300800 */
[----:B------:R-:W4:Y:S04]  /*2a6e0*/  LDL.LU R5, [R1+0xf0] ;  /* 0x0000f00001057983 */ /* 0x000f280000300800 */
[----:B-1----:R-:W4:Y:S04]  /*2a6f0*/  LDL.LU R7, [R1+0xe8] ;  /* 0x0000e80001077983 */ /* 0x002f280000300800 */
[----:B--2---:R-:W2:Y:S04]  /*2a700*/  LDL.LU R9, [R1+0xfec] ;  /* 0x000fec0001097983 */ /* 0x004ea80000300800 */
[----:B------:R-:W2:Y:S04]  /*2a710*/  LDL.LU R21, [R1+0xfe8] ;  /* 0x000fe80001157983 */ /* 0x000ea80000300800 */
[----:B------:R-:W2:Y:S04]  /*2a720*/  LDL.LU R25, [R1+0xfe4] ;  /* 0x000fe40001197983 */ /* 0x000ea80000300800 */
[----:B------:R-:W2:Y:S04]  /*2a730*/  LDL.LU R6, [R1+0xfe0] ;  /* 0x000fe00001067983 */ /* 0x000ea80000300800 */
[----:B------:R0:W-:Y:S04]  /*2a740*/  STS.U16 [R3+UR4+0xd800], R10 ;  /* 0x00d8000a03007988 */ /* 0x0001e80008000404 */
[----:B------:R-:W2:Y:S04]  /*2a750*/  LDL.LU R27, [R1+0xfdc] ;  /* 0x000fdc00011b7983 */ /* 0x000ea80000300800 */
[----:B------:R1:W-:Y:S04]  /*2a760*/  STS.U16 [R3+UR4+0xd880], R11 ;  /* 0x00d8800b03007988 */ /* 0x0003e80008000404 */
[----:B------:R-:W2:Y:S04]  /*2a770*/  LDL.LU R29, [R1+0xfd8] ;  /* 0x000fd800011d7983 */ /* 0x000ea80000300800 */
[----:B---3--:R-:W-:Y:S04]  /*2a780*/  STS.U16 [R3+UR4+0xd900], R4 ;  /* 0x00d9000403007988 */ /* 0x008fe80008000404 */
[----:B------:R3:W-:Y:S04]  /*2a790*/  STS.U16 [R3+UR4+0xd980], R12 ;  /* 0x00d9800c03007988 */ /* 0x0007e80008000404 */
[----:B0-----:R-:W2:Y:S04]  /*2a7a0*/  LDL.LU R10, [R1+0xfd4] ;  /* 0x000fd400010a7983 */ /* 0x001ea80000300800 */
[----:B-1----:R-:W2:Y:S04]  /*2a7b0*/  LDL.LU R11, [R1+0xfd0] ;  /* 0x000fd000010b7983 */ /* 0x002ea80000300800 */
[----:B---3--:R-:W3:Y:S01]  /*2a7c0*/  LDL.LU R12, [R1+0xf68] ;  /* 0x000f6800010c7983 */ /* 0x008ee20000300800 */
[----:B------:R-:W0:Y:S03]  /*2a7d0*/  S2R R2, SR_TID.X ;  /* 0x0000000000027919 */ /* 0x000e260000002100 */
[----:B------:R1:W-:Y:S04]  /*2a7e0*/  STS.U16 [R3+UR4+0xda00], R26 ;  /* 0x00da001a03007988 */ /* 0x0003e80008000404 */
[----:B------:R-:W-:Y:S04]  /*2a7f0*/  STS.U16 [R3+UR4+0xda80], R15 ;  /* 0x00da800f03007988 */ /* 0x000fe80008000404 */
[----:B------:R-:W3:Y:S04]  /*2a800*/  LDL.LU R28, [R1+0xf60] ;  /* 0x000f6000011c7983 */ /* 0x000ee80000300800 */
[----:B------:R-:W-:Y:S04]  /*2a810*/  STS.U16 [R3+UR4+0xdb00], R20 ;  /* 0x00db001403007988 */ /* 0x000fe80008000404 */
[----:B------:R-:W3:Y:S04]  /*2a820*/  LDL.LU R4, [R1+0xf58] ;  /* 0x000f580001047983 */ /* 0x000ee80000300800 */
[----:B------:R-:W-:Y:S04]  /*2a830*/  STS.U16 [R3+UR4+0xdb80], R18 ;  /* 0x00db801203007988 */ /* 0x000fe80008000404 */
[----:B------:R-:W-:Y:S04]  /*2a840*/  STS.U16 [R3+UR4+0xf800], R16 ;  /* 0x00f8001003007988 */ /* 0x000fe80008000404 */
[----:B------:R0:W-:Y:S04]  /*2a850*/  STS.U16 [R3+UR4+0xf880], R8 ;  /* 0x00f8800803007988 */ /* 0x0001e80008000404 */
[----:B------:R-:W-:Y:S04]  /*2a860*/  STS.U16 [R3+UR4+0xf900], R13 ;  /* 0x00f9000d03007988 */ /* 0x000fe80008000404 */
[----:B-1----:R-:W3:Y:S04]  /*2a870*/  LDL.LU R26, [R1+0xf50] ;  /* 0x000f5000011a7983 */ /* 0x002ee80000300800 */
[----:B0-----:R-:W3:Y:S01]  /*2a880*/  LDL.LU R8, [R1+0xf48] ;  /* 0x000f480001087983 */ /* 0x001ee20000300800 */
[----:B------:R-:W-:-:S05]  /*2a890*/  LOP3.LUT R2, R2, 0x3f, RZ, 0xc0, !PT ;  /* 0x0000003f02027812 */ /* 0x000fca00078ec0ff */
[----:B------:R-:W-:Y:S01]  /*2a8a0*/  IMAD.SHL.U32 R2, R2, 0x2, RZ ;  /* 0x0000000202027824 */ /* 0x000fe200078e00ff */
[----:B----4-:R0:W-:Y:S04]  /*2a8b0*/  STS.U16 [R3+UR4+0xf980], R19 ;  /* 0x00f9801303007988 */ /* 0x0101e80008000404 */
[----:B------:R1:W-:Y:S04]  /*2a8c0*/  STS.U16 [R3+UR4+0xfa00], R0 ;  /* 0x00fa000003007988 */ /* 0x0003e80008000404 */
[----:B------:R-:W-:Y:S04]  /*2a8d0*/  STS.U16 [R3+UR4+0xfa80], R17 ;  /* 0x00fa801103007988 */ /* 0x000fe80008000404 */
[----:B------:R-:W-:Y:S04]  /*2a8e0*/  STS.U16 [R3+UR4+0xfb00], R5 ;  /* 0x00fb000503007988 */ /* 0x000fe80008000404 */
[----:B------:R4:W-:Y:S04]  /*2a8f0*/  STS.U16 [R3+UR4+0xfb80], R7 ;  /* 0x00fb800703007988 */ /* 0x0009e80008000404 */
[----:B0-----:R-:W3:Y:S01]  /*2a900*/  LDL.LU R19, [R1+0xf40] ;  /* 0x000f400001137983 */ /* 0x001ee20000300800 */
[----:B-1----:R-:W-:-:S03]  /*2a910*/  LOP3.LUT R0, R2, 0x70, RZ, 0x3c, !PT ;  /* 0x0000007002007812 */ /* 0x002fc600078e3cff */
[----:B----4-:R-:W4:Y:S04]  /*2a920*/  LDL.LU R7, [R1+0xf38] ;  /* 0x000f380001077983 */ /* 0x010f280000300800 */
[----:B--2---:R0:W-:Y:S04]  /*2a930*/  STS.U16 [R0+UR4+0x1c00], R9 ;  /* 0x001c000900007988 */ /* 0x0041e80008000404 */
[----:B------:R-:W-:Y:S04]  /*2a940*/  STS.U16 [R0+UR4+0x1c80], R21 ;  /* 0x001c801500007988 */ /* 0x000fe80008000404 */
[----:B------:R-:W-:Y:S04]  /*2a950*/  STS.U16 [R0+UR4+0x1d00], R25 ;  /* 0x001d001900007988 */ /* 0x000fe80008000404 */
[----:B------:R-:W-:Y:S04]  /*2a960*/  STS.U16 [R0+UR4+0x1d80], R6 ;  /* 0x001d800600007988 */ /* 0x000fe80008000404 */
[----:B------:R-:W-:Y:S04]  /*2a970*/  STS.U16 [R0+UR4+0x1e00], R27 ;  /* 0x001e001b00007988 */ /* 0x000fe80008000404 */
[----:B------:R-:W-:Y:S04]  /*2a980*/  STS.U16 [R0+UR4+0x1e80], R29 ;  /* 0x001e801d00007988 */ /* 0x000fe80008000404 */
[----:B------:R1:W-:Y:S04]  /*2a990*/  STS.U16 [R0+UR4+0x1f00], R10 ;  /* 0x001f000a00007988 */ /* 0x0003e80008000404 */
[----:B------:R2:W-:Y:S04]  /*2a9a0*/  STS.U16 [R0+UR4+0x1f80], R11 ;  /* 0x001f800b00007988 */ /* 0x0005e80008000404 */
[----:B0-----:R-:W4:Y:S04]  /*2a9b0*/  LDL.LU R9, [R1+0xf30] ;  /* 0x000f300001097983 */ /* 0x001f280000300800 */
[----:B---3--:R0:W-:Y:S04]  /*2a9c0*/  STS.U16 [R0+UR4+0x3c00], R12 ;  /* 0x003c000c00007988 */ /* 0x0081e80008000404 */
[----:B-1----:R-:W3:Y:S04]  /*2a9d0*/  LDL.LU R10, [R1+0xe48] ;  /* 0x000e4800010a7983 */ /* 0x002ee80000300800 */
[----:B--2---:R-:W2:Y:S04]  /*2a9e0*/  LDL.LU R11, [R1+0xe40] ;  /* 0x000e4000010b7983 */ /* 0x004ea80000300800 */
[----:B0-----:R-:W2:Y:S04]  /*2a9f0*/  LDL.LU R12, [R1+0xe38] ;  /* 0x000e3800010c7983 */ /* 0x001ea80000300800 */
[----:B------:R-:W2:Y:S04]  /*2aa00*/  LDL.LU R2, [R1+0xe30] ;  /* 0x000e300001027983 */ /* 0x000ea80000300800 */
[----:B------:R-:W-:Y:S04]  /*2aa10*/  STS.U16 [R0+UR4+0x3c80], R28 ;  /* 0x003c801c00007988 */ /* 0x000fe80008000404 */
[----:B------:R-:W2:Y:S04]  /*2aa20*/  LDL.LU R14, [R1+0xe28] ;  /* 0x000e2800010e7983 */ /* 0x000ea80000300800 */
[----:B------:R-:W-:Y:S04]  /*2aa30*/  STS.U16 [R0+UR4+0x3d00], R4 ;  /* 0x003d000400007988 */ /* 0x000fe80008000404 */
[----:B------:R-:W2:Y:S04]  /*2aa40*/  LDL.LU R15, [R1+0xe20] ;  /* 0x000e2000010f7983 */ /* 0x000ea80000300800 */
[----:B------:R0:W-:Y:S04]  /*2aa50*/  STS.U16 [R0+UR4+0x3d80], R26 ;  /* 0x003d801a00007988 */ /* 0x0001e80008000404 */
[----:B------:R-:W2:Y:S04]  /*2aa60*/  LDL.LU R20, [R1+0xe18] ;  /* 0x000e180001147983 */ /* 0x000ea80000300800 */
[----:B------:R1:W-:Y:S04]  /*2aa70*/  STS.U16 [R0+UR4+0x3e00], R8 ;  /* 0x003e000800007988 */ /* 0x0003e80008000404 */
[----:B0-----:R-:W2:Y:S04]  /*2aa80*/  LDL.LU R26, [R1+0xe10] ;  /* 0x000e1000011a7983 */ /* 0x001ea80000300800 */
[----:B------:R-:W2:Y:S04]  /*2aa90*/  LDL.LU R18, [R1+0x624] ;  /* 0x0006240001127983 */ /* 0x000ea80000300800 */
[----:B------:R-:W2:Y:S04]  /*2aaa0*/  LDL.LU R16, [R1+0x61c] ;  /* 0x00061c0001107983 */ /* 0x000ea80000300800 */
[----:B------:R-:W2:Y:S04]  /*2aab0*/  LDL.LU R13, [R1+0x614] ;  /* 0x00061400010d7983 */ /* 0x000ea80000300800 */
[----:B------:R-:W2:Y:S04]  /*2aac0*/  LDL.LU R4, [R1+0x60c] ;  /* 0x00060c0001047983 */ /* 0x000ea80000300800 */
[----:B------:R-:W2:Y:S04]  /*2aad0*/  LDL.LU R17, [R1+0x604] ;  /* 0x0006040001117983 */ /* 0x000ea80000300800 */
[----:B------:R-:W2:Y:S04]  /*2aae0*/  LDL.LU R5, [R1+0x5fc] ;  /* 0x0005fc0001057983 */ /* 0x000ea80000300800 */
[----:B-1----:R-:W2:Y:S04]  /*2aaf0*/  LDL.LU R8, [R1+0x5f4] ;  /* 0x0005f40001087983 */ /* 0x002ea80000300800 */
[----:B------:R0:W-:Y:S04]  /*2ab00*/  STS.U16 [R0+UR4+0x3e80], R19 ;  /* 0x003e801300007988 */ /* 0x0001e80008000404 */
[----:B----4-:R1:W-:Y:S04]  /*2ab10*/  STS.U16 [R0+UR4+0x3f00], R7 ;  /* 0x003f000700007988 */ /* 0x0103e80008000404 */
[----:B0-----:R-:W4:Y:S04]  /*2ab20*/  LDL.LU R19, [R1+0x5ec] ;  /* 0x0005ec0001137983 */ /* 0x001f280000300800 */
[----:B------:R-:W4:Y:S04]  /*2ab30*/  LDL.LU R21, [R1+0x510] ;  /* 0x0005100001157983 */ /* 0x000f280000300800 */
[----:B------:R-:W4:Y:S04]  /*2ab40*/  LDL.LU R25, [R1+0x508] ;  /* 0x0005080001197983 */ /* 0x000f280000300800 */
[----:B------:R-:W4:Y:S04]  /*2ab50*/  LDL.LU R6, [R1+0x500] ;  /* 0x0005000001067983 */ /* 0x000f280000300800 */
[----:B------:R-:W4:Y:S04]  /*2ab60*/  LDL.LU R27, [R1+0x4f8] ;  /* 0x0004f800011b7983 */ /* 0x000f280000300800 */
[----:B------:R-:W4:Y:S04]  /*2ab70*/  LDL.LU R29, [R1+0x4f0] ;  /* 0x0004f000011d7983 */ /* 0x000f280000300800 */
[----:B------:R-:W4:Y:S04]  /*2ab80*/  LDL.LU R28, [R1+0x4e8] ;  /* 0x0004e800011c7983 */ /* 0x000f280000300800 */
[----:B------:R0:W-:Y:S04]  /*2ab90*/  STS.U16 [R0+UR4+0x3f80], R9 ;  /* 0x003f800900007988 */ /* 0x0001e80008000404 */
[----:B-1----:R-:W4:Y:S04]  /*2aba0*/  LDL.LU R7, [R1+0x4e0] ;  /* 0x0004e00001077983 */ /* 0x002f280000300800 */
[----:B---3--:R1:W-:Y:S04]  /*2abb0*/  STS.U16 [R0+UR4+0x5c00], R10 ;  /* 0x005c000a00007988 */ /* 0x0083e80008000404 */
[----:B--2---:R2:W-:Y:S04]  /*2abc0*/  STS.U16 [R0+UR4+0x5c80], R11 ;  /* 0x005c800b00007988 */ /* 0x0045e80008000404 */
[----:B0-----:R-:W3:Y:S04]  /*2abd0*/  LDL.LU R9, [R1+0x498] ;  /* 0x0004980001097983 */ /* 0x001ee80000300800 */
[----:B------:R0:W-:Y:S04]  /*2abe0*/  STS.U16 [R0+UR4+0x5d00], R12 ;  /* 0x005d000c00007988 */ /* 0x0001e80008000404 */
[----:B-1----:R-:W3:Y:S04]  /*2abf0*/  LDL.LU R10, [R1+0x340] ;  /* 0x00034000010a7983 */ /* 0x002ee80000300800 */
[----:B--2---:R-:W2:Y:S04]  /*2ac00*/  LDL.LU R11, [R1+0x338] ;  /* 0x00033800010b7983 */ /* 0x004ea80000300800 */
[----:B0-----:R-:W2:Y:S04]  /*2ac10*/  LDL.LU R12, [R1+0x330] ;  /* 0x00033000010c7983 */ /* 0x001ea80000300800 */
[----:B------:R-:W-:Y:S04]  /*2ac20*/  STS.U16 [R0+UR4+0x5d80], R2 ;  /* 0x005d800200007988 */ /* 0x000fe80008000404 */
[----:B------:R-:W-:Y:S04]  /*2ac30*/  STS.U16 [R0+UR4+0x5e00], R14 ;  /* 0x005e000e00007988 */ /* 0x000fe80008000404 */
[----:B------:R-:W-:Y:S04]  /*2ac40*/  STS.U16 [R0+UR4+0x5e80], R15 ;  /* 0x005e800f00007988 */ /* 0x000fe80008000404 */
[----:B------:R-:W-:Y:S04]  /*2ac50*/  STS.U16 [R0+UR4+0x5f00], R20 ;  /* 0x005f001400007988 */ /* 0x000fe80008000404 */
[----:B------:R0:W-:Y:S04]  /*2ac60*/  STS.U16 [R0+UR4+0x5f80], R26 ;  /* 0x005f801a00007988 */ /* 0x0001e80008000404 */
[----:B------:R-:W-:Y:S04]  /*2ac70*/  STS.U16 [R0+UR4+0x7c00], R18 ;  /* 0x007c001200007988 */ /* 0x000fe80008000404 */
[----:B------:R-:W-:Y:S04]  /*2ac80*/  STS.U16 [R0+UR4+0x7c80], R16 ;  /* 0x007c801000007988 */ /* 0x000fe80008000404 */
[----:B------:R-:W-:Y:S04]  /*2ac90*/  STS.U16 [R0+UR4+0x7d00], R13 ;  /* 0x007d000d00007988 */ /* 0x000fe80008000404 */
[----:B------:R1:W-:Y:S04]  /*2aca0*/  STS.U16 [R0+UR4+0x7d80], R4 ;  /* 0x007d800400007988 */ /* 0x0003e80008000404 */
[----:B------:R-:W-:Y:S04]  /*2acb0*/  STS.U16 [R0+UR4+0x7e00], R17 ;  /* 0x007e001100007988 */ /* 0x000fe80008000404 */
[----:B------:R-:W-:Y:S04]  /*2acc0*/  STS.U16 [R0+UR4+0x7e80], R5 ;  /* 0x007e800500007988 */ /* 0x000fe80008000404 */
[----:B0-----:R-:W2:Y:S04]  /*2acd0*/  LDL.LU R26, [R1+0x328] ;  /* 0x00032800011a7983 */ /* 0x001ea80000300800 */
[----:B------:R0:W-:Y:S04]  /*2ace0*/  STS.U16 [R0+UR4+0x7f00], R8 ;  /* 0x007f000800007988 */ /* 0x0001e80008000404 */
[----:B-1----:R-:W2:Y:S04]  /*2acf0*/  LDL.LU R4, [R1+0x320] ;  /* 0x0003200001047983 */ /* 0x002ea80000300800 */
[----:B0-----:R-:W2:Y:S04]  /*2ad00*/  LDL.LU R8, [R1+0x308] ;  /* 0x0003080001087983 */ /* 0x001ea80000300800 */
[----:B----4-:R0:W-:Y:S04]  /*2ad10*/  STS.U16 [R0+UR4+0x7f80], R19 ;  /* 0x007f801300007988 */ /* 0x0101e80008000404 */
[----:B------:R-:W-:Y:S04]  /*2ad20*/  STS.U16 [R0+UR4+0x9c00], R21 ;  /* 0x009c001500007988 */ /* 0x000fe80008000404 */
[----:B------:R-:W-:Y:S04]  /*2ad30*/  STS.U16 [R0+UR4+0x9c80], R25 ;  /* 0x009c801900007988 */ /* 0x000fe80008000404 */
[----:B------:R-:W-:Y:S04]  /*2ad40*/  STS.U16 [R0+UR4+0x9d00], R6 ;  /* 0x009d000600007988 */ /* 0x000fe80008000404 */
[----:B------:R-:W-:Y:S04]  /*2ad50*/  STS.U16 [R0+UR4+0x9d80], R27 ;  /* 0x009d801b00007988 */ /* 0x000fe80008000404 */
[----:B------:R1:W-:Y:S04]  /*2ad60*/  STS.U16 [R0+UR4+0x9e00], R29 ;  /* 0x009e001d00007988 */ /* 0x0003e80008000404 */
[----:B------:R-:W-:Y:S04]  /*2ad70*/  STS.U16 [R0+UR4+0x9e80], R28 ;  /* 0x009e801c00007988 */ /* 0x000fe80008000404 */
[----:B------:R4:W-:Y:S04]  /*2ad80*/  STS.U16 [R0+UR4+0x9f00], R7 ;  /* 0x009f000700007988 */ /* 0x0009e80008000404 */
[----:B0-----:R-:W2:Y:S04]  /*2ad90*/  LDL.LU R19, [R1+0x2fc] ;  /* 0x0002fc0001137983 */ /* 0x001ea80000300800 */
[----:B-1----:R-:W2:Y:S04]  /*2ada0*/  LDL.LU R29, [R1+0x2f4] ;  /* 0x0002f400011d7983 */ /* 0x002ea80000300800 */
[----:B---3--:R0:W-:Y:S04]  /*2adb0*/  STS.U16 [R0+UR4+0x9f80], R9 ;  /* 0x009f800900007988 */ /* 0x0081e80008000404 */
[----:B----4-:R-:W3:Y:S04]  /*2adc0*/  LDL.LU R7, [R1+0x1dc] ;  /* 0x0001dc0001077983 */ /* 0x010ee80000300800 */
[----:B------:R-:W-:Y:S04]  /*2add0*/  STS.U16 [R0+UR4+0xbc00], R10 ;  /* 0x00bc000a00007988 */ /* 0x000fe80008000404 */
[----:B--2---:R1:W-:Y:S04]  /*2ade0*/  STS.U16 [R0+UR4+0xbc80], R11 ;  /* 0x00bc800b00007988 */ /* 0x0043e80008000404 */
[----:B0-----:R-:W2:Y:S04]  /*2adf0*/  LDL.LU R9, [R1+0x1d4] ;  /* 0x0001d40001097983 */ /* 0x001ea80000300800 */
[----:B------:R0:W-:Y:S04]  /*2ae00*/  STS.U16 [R0+UR4+0xbd00], R12 ;  /* 0x00bd000c00007988 */ /* 0x0001e80008000404 */
[----:B-1----:R-:W4:Y:S04]  /*2ae10*/  LDL.LU R11, [R1+0x1cc] ;  /* 0x0001cc00010b7983 */ /* 0x002f280000300800 */
[----:B0-----:R-:W4:Y:S04]  /*2ae20*/  LDL.LU R12, [R1+0x1c4] ;  /* 0x0001c400010c7983 */ /* 0x001f280000300800 */
        /* <DEDUP_REMOVED lines=9> */
[----:B------:R-:W4:Y:S04]  /*2aec0*/  LDL.LU R16, [R1+0xc8] ;  /* 0x0000c80001107983 */ /* 0x000f280000300800 */
[----:B------:R-:W4:Y:S04]  /*2aed0*/  LDL.LU R13, [R1+0xc0] ;  /* 0x0000c000010d7983 */ /* 0x000f280000300800 */
[----:B------:R-:W4:Y:S04]  /*2aee0*/  LDL.LU R28, [R1+0xb8] ;  /* 0x0000b800011c7983 */ /* 0x000f280000300800 */
[----:B-1----:R-:W4:Y:S04]  /*2aef0*/  LDL.LU R4, [R1+0xb0] ;  /* 0x0000b00001047983 */ /* 0x002f280000300800 */
[----:B------:R-:W4:Y:S04]  /*2af00*/  LDL.LU R17, [R1+0xa8] ;  /* 0x0000a80001117983 */ /* 0x000f280000300800 */
[----:B------:R-:W4:Y:S04]  /*2af10*/  LDL.LU R5, [R1+0xa0] ;  /* 0x0000a00001057983 */ /* 0x000f280000300800 */
[----:B------:R-:W4:Y:S04]  /*2af20*/  LDL.LU R21, [R1+0x98] ;  /* 0x0000980001157983 */ /* 0x000f280000300800 */
[----:B------:R-:W4:Y:S04]  /*2af30*/  LDL.LU R25, [R1+0x90] ;  /* 0x0000900001197983 */ /* 0x000f280000300800 */
[----:B------:R0:W-:Y:S04]  /*2af40*/  STS.U16 [R0+UR4+0xbe80], R8 ;  /* 0x00be800800007988 */ /* 0x0001e80008000404 */
[----:B------:R-:W4:Y:S04]  /*2af50*/  LDL.LU R6, [R1+0x88] ;  /* 0x0000880001067983 */ /* 0x000f280000300800 */
[----:B0-----:R-:W4:Y:S04]  /*2af60*/  LDL.LU R8, [R1+0x70] ;  /* 0x0000700001087983 */ /* 0x001f280000300800 */
[----:B------:R0:W-:Y:S04]  /*2af70*/  STS.U16 [R0+UR4+0xbf00], R19 ;  /* 0x00bf001300007988 */ /* 0x0001e80008000404 */
[----:B------:R1:W-:Y:S04]  /*2af80*/  STS.U16 [R0+UR4+0xbf80], R29 ;  /* 0x00bf801d00007988 */ /* 0x0003e80008000404 */
[----:B---3--:R3:W-:Y:S04]  /*2af90*/  STS.U16 [R0+UR4+0xdc00], R7 ;  /* 0x00dc000700007988 */ /* 0x0087e80008000404 */
[----:B0-----:R-:W4:Y:S04]  /*2afa0*/  LDL.LU R19, [R1+0x54] ;  /* 0x0000540001137983 */ /* 0x001f280000300800 */
[----:B------:R-:W4:Y:S04]  /*2afb0*/  LDL.LU R27, [R1+0x28] ;  /* 0x00002800011b7983 */ /* 0x000f280000300800 */
[----:B-1----:R-:W4:Y:S04]  /*2afc0*/  LDL.LU R29, [R1+0x9c] ;  /* 0x00009c00011d7983 */ /* 0x002f280000300800 */
[----:B--2---:R0:W-:Y:S04]  /*2afd0*/  STS.U16 [R0+UR4+0xdc80], R9 ;  /* 0x00dc800900007988 */ /* 0x0041e80008000404 */
[----:B---3--:R-:W2:Y:S04]  /*2afe0*/  LDL.LU R7, [R1+0x94] ;  /* 0x0000940001077983 */ /* 0x008ea80000300800 */
[----:B----4-:R1:W-:Y:S04]  /*2aff0*/  STS.U16 [R0+UR4+0xdd00], R11 ;  /* 0x00dd000b00007988 */ /* 0x0103e80008000404 */
[----:B0-----:R-:W3:Y:S04]  /*2b000*/  LDL.LU R9, [R1+0x8c] ;  /* 0x00008c0001097983 */ /* 0x001ee80000300800 */
[----:B-1----:R-:W4:Y:S04]  /*2b010*/  LDL.LU R11, [R1+0x4330] ;  /* 0x00433000010b7983 */ /* 0x002f280000300800 */
[----:B------:R0:W-:Y:S04]  /*2b020*/  STS.U16 [R0+UR4+0xdd80], R12 ;  /* 0x00dd800c00007988 */ /* 0x0001e80008000404 */
[----:B------:R-:W-:Y:S04]  /*2b030*/  STS.U16 [R0+UR4+0xde00], R2 ;  /* 0x00de000200007988 */ /* 0x000fe80008000404 */
[----:B------:R-:W-:Y:S04]  /*2b040*/  STS.U16 [R0+UR4+0xde80], R14 ;  /* 0x00de800e00007988 */ /* 0x000fe80008000404 */
[----:B------:R1:W-:Y:S04]  /*2b050*/  STS.U16 [R0+UR4+0xdf00], R10 ;  /* 0x00df000a00007988 */ /* 0x0003e80008000404 */
[----:B0-----:R-:W2:Y:S04]  /*2b060*/  LDL.LU R12, [R1+0x432c] ;  /* 0x00432c00010c7983 */ /* 0x001ea80000300800 */
[----:B-1----:R-:W4:Y:S01]  /*2b070*/  LDL.LU R10, [R1+0x78] ;  /* 0x00007800010a7983 */ /* 0x002f220000300800 */
[----:B------:R-:W0:Y:S03]  /*2b080*/  S2R R2, SR_TID.X ;  /* 0x0000000000027919 */ /* 0x000e260000002100 */
[----:B------:R-:W-:Y:S04]  /*2b090*/  STS.U16 [R0+UR4+0xdf80], R15 ;  /* 0x00df800f00007988 */ /* 0x000fe80008000404 */
[----:B------:R-:W-:Y:S04]  /*2b0a0*/  STS.U16 [R0+UR4+0xfc00], R20 ;  /* 0x00fc001400007988 */ /* 0x000fe80008000404 */
[----:B------:R-:W-:Y:S04]  /*2b0b0*/  STS.U16 [R0+UR4+0xfc80], R18 ;  /* 0x00fc801200007988 */ /* 0x000fe80008000404 */
[----:B------:R1:W-:Y:S04]  /*2b0c0*/  STS.U16 [R0+UR4+0xfd00], R26 ;  /* 0x00fd001a00007988 */ /* 0x0003e80008000404 */
[----:B------:R-:W-:Y:S04]  /*2b0d0*/  STS.U16 [R0+UR4+0xfd80], R16 ;  /* 0x00fd801000007988 */ /* 0x000fe80008000404 */
[----:B------:R-:W-:Y:S04]  /*2b0e0*/  STS.U16 [R0+UR4+0xfe00], R13 ;  /* 0x00fe000d00007988 */ /* 0x000fe80008000404 */
[----:B------:R0:W-:Y:S04]  /*2b0f0*/  STS.U16 [R0+UR4+0xfe80], R28 ;  /* 0x00fe801c00007988 */ /* 0x0001e80008000404 */
[----:B------:R0:W-:Y:S04]  /*2b100*/  STS.U16 [R0+UR4+0xff00], R4 ;  /* 0x00ff000400007988 */ /* 0x0001e80008000404 */
[----:B------:R-:W-:Y:S04]  /*2b110*/  STS.U16 [R0+UR4+0xff80], R17 ;  /* 0x00ff801100007988 */ /* 0x000fe80008000404 */
[----:B-1----:R-:W4:Y:S04]  /*2b120*/  LDL.LU R26, [R1+0x6c] ;  /* 0x00006c00011a7983 */ /* 0x002f280000300800 */
[----:B0-----:R-:W4:Y:S04]  /*2b130*/  LDL.LU R28, [R1+0x4c] ;  /* 0x00004c00011c7983 */ /* 0x001f280000300800 */
[----:B------:R-:W4:Y:S01]  /*2b140*/  LDL.LU R4, [R1+0x14] ;  /* 0x0000140001047983 */ /* 0x000f220000300800 */
[----:B------:R-:W-:-:S05]  /*2b150*/  LOP3.LUT R2, R2, 0x3f, RZ, 0xc0, !PT ;  /* 0x0000003f02027812 */ /* 0x000fca00078ec0ff */
[----:B------:R-:W-:-:S05]  /*2b160*/  IMAD.SHL.U32 R2, R2, 0x2, RZ ;  /* 0x0000000202027824 */ /* 0x000fca00078e00ff */
[----:B------:R0:W-:Y:S04]  /*2b170*/  STS.U16 [R2+UR4+0x11000], R8 ;  /* 0x0110000802007988 */ /* 0x0001e80008000404 */
[----:B------:R-:W-:Y:S04]  /*2b180*/  STS.U16 [R2+UR4+0x10000], R5 ;  /* 0x0100000502007988 */ /* 0x000fe80008000404 */
[----:B------:R-:W-:Y:S04]  /*2b190*/  STS.U16 [R2+UR4+0x10400], R21 ;  /* 0x0104001502007988 */ /* 0x000fe80008000404 */
[----:B------:R-:W-:Y:S04]  /*2b1a0*/  STS.U16 [R2+UR4+0x10800], R25 ;  /* 0x0108001902007988 */ /* 0x000fe80008000404 */
[----:B------:R-:W-:Y:S01]  /*2b1b0*/  STS.U16 [R2+UR4+0x10c00], R6 ;  /* 0x010c000602007988 */ /* 0x000fe20008000404 */
[----:B0-----:R-:W-:-:S03]  /*2b1c0*/  LOP3.LUT R8, R2, 0x10, RZ, 0x3c, !PT ;  /* 0x0000001002087812 */ /* 0x001fc600078e3cff */
[----:B------:R0:W-:Y:S04]  /*2b1d0*/  STS.U16 [R2+UR4+0x11400], R19 ;  /* 0x0114001302007988 */ /* 0x0001e80008000404 */
[----:B------:R-:W-:Y:S04]  /*2b1e0*/  STS.U16 [R2+UR4+0x11800], R27 ;  /* 0x0118001b02007988 */ /* 0x000fe80008000404 */
[----:B0-----:R-:W4:Y:S04]  /*2b1f0*/  LDL.LU R19, [R1+0x84] ;  /* 0x0000840001137983 */ /* 0x001f280000300800 */
[----:B------:R-:W4:Y:S04]  /*2b200*/  LDL.LU R20, [R1+0x80] ;  /* 0x0000800001147983 */ /* 0x000f280000300800 */
[----:B------:R-:W4:Y:S04]  /*2b210*/  LDL.LU R18, [R1+0x7c] ;  /* 0x00007c0001127983 */ /* 0x000f280000300800 */
[----:B------:R-:W4:Y:S04]  /*2b220*/  LDL.LU R16, [R1+0x74] ;  /* 0x0000740001107983 */ /* 0x000f280000300800 */
[----:B------:R-:W4:Y:S04]  /*2b230*/  LDL.LU R13, [R1+0x68] ;  /* 0x00006800010d7983 */ /* 0x000f280000300800 */
[----:B------:R-:W4:Y:S04]  /*2b240*/  LDL.LU R17, [R1+0x48] ;  /* 0x0000480001117983 */ /* 0x000f280000300800 */
[----:B--2---:R-:W-:Y:S04]  /*2b250*/  STS.U16 [R2+UR4+0x11c00], R12 ;  /* 0x011c000c02007988 */ /* 0x004fe80008000404 */
[----:B------:R-:W-:Y:S04]  /*2b260*/  STS.U16 [R8+UR4+0x10080], R29 ;  /* 0x0100801d08007988 */ /* 0x000fe80008000404 */
[----:B------:R-:W-:Y:S04]  /*2b270*/  STS.U16 [R8+UR4+0x10480], R7 ;  /* 0x0104800708007988 */ /* 0x000fe80008000404 */
[----:B---3--:R-:W-:Y:S04]  /*2b280*/  STS.U16 [R8+UR4+0x10880], R9 ;  /* 0x0108800908007988 */ /* 0x008fe80008000404 */
[----:B----4-:R0:W-:Y:S04]  /*2b290*/  STS.U16 [R8+UR4+0x10c80], R10 ;  /* 0x010c800a08007988 */ /* 0x0101e80008000404 */
[----:B0-----:R-:W2:Y:S01]  /*2b2a0*/  LDL.LU R10, [R1+0x8] ;  /* 0x00000800010a7983 */ /* 0x001ea20000300800 */
[----:B------:R-:W0:Y:S03]  /*2b2b0*/  S2R R7, SR_TID.X ;  /* 0x0000000000077919 */ /* 0x000e260000002100 */
[----:B------:R-:W3:Y:S04]  /*2b2c0*/  LDL.LU R21, [R1+0x64] ;  /* 0x0000640001157983 */ /* 0x000ee80000300800 */
        /* <DEDUP_REMOVED lines=8> */
[----:B-1----:R-:W4:Y:S04]  /*2b350*/  LDL.LU R26, [R1+0x34] ;  /* 0x00003400011a7983 */ /* 0x002f280000300800 */
[----:B------:R-:W4:Y:S04]  /*2b360*/  LDL.LU R29, [R1+0x44] ;  /* 0x00004400011d7983 */ /* 0x000f280000300800 */
[----:B0-----:R-:W4:Y:S04]  /*2b370*/  LDL.LU R28, [R1+0x40] ;  /* 0x00004000011c7983 */ /* 0x001f280000300800 */
[----:B------:R-:W4:Y:S01]  /*2b380*/  LDL.LU R4, [R1+0x3c] ;  /* 0x00003c0001047983 */ /* 0x000f220000300800 */
[----:B------:R-:W-:-:S03]  /*2b390*/  LOP3.LUT R27, R7, 0x3f, RZ, 0xc0, !PT ;  /* 0x0000003f071b7812 */ /* 0x000fc600078ec0ff */
[----:B------:R-:W4:Y:S04]  /*2b3a0*/  LDL.LU R7, [R1+0x38] ;  /* 0x0000380001077983 */ /* 0x000f280000300800 */
[----:B------:R-:W4:Y:S01]  /*2b3b0*/  LDL.LU R8, [R1+0x30] ;  /* 0x0000300001087983 */ /* 0x000f220000300800 */
[----:B------:R-:W-:-:S05]  /*2b3c0*/  IMAD.SHL.U32 R5, R27, 0x2, RZ ;  /* 0x000000021b057824 */ /* 0x000fca00078e00ff */
[----:B------:R-:W-:-:S05]  /*2b3d0*/  LOP3.LUT R5, R5, 0x20, RZ, 0x3c, !PT ;  /* 0x0000002005057812 */ /* 0x000fca00078e3cff */
[----:B------:R0:W-:Y:S04]  /*2b3e0*/  STS.U16 [R5+UR4+0x10100], R19 ;  /* 0x0101001305007988 */ /* 0x0001e80008000404 */
[----:B------:R1:W-:Y:S04]  /*2b3f0*/  STS.U16 [R5+UR4+0x10500], R20 ;  /* 0x0105001405007988 */ /* 0x0003e80008000404 */
[----:B------:R1:W-:Y:S04]  /*2b400*/  STS.U16 [R5+UR4+0x10900], R18 ;  /* 0x0109001205007988 */ /* 0x0003e80008000404 */
[----:B------:R1:W-:Y:S04]  /*2b410*/  STS.U16 [R5+UR4+0x10d00], R16 ;  /* 0x010d001005007988 */ /* 0x0003e80008000404 */
[----:B0-----:R-:W4:Y:S04]  /*2b420*/  LDL.LU R19, [R1+0x2c] ;  /* 0x00002c0001137983 */ /* 0x001f280000300800 */
[----:B------:R-:W4:Y:S04]  /*2b430*/  LDL.LU R11, [R1+0x1c] ;  /* 0x00001c00010b7983 */ /* 0x000f280000300800 */
[----:B------:R-:W4:Y:S04]  /*2b440*/  LDL.LU R12, [R1+0x18] ;  /* 0x00001800010c7983 */ /* 0x000f280000300800 */
[----:B------:R-:W4:Y:S04]  /*2b450*/  LDL.LU R2, [R1+0x10] ;  /* 0x0000100001027983 */ /* 0x000f280000300800 */
[----:B------:R-:W4:Y:S04]  /*2b460*/  LDL.LU R14, [R1+0xc] ;  /* 0x00000c00010e7983 */ /* 0x000f280000300800 */
[----:B-1----:R-:W4:Y:S04]  /*2b470*/  LDL.LU R20, [R1+0x4328] ;  /* 0x0043280001147983 */ /* 0x002f280000300800 */
[----:B------:R-:W4:Y:S04]  /*2b480*/  LDL.LU R18, [R1+0x4324] ;  /* 0x0043240001127983 */ /* 0x000f280000300800 */
[----:B------:R-:W4:Y:S04]  /*2b490*/  LDL.LU R16, [R1+0x4320] ;  /* 0x0043200001107983 */ /* 0x000f280000300800 */
[----:B------:R0:W-:Y:S04]  /*2b4a0*/  STS.U16 [R5+UR4+0x11100], R13 ;  /* 0x0111000d05007988 */ /* 0x0001e80008000404 */
[----:B------:R1:W-:Y:S04]  /*2b4b0*/  STS.U16 [R5+UR4+0x11500], R17 ;  /* 0x0115001105007988 */ /* 0x0003e80008000404 */
[----:B0-----:R-:W4:Y:S04]  /*2b4c0*/  LDL.LU R13, [R1+0x431c] ;  /* 0x00431c00010d7983 */ /* 0x001f280000300800 */
[----:B-1----:R-:W4:Y:S04]  /*2b4d0*/  LDL.LU R17, [R1+0x4318] ;  /* 0x0043180001117983 */ /* 0x002f280000300800 */
[----:B--2---:R0:W-:Y:S04]  /*2b4e0*/  STS.U16 [R5+UR4+0x11900], R10 ;  /* 0x0119000a05007988 */ /* 0x0041e80008000404 */
[----:B0-----:R-:W2:Y:S01]  /*2b4f0*/  LDL.LU R10, [R1+0x4314] ;  /* 0x00431400010a7983 */ /* 0x001ea20000300800 */
[----:B------:R-:W-:-:S05]  /*2b500*/  IMAD.SHL.U32 R27, R27, 0x2, RZ ;  /* 0x000000021b1b7824 */ /* 0x000fca00078e00ff */
[----:B------:R-:W-:Y:S01]  /*2b510*/  LOP3.LUT R27, R27, 0x30, RZ, 0x3c, !PT ;  /* 0x000000301b1b7812 */ /* 0x000fe200078e3cff */
[----:B--2---:R0:W-:Y:S04]  /*2b520*/  STS.U16 [R5+UR4+0x11d00], R10 ;  /* 0x011d000a05007988 */ /* 0x0041e80008000404 */
[----:B---3--:R1:W-:Y:S04]  /*2b530*/  STS.U16 [R27+UR4+0x10180], R21 ;  /* 0x010180151b007988 */ /* 0x0083e80008000404 */
[----:B----4-:R2:W-:Y:S04]  /*2b540*/  STS.U16 [R27+UR4+0x10580], R25 ;  /* 0x010580191b007988 */ /* 0x0105e80008000404 */
[----:B------:R-:W-:Y:S04]  /*2b550*/  STS.U16 [R27+UR4+0x10980], R15 ;  /* 0x0109800f1b007988 */ /* 0x000fe80008000404 */
[----:B------:R3:W-:Y:S04]  /*2b560*/  STS.U16 [R27+UR4+0x10d80], R6 ;  /* 0x010d80061b007988 */ /* 0x0007e80008000404 */
[----:B------:R4:W-:Y:S04]  /*2b570*/  STS.U16 [R27+UR4+0x11180], R9 ;  /* 0x011180091b007988 */ /* 0x0009e80008000404 */
[----:B0-----:R-:W4:Y:S04]  /*2b580*/  LDL.LU R5, [R1+0x4310] ;  /* 0x0043100001057983 */ /* 0x001f280000300800 */
[----:B------:R-:W4:Y:S04]  /*2b590*/  LDL.LU R10, [R1+0x20] ;  /* 0x00002000010a7983 */ /* 0x000f280000300800 */
[----:B-1----:R-:W4:Y:S04]  /*2b5a0*/  LDL.LU R21, [R1+0x430c] ;  /* 0x00430c0001157983 */ /* 0x002f280000300800 */
[----:B--2---:R-:W2:Y:S04]  /*2b5b0*/  LDL.LU R25, [R1+0x4308] ;  /* 0x0043080001197983 */ /* 0x004ea80000300800 */
[----:B---3--:R-:W3:Y:S04]  /*2b5c0*/  LDL.LU R6, [R1+0x4304] ;  /* 0x0043040001067983 */ /* 0x008ee80000300800 */
[----:B----4-:R-:W4:Y:S04]  /*2b5d0*/  LDL.LU R9, [R1+0x4300] ;  /* 0x0043000001097983 */ /* 0x010f280000300800 */
[----:B------:R0:W-:Y:S04]  /*2b5e0*/  STS.U16 [R27+UR4+0x11580], R26 ;  /* 0x0115801a1b007988 */ /* 0x0001e80008000404 */
[----:B0-----:R-:W2:Y:S01]  /*2b5f0*/  LDL.LU R26, [R1+0x42fc] ;  /* 0x0042fc00011a7983 */ /* 0x001ea20000300800 */
[----:B------:R-:W0:Y:S02]  /*2b600*/  S2R R15, SR_TID.X ;  /* 0x00000000000f7919 */ /* 0x000e240000002100 */
[----:B0-----:R-:W-:Y:S01]  /*2b610*/  LOP3.LUT R15, R15, 0x3f, RZ, 0xc0, !PT ;  /* 0x0000003f0f0f7812 */ /* 0x001fe200078ec0ff */
[----:B--2---:R0:W-:Y:S04]  /*2b620*/  STS.U16 [R27+UR4+0x11980], R26 ;  /* 0x0119801a1b007988 */ /* 0x0041e80008000404 */
[----:B----4-:R1:W-:Y:S04]  /*2b630*/  STS.U16 [R27+UR4+0x11d80], R9 ;  /* 0x011d80091b007988 */ /* 0x0103e80008000404 */
[----:B0-----:R-:W2:Y:S01]  /*2b640*/  LDL.LU R26, [R1+0x24] ;  /* 0x00002400011a7983 */ /* 0x001ea20000300800 */
[----:B-1----:R-:W-:-:S03]  /*2b650*/  IMAD.SHL.U32 R9, R15, 0x2, RZ ;  /* 0x000000020f097824 */ /* 0x002fc600078e00ff */
[----:B------:R-:W4:Y:S02]  /*2b660*/  LDL.LU R27, [R1+0x42f8] ;  /* 0x0042f800011b7983 */ /* 0x000f240000300800 */
[----:B------:R-:W-:-:S05]  /*2b670*/  LOP3.LUT R9, R9, 0x40, RZ, 0x3c, !PT ;  /* 0x0000004009097812 */ /* 0x000fca00078e3cff */
        /* <DEDUP_REMOVED lines=8> */
[----:B---3--:R-:W3:Y:S04]  /*2b700*/  LDL.LU R4, [R1+0x42ec] ;  /* 0x0042ec0001047983 */ /* 0x008ee80000300800 */
[----:B------:R-:W4:Y:S04]  /*2b710*/  LDL.LU R7, [R1+0x42e8] ;  /* 0x0042e80001077983 */ /* 0x000f280000300800 */
[----:B------:R-:W2:Y:S04]  /*2b720*/  LDL.LU R8, [R1+0x42e4] ;  /* 0x0042e40001087983 */ /* 0x000ea80000300800 */
[----:B------:R-:W3:Y:S01]  /*2b730*/  LDL.LU R19, [R1+0x42e0] ;  /* 0x0042e00001137983 */ /* 0x000ee20000300800 */
[----:B------:R-:W-:-:S05]  /*2b740*/  IMAD.SHL.U32 R15, R15, 0x2, RZ ;  /* 0x000000020f0f7824 */ /* 0x000fca00078e00ff */
[----:B------:R-:W-:Y:S01]  /*2b750*/  LOP3.LUT R15, R15, 0x50, RZ, 0x3c, !PT ;  /* 0x000000500f0f7812 */ /* 0x000fe200078e3cff */
        /* <DEDUP_REMOVED lines=10> */
[----:B------:R0:W-:Y:S04]  /*2b800*/  STS.U16 [R3+UR4+0x10300], R4 ;  /* 0x0103000403007988 */ /* 0x0001e80008000404 */
[----:B0-----:R-:W2:Y:S04]  /*2b810*/  LDL.LU R4, [R1+0x42dc] ;  /* 0x0042dc0001047983 */ /* 0x001ea80000300800 */
[----:B------:R0:W-:Y:S04]  /*2b820*/  STS.U16 [R3+UR4+0x10700], R28 ;  /* 0x0107001c03007988 */ /* 0x0001e80008000404 */
[----:B0-----:R-:W3:Y:S04]  /*2b830*/  LDL.LU R28, [R1+0x42d8] ;  /* 0x0042d800011c7983 */ /* 0x001ee80000300800 */
[----:B------:R-:W-:Y:S04]  /*2b840*/  STS.U16 [R3+UR4+0x10b00], R29 ;  /* 0x010b001d03007988 */ /* 0x000fe80008000404 */
[----:B------:R-:W-:Y:S04]  /*2b850*/  STS.U16 [R3+UR4+0x10f00], R27 ;  /* 0x010f001b03007988 */ /* 0x000fe80008000404 */
[----:B------:R-:W-:Y:S04]  /*2b860*/  STS.U16 [R3+UR4+0x11300], R25 ;  /* 0x0113001903007988 */ /* 0x000fe80008000404 */
[----:B------:R-:W-:Y:S04]  /*2b870*/  STS.U16 [R3+UR4+0x11700], R21 ;  /* 0x0117001503007988 */ /* 0x000fe80008000404 */
[----:B------:R-:W-:Y:S04]  /*2b880*/  STS.U16 [R3+UR4+0x11b00], R5 ;  /* 0x011b000503007988 */ /* 0x000fe80008000404 */
[----:B------:R0:W-:Y:S02]  /*2b890*/  STS.U16 [R3+UR4+0x11f00], R20 ;  /* 0x011f001403007988 */ /* 0x0001e40008000404 */
[----:B0-----:R-:W0:Y:S02]  /*2b8a0*/  S2R R3, SR_TID.X ;  /* 0x0000000000037919 */ /* 0x001e240000002100 */
[----:B------:R-:W-:Y:S04]  /*2b8b0*/  STS.U16 [R0+UR4+0x10380], R17 ;  /* 0x0103801100007988 */ /* 0x000fe80008000404 */
[----:B------:R-:W-:Y:S04]  /*2b8c0*/  STS.U16 [R0+UR4+0x10780], R13 ;  /* 0x0107800d00007988 */ /* 0x000fe80008000404 */
[----:B------:R-:W-:Y:S04]  /*2b8d0*/  STS.U16 [R0+UR4+0x10b80], R16 ;  /* 0x010b801000007988 */ /* 0x000fe80008000404 */
[----:B------:R-:W-:Y:S01]  /*2b8e0*/  STS.U16 [R0+UR4+0x10f80], R18 ;  /* 0x010f801200007988 */ /* 0x000fe20008000404 */
[C---:B0-----:R-:W-:Y:S01]  /*2b8f0*/  IMAD.SHL.U32 R8, R3.reuse, 0x2, RZ ;  /* 0x0000000203087824 */ /* 0x041fe200078e00ff */
[----:B------:R-:W-:-:S05]  /*2b900*/  LOP3.LUT R3, R3, 0x7, RZ, 0xc0, !PT ;  /* 0x0000000703037812 */ /* 0x000fca00078ec0ff */
[----:B------:R-:W-:-:S05]  /*2b910*/  IMAD R3, R3, 0x90, RZ ;  /* 0x0000009003037824 */ /* 0x000fca00078e02ff */
[----:B------:R-:W-:Y:S01]  /*2b920*/  LOP3.LUT R3, R3, 0x30, R8, 0x78, !PT ;  /* 0x0000003003037812 */ /* 0x000fe200078e7808 */
[----:B--2---:R-:W-:Y:S04]  /*2b930*/  STS.U16 [R0+UR4+0x11f80], R4 ;  /* 0x011f800400007988 */ /* 0x004fe80008000404 */
[----:B------:R-:W-:Y:S04]  /*2b940*/  STS.U16 [R0+UR4+0x11380], R22 ;  /* 0x0113801600007988 */ /* 0x000fe80008000404 */
[----:B------:R-:W-:Y:S04]  /*2b950*/  STS.U16 [R0+UR4+0x11780], R23 ;  /* 0x0117801700007988 */ /* 0x000fe80008000404 */
[----:B------:R-:W-:Y:S01]  /*2b960*/  STS.U16 [R0+UR4+0x11b80], R24 ;  /* 0x011b801800007988 */ /* 0x000fe20008000404 */
[----:B------:R-:W-:Y:S06]  /*2b970*/  BAR.SYNC.DEFER_BLOCKING 0x0 ;  /* 0x0000000000007b1d */ /* 0x000fec0000010000 */
[----:B------:R-:W0:Y:S04]  /*2b980*/  LDSM.16.M88.4 R16, [R3+UR4+0x10000] ;  /* 0x010000040310783b */ /* 0x000e280008000200 */
[----:B------:R-:W1:Y:S04]  /*2b990*/  LDSM.16.M88.4 R12, [R3+UR4+0x10400] ;  /* 0x01040004030c783b */ /* 0x000e680008000200 */
[----:B------:R-:W2:Y:S04]  /*2b9a0*/  LDSM.16.M88.4 R8, [R3+UR4+0x10800] ;  /* 0x010800040308783b */ /* 0x000ea80008000200 */
[----:B------:R-:W-:Y:S04]  /*2b9b0*/  LDSM.16.M88.4 R20, [R3+UR4+0x11000] ;  /* 0x011000040314783b */ /* 0x000fe80008000200 */
[----:B------:R-:W-:Y:S04]  /*2b9c0*/  LDSM.16.M88.4 R24, [R3+UR4+0x11c00] ;  /* 0x011c00040318783b */ /* 0x000fe80008000200 */
[----:B---3--:R-:W-:Y:S04]  /*2b9d0*/  LDSM.16.MT88.4 R4, [R28+UR4] ;  /* 0x000000041c04783b */ /* 0x008fe80008004200 */
[----:B0-----:R-:W-:Y:S04]  /*2b9e0*/  STL [R1+0x3b6c], R18 ;  /* 0x003b6c1201007387 */ /* 0x001fe80000100800 */
[----:B------:R-:W-:Y:S04]  /*2b9f0*/  STL [R1+0x3b68], R19 ;  /* 0x003b681301007387 */ /* 0x000fe80000100800 */
[----:B-1----:R-:W-:Y:S04]  /*2ba00*/  STL.64 [R1+0xd0], R12 ;  /* 0x0000d00c01007387 */ /* 0x002fe80000100a00 */
[----:B------:R-:W-:Y:S04]  /*2ba10*/  STL.64 [R1+0xd8], R14 ;  /* 0x0000d80e01007387 */ /* 0x000fe80000100a00 */
[----:B--2---:R-:W-:Y:S01]  /*2ba20*/  STL.64 [R1+0xc0], R8 ;  /* 0x0000c00801007387 */ /* 0x004fe20000100a00 */
[----:B------:R-:W-:-:S03]  /*2ba30*/  IMAD.MOV.U32 R2, RZ, RZ, R8 ;  /* 0x000000ffff027224 */ /* 0x000fc600078e0008 */
[----:B------:R-:W-:Y:S01]  /*2ba40*/  STL.64 [R1+0xc8], R10 ;  /* 0x0000c80a01007387 */ /* 0x000fe20000100a00 */
[----:B------:R-:W-:-:S03]  /*2ba50*/  IMAD.MOV.U32 R0, RZ, RZ, R9 ;  /* 0x000000ffff007224 */ /* 0x000fc600078e0009 */
[----:B------:R-:W-:Y:S04]  /*2ba60*/  LDSM.16.M88.4 R12, [R3+UR4+0x11400] ;  /* 0x01140004030c783b */ /* 0x000fe80008000200 */
[----:B------:R-:W0:Y:S04]  /*2ba70*/  LDSM.16.M88.4 R8, [R3+UR4+0x10c00] ;  /* 0x010c00040308783b */ /* 0x000e280008000200 */
[----:B0-----:R-:W-:Y:S04]  /*2ba80*/  STL.64 [R1+0xb0], R8 ;  /* 0x0000b00801007387 */ /* 0x001fe80000100a00 */
[----:B------:R-:W-:Y:S04]  /*2ba90*/  STL.64 [R1+0xb8], R10 ;  /* 0x0000b80a01007387 */ /* 0x000fe80000100a00 */
[----:B------:R-:W0:Y:S04]  /*2baa0*/  LDSM.16.M88.4 R8, [R3+UR4+0x11800] ;  /* 0x011800040308783b */ /* 0x000e280008000200 */
[----:B------:R-:W-:Y:S04]  /*2bab0*/  STL.64 [R1+0xa0], R20 ;  /* 0x0000a01401007387 */ /* 0x000fe80000100a00 */
[----:B------:R-:W-:Y:S04]  /*2bac0*/  STL.64 [R1+0xa8], R22 ;  /* 0x0000a81601007387 */ /* 0x000fe80000100a00 */
[----:B------:R-:W-:Y:S04]  /*2bad0*/  STL.64 [R1+0x90], R12 ;  /* 0x0000900c01007387 */ /* 0x000fe80000100a00 */
[----:B------:R-:W-:Y:S04]  /*2bae0*/  STL.64 [R1+0x98], R14 ;  /* 0x0000980e01007387 */ /* 0x000fe80000100a00 */
[----:B------:R-:W1:Y:S04]  /*2baf0*/  LDSM.16.MT88.4 R12, [R28+UR4+0x80] ;  /* 0x000080041c0c783b */ /* 0x000e680008004200 */
[----:B------:R-:W-:Y:S04]  /*2bb00*/  STL [R1+0x3fbc], R26 ;  /* 0x003fbc1a01007387 */ /* 0x000fe80000100800 */
[----:B------:R-:W2:Y:S04]  /*2bb10*/  LDSM.16.MT88.4 R20, [R28+UR4+0x100] ;  /* 0x000100041c14783b */ /* 0x000ea80008004200 */
[----:B0-----:R-:W-:Y:S04]  /*2bb20*/  STL.64 [R1+0x80], R8 ;  /* 0x0000800801007387 */ /* 0x001fe80000100a00 */
[----:B------:R-:W-:Y:S04]  /*2bb30*/  STL.64 [R1+0x88], R10 ;  /* 0x0000880a01007387 */ /* 0x000fe80000100a00 */
[----:B------:R-:W-:Y:S04]  /*2bb40*/  STL [R1+0x3fb8], R27 ;  /* 0x003fb81b01007387 */ /* 0x000fe80000100800 */
[----:B------:R0:W-:Y:S04]  /*2bb50*/  STL.64 [R1+0x4280], R24 ;  /* 0x0042801801007387 */ /* 0x0001e80000100a00 */
[----:B------:R-:W3:Y:S04]  /*2bb60*/  LDSM.16.MT88.4 R8, [R28+UR4+0x180] ;  /* 0x000180041c08783b */ /* 0x000ee80008004200 */
[----:B0-----:R-:W4:Y:S04]  /*2bb70*/  LDL.LU.64 R24, [R1+0xc80] ;  /* 0x000c800001187983 */ /* 0x001f280000300a00 */
[----:B------:R-:W4:Y:S04]  /*2bb80*/  LDL.LU.64 R26, [R1+0xc88] ;  /* 0x000c8800011a7983 */ /* 0x000f280000300a00 */
[----:B-1----:R-:W-:Y:S04]  /*2bb90*/  STL.64 [R1+0x4290], R14 ;  /* 0x0042900e01007387 */ /* 0x002fe80000100a00 */
[----:B------:R0:W-:Y:S04]  /*2bba0*/  STL.64 [R1+0x4288], R12 ;  /* 0x0042880c01007387 */ /* 0x0001e80000100a00 */
[----:B0-----:R-:W2:Y:S04]  /*2bbb0*/  LDL.64 R12, [R1+0x90] ;  /* 0x00009000010c7983 */ /* 0x001ea80000100a00 */
[----:B--2---:R0:W-:Y:S04]  /*2bbc0*/  STL.64 [R1+0x42a0], R12 ;  /* 0x0042a00c01007387 */ /* 0x0041e80000100a00 */
[----:B0-----:R-:W2:Y:S04]  /*2bbd0*/  LDL.64 R12, [R1+0xa0] ;  /* 0x0000a000010c7983 */ /* 0x001ea80000100a00 */
[----:B--2---:R0:W-:Y:S04]  /*2bbe0*/  STL.64 [R1+0x42b8], R12 ;  /* 0x0042b80c01007387 */ /* 0x0041e80000100a00 */
[----:B0-----:R-:W2:Y:S04]  /*2bbf0*/  LDL.64 R12, [R1+0xb0] ;  /* 0x0000b000010c7983 */ /* 0x001ea80000100a00 */
[----:B--2---:R0:W-:Y:S04]  /*2bc00*/  STL.64 [R1+0x42d0], R12 ;  /* 0x0042d00c01007387 */ /* 0x0041e80000100a00 */
[----:B0-----:R-:W2:Y:S04]  /*2bc10*/  LDL.LU.64 R12, [R1+0xd80] ;  /* 0x000d8000010c7983 */ /* 0x001ea80000300a00 */
[----:B------:R-:W2:Y:S04]  /*2bc20*/  LDL.LU.64 R14, [R1+0xd88] ;  /* 0x000d8800010e7983 */ /* 0x000ea80000300a00 */
[----:B------:R-:W-:Y:S04]  /*2bc30*/  STL.64 [R1+0x4220], R22 ;  /* 0x0042201601007387 */ /* 0x000fe80000100a00 */
[----:B------:R0:W-:Y:S04]  /*2bc40*/  STL.64 [R1+0x4218], R20 ;  /* 0x0042181401007387 */ /* 0x0001e80000100a00 */
[----:B0-----:R-:W3:Y:S04]  /*2bc50*/  LDL.64 R20, [R1+0x80] ;  /* 0x0000800001147983 */ /* 0x001ee80000100a00 */
[----:B---3--:R2:W-:Y:S04]  /*2bc60*/  STL.64 [R1+0x4298], R20 ;  /* 0x0042981401007387 */ /* 0x0085e80000100a00 */
[----:B------:R-:W-:Y:S04]  /*2bc70*/  STL.64 [R1+0x41b0], R10 ;  /* 0x0041b00a01007387 */ /* 0x000fe80000100a00 */
[----:B------:R0:W-:Y:S01]  /*2bc80*/  STL.64 [R1+0x41a8], R8 ;  /* 0x0041a80801007387 */ /* 0x0001e20000100a00 */
[----:B--2---:R-:W-:Y:S03]  /*2bc90*/  HMMA.16816.F32.BF16 R20, R4, R16, R12 ;  /* 0x000000100414723c */ /* 0x004fe6000004180c */
[----:B0-----:R-:W4:Y:S04]  /*2bca0*/  LDL.64 R8, [R1+0xd0] ;  /* 0x0000d00001087983 */ /* 0x001f280000100a00 */
[----:B------:R-:W2:Y:S04]  /*2bcb0*/  LDL.LU.64 R12, [R1+0xb40] ;  /* 0x000b4000010c7983 */ /* 0x000ea80000300a00 */
[----:B------:R-:W2:-:S12]  /*2bcc0*/  LDL.LU.64 R14, [R1+0xb48] ;  /* 0x000b4800010e7983 */ /* 0x000e980000300a00 */
[----:B------:R0:W-:Y:S04]  /*2bcd0*/  STL.64 [R1+0x360], R20 ;  /* 0x0003601401007387 */ /* 0x0001e80000100a00 */
[----:B------:R1:W-:Y:S04]  /*2bce0*/  STL.64 [R1+0x368], R22 ;  /* 0x0003681601007387 */ /* 0x0003e80000100a00 */
[----:B0-----:R-:W3:Y:S04]  /*2bcf0*/  LDL.LU.64 R20, [R1+0x710] ;  /* 0x0007100001147983 */ /* 0x001ee80000300a00 */
[----:B-1----:R-:W2:Y:S01]  /*2bd00*/  LDL.LU.64 R22, [R1+0x718] ;  /* 0x0007180001167983 */ /* 0x002ea20000300a00 */
[----:B----4-:R-:W-:-:S15]  /*2bd10*/  HMMA.16816.F32.BF16 R24, R4, R8, R24 ;  /* 0x000000080418723c */ /* 0x010fde0000041818 */
[----:B------:R-:W-:-:S08]  /*2bd20*/  NOP ;  /* 0x0000000000007918 */ /* 0x000fd00000000000 */
[----:B------:R-:W-:Y:S04]  /*2bd30*/  STL.64 [R1+0x350], R24 ;  /* 0x0003501801007387 */ /* 0x000fe80000100a00 */
[----:B------:R-:W-:Y:S04]  /*2bd40*/  STL.64 [R1+0x358], R26 ;  /* 0x0003581a01007387 */ /* 0x000fe80000100a00 */
[----:B--2---:R-:W-:Y:S04]  /*2bd50*/  STL.64 [R1+0x42b0], R22 ;  /* 0x0042b01601007387 */ /* 0x004fe80000100a00 */
[----:B---3--:R0:W-:Y:S04]  /*2bd60*/  STL.64 [R1+0x42a8], R20 ;  /* 0x0042a81401007387 */ /* 0x0081e80000100a00 */
[----:B0-----:R-:W2:Y:S04]  /*2bd70*/  LDL.LU.64 R20, [R1+0x730] ;  /* 0x0007300001147983 */ /* 0x001ea80000300a00 */
[----:B------:R-:W3:Y:S04]  /*2bd80*/  LDL.LU.64 R22, [R1+0x738] ;  /* 0x0007380001167983 */ /* 0x000ee80000300a00 */
[----:B---3--:R-:W-:Y:S04]  /*2bd90*/  STL.64 [R1+0x42c8], R22 ;  /* 0x0042c81601007387 */ /* 0x008fe80000100a00 */
[----:B--2---:R0:W-:Y:S04]  /*2bda0*/  STL.64 [R1+0x42c0], R20 ;  /* 0x0042c01401007387 */ /* 0x0041e80000100a00 */
[----:B0-----:R-:W2:Y:S04]  /*2bdb0*/  LDL.LU.64 R20, [R1+0x740] ;  /* 0x0007400001147983 */ /* 0x001ea80000300a00 */
[----:B------:R-:W2:Y:S04]  /*2bdc0*/  LDL.LU.64 R22, [R1+0x748] ;  /* 0x0007480001167983 */ /* 0x000ea80000300a00 */
[----:B------:R-:W3:Y:S04]  /*2bdd0*/  LDL.LU.64 R24, [R1+0x700] ;  /* 0x0007000001187983 */ /* 0x000ee80000300a00 */
[----:B------:R-:W3:Y:S04]  /*2bde0*/  LDL.LU.64 R26, [R1+0x708] ;  /* 0x00070800011a7983 */ /* 0x000ee80000300a00 */
[----:B------:R0:W-:Y:S02]  /*2bdf0*/  STL.64 [R1+0x4278], R8 ;  /* 0x0042780801007387 */ /* 0x0001e40000100a00 */
[----:B0-----:R-:W-:-:S02]  /*2be00*/  IMAD.MOV.U32 R8, RZ, RZ, R2 ;  /* 0x000000ffff087224 */ /* 0x001fc400078e0002 */
[----:B------:R-:W-:-:S07]  /*2be10*/  IMAD.MOV.U32 R9, RZ, RZ, R0 ;  /* 0x000000ffff097224 */ /* 0x000fce00078e0000 */
[----:B------:R-:W-:Y:S01]  /*2be20*/  HMMA.16816.F32.BF16 R8, R4, R8, R12 ;  /* 0x000000080408723c */ /* 0x000fe2000004180c */
[----:B------:R-:W2:-:S15]  /*2be30*/  LDL.LU.64 R12, [R1+0x42d0] ;  /* 0x0042d000010c7983 */ /* 0x000e9e0000300a00 */
[----:B------:R-:W-:-:S07]  /*2be40*/  NOP ;  /* 0x0000000000007918 */ /* 0x000fce0000000000 */
[----:B------:R0:W-:Y:S01]  /*2be50*/  STL [R1+0x340], R8 ;  /* 0x0003400801007387 */ /* 0x0001e20000100800 */
[----:B------:R-:W-:Y:S02]  /*2be60*/  IMAD.MOV.U32 R19, RZ, RZ, R10 ;  /* 0x000000ffff137224 */ /* 0x000fe400078e000a */
[----:B------:R-:W-:Y:S01]  /*2be70*/  IMAD.MOV.U32 R18, RZ, RZ, R9 ;  /* 0x000000ffff127224 */ /* 0x000fe200078e0009 */
[----:B------:R1:W-:Y:S04]  /*2be80*/  STL [R1+0x34c], R11 ;  /* 0x00034c0b01007387 */ /* 0x0003e80000100800 */
[----:B0-----:R-:W4:Y:S04]  /*2be90*/  LDL.LU.64 R8, [R1+0x470] ;  /* 0x0004700001087983 */ /* 0x001f280000300a00 */
[----:B-1----:R-:W4:Y:S04]  /*2bea0*/  LDL.LU.64 R10, [R1+0x478] ;  /* 0x00047800010a7983 */ /* 0x002f280000300a00 */
[----:B------:R-:W-:Y:S04]  /*2beb0*/  STL [R1+0x3be4], R19 ;  /* 0x003be41301007387 */ /* 0x000fe80000100800 */
[----:B------:R-:W-:Y:S01]  /*2bec0*/  STL [R1+0x3be0], R18 ;  /* 0x003be01201007387 */ /* 0x000fe20000100800 */
[----:B--2---:R-:W-:Y:S06]  /*2bed0*/  HMMA.16816.F32.BF16 R20, R4, R12, R20 ;  /* 0x0000000c0414723c */ /* 0x004fec0000041814 */
[----:B------:R-:W-:-:S02]  /*2bee0*/  IMAD.MOV.U32 R2, RZ, RZ, R12 ;  /* 0x000000ffff027224 */ /* 0x000fc400078e000c */
[----:B------:R-:W-:-:S15]  /*2bef0*/  IMAD.MOV.U32 R0, RZ, RZ, R13 ;  /* 0x000000ffff007224 */ /* 0x000fde00078e000d */
[----:B------:R-:W-:Y:S04]  /*2bf00*/  STL.64 [R1+0x330], R20 ;  /* 0x0003301401007387 */ /* 0x000fe80000100a00 */
[----:B------:R0:W-:Y:S04]  /*2bf10*/  STL.64 [R1+0x338], R22 ;  /* 0x0003381601007387 */ /* 0x0001e80000100a00 */
[----:B0-----:R-:W2:Y:S04]  /*2bf20*/  LDL.LU.64 R22, [R1+0x42c8] ;  /* 0x0042c80001167983 */ /* 0x001ea80000300a00 */
[----:B------:R-:W2:Y:S04]  /*2bf30*/  LDL.LU.64 R20, [R1+0x42c0] ;  /* 0x0042c00001147983 */ /* 0x000ea80000300a00 */
[----:B------:R-:W2:Y:S02]  /*2bf40*/  LDL.LU.64 R12, [R1+0x42b8] ;  /* 0x0042b800010c7983 */ /* 0x000ea40000300a00 */
        /* <DEDUP_REMOVED lines=8> */
[----:B--2---:R-:W-:-:S15]  /*2bfd0*/  HMMA.16816.F32.BF16 R20, R4, R12, R20 ;  /* 0x0000000c0414723c */ /* 0x004fde0000041814 */
[----:B------:R-:W-:-:S08]  /*2bfe0*/  NOP ;  /* 0x0000000000007918 */ /* 0x000fd00000000000 */
[----:B------:R0:W-:Y:S04]  /*2bff0*/  STL.64 [R1+0x740], R20 ;  /* 0x0007401401007387 */ /* 0x0001e80000100a00 */
[----:B------:R1:W-:Y:S04]  /*2c000*/  STL.64 [R1+0x748], R22 ;  /* 0x0007481601007387 */ /* 0x0003e80000100a00 */
[----:B0-----:R-:W3:Y:S01]  /*2c010*/  LDL.LU.64 R20, [R1+0x4298] ;  /* 0x0042980001147983 */ /* 0x001ee20000300a00 */
[----:B-1----:R-:W-:Y:S02]  /*2c020*/  IMAD.MOV.U32 R22, RZ, RZ, R12 ;  /* 0x000000ffff167224 */ /* 0x002fe400078e000c */
[----:B------:R-:W-:Y:S01]  /*2c030*/  IMAD.MOV.U32 R19, RZ, RZ, R13 ;  /* 0x000000ffff137224 */ /* 0x000fe200078e000d */
[----:B------:R-:W2:Y:S04]  /*2c040*/  LDL.LU.64 R14, [R1+0x4290] ;  /* 0x00429000010e7983 */ /* 0x000ea80000300a00 */
[----:B------:R-:W2:Y:S01]  /*2c050*/  LDL.LU.64 R12, [R1+0x4288] ;  /* 0x00428800010c7983 */ /* 0x000ea20000300a00 */
[----:B---3--:R-:W-:-:S15]  /*2c060*/  HMMA.16816.F32.BF16 R24, R4, R20, R24 ;  /* 0x000000140418723c */ /* 0x008fde0000041818 */
[----:B------:R-:W-:-:S08]  /*2c070*/  NOP ;  /* 0x0000000000007918 */ /* 0x000fd00000000000 */
[----:B------:R0:W-:Y:S04]  /*2c080*/  STL.64 [R1+0x730], R24 ;  /* 0x0007301801007387 */ /* 0x0001e80000100a00 */
[----:B------:R-:W-:Y:S04]  /*2c090*/  STL.64 [R1+0x738], R26 ;  /* 0x0007381a01007387 */ /* 0x000fe80000100a00 */
[----:B0-----:R-:W4:Y:S04]  /*2c0a0*/  LDL.LU.64 R24, [R1+0x4280] ;  /* 0x0042800001187983 */ /* 0x001f280000300a00 */
[----:B------:R0:W-:Y:S02]  /*2c0b0*/  STL.64 [R1+0x4228], R20 ;  /* 0x0042281401007387 */ /* 0x0001e40000100a00 */
[----:B0-----:R-:W-:-:S02]  /*2c0c0*/  IMAD.MOV.U32 R20, RZ, RZ, R22 ;  /* 0x000000ffff147224 */ /* 0x001fc400078e0016 */
[----:B------:R-:W-:-:S05]  /*2c0d0*/  IMAD.MOV.U32 R21, RZ, RZ, R19 ;  /* 0x000000ffff157224 */ /* 0x000fca00078e0013 */
[----:B------:R0:W-:Y:S02]  /*2c0e0*/  STL.64 [R1+0x4238], R20 ;  /* 0x0042381401007387 */ /* 0x0001e40000100a00 */
[----:B0-----:R-:W-:Y:S02]  /*2c0f0*/  IMAD.MOV.U32 R20, RZ, RZ, R18 ;  /* 0x000000ffff147224 */ /* 0x001fe400078e0012 */
[----:B------:R-:W-:-:S05]  /*2c100*/  IMAD.MOV.U32 R21, RZ, RZ, R3 ;  /* 0x000000ffff157224 */ /* 0x000fca00078e0003 */
[----:B------:R0:W-:Y:S01]  /*2c110*/  STL.64 [R1+0x4250], R20 ;  /* 0x0042501401007387 */ /* 0x0001e20000100a00 */
[----:B----4-:R-:W-:Y:S03]  /*2c120*/  HMMA.16816.F32.BF16 R4, R4, R24, R8 ;  /* 0x000000180404723c */ /* 0x010fe60000041808 */
[----:B------:R-:W2:Y:S04]  /*2c130*/  LDL.LU.64 R8, [R1+0xd70] ;  /* 0x000d700001087983 */ /* 0x000ea80000300a00 */
[----:B------:R-:W2:-:S15]  /*2c140*/  LDL.LU.64 R10, [R1+0xd78] ;  /* 0x000d7800010a7983 */ /* 0x000e9e0000300a00 */
[----:B------:R-:W-:-:S01]  /*2c150*/  NOP ;  /* 0x0000000000007918 */ /* 0x000fc20000000000 */
[----:B------:R-:W-:Y:S04]  /*2c160*/  STL.64 [R1+0x320], R4 ;  /* 0x0003200401007387 */ /* 0x000fe80000100a00 */
[----:B------:R-:W-:Y:S04]  /*2c170*/  STL.64 [R1+0x328], R6 ;  /* 0x0003280601007387 */ /* 0x000fe80000100a00 */
[----:B0-----:R-:W3:Y:S04]  /*2c180*/  LDL.LU.64 R20, [R1+0xa50] ;  /* 0x000a500001147983 */ /* 0x001ee80000300a00 */
[----:B------:R-:W4:Y:S04]  /*2c190*/  LDL.LU.64 R22, [R1+0xa58] ;  /* 0x000a580001167983 */ /* 0x000f280000300a00 */
[----:B------:R-:W0:Y:S04]  /*2c1a0*/  LDSM.16.MT88.4 R4, [R28+UR4+0x200] ;  /* 0x000200041c04783b */ /* 0x000e280008004200 */
[----:B----4-:R-:W-:Y:S04]  /*2c1b0*/  STL.64 [R1+0x4260], R22 ;  /* 0x0042601601007387 */ /* 0x010fe80000100a00 */
[----:B---3--:R1:W-:Y:S04]  /*2c1c0*/  STL.64 [R1+0x4258], R20 ;  /* 0x0042581401007387 */ /* 0x0083e80000100a00 */
[----:B-1----:R-:W3:Y:S01]  /*2c1d0*/  LDL.64 R20, [R1+0xc0] ;  /* 0x0000c00001147983 */ /* 0x002ee20000100a00 */
[----:B--2---:R-:W-:Y:S03]  /*2c1e0*/  HMMA.16816.F32.BF16 R8, R12, R16, R8 ;  /* 0x000000100c08723c */ /* 0x004fe60000041808 */
[----:B---3--:R1:W-:Y:S04]  /*2c1f0*/  STL.64 [R1+0x4270], R20 ;  /* 0x0042701401007387 */ /* 0x0083e80000100a00 */
[----:B-1----:R-:W2:Y:S04]  /*2c200*/  LDL.LU.64 R20, [R1+0xc70] ;  /* 0x000c700001147983 */ /* 0x002ea80000300a00 */
[----:B------:R-:W2:Y:S04]  /*2c210*/  LDL.LU.64 R22, [R1+0xc78] ;  /* 0x000c780001167983 */ /* 0x000ea80000300a00 */
[----:B------:R-:W-:Y:S04]  /*2c220*/  STL.64 [R1+0x4230], R24 ;  /* 0x0042301801007387 */ /* 0x000fe80000100a00 */
[----:B0-----:R-:W-:Y:S04]  /*2c230*/  STL.64 [R1+0x4148], R6 ;  /* 0x0041480601007387 */ /* 0x001fe80000100a00 */
[----:B------:R0:W-:Y:S02]  /*2c240*/  STL.64 [R1+0x4140], R4 ;  /* 0x0041400401007387 */ /* 0x0001e40000100a00 */
[----:B0-----:R-:W-:-:S02]  /*2c250*/  IMAD.MOV.U32 R4, RZ, RZ, R2 ;  /* 0x000000ffff047224 */ /* 0x001fc400078e0002 */
[----:B------:R-:W-:-:S05]  /*2c260*/  IMAD.MOV.U32 R5, RZ, RZ, R0 ;  /* 0x000000ffff057224 */ /* 0x000fca00078e0000 */
[----:B------:R0:W-:Y:S04]  /*2c270*/  STL.64 [R1+0x4268], R4 ;  /* 0x0042680401007387 */ /* 0x0001e80000100a00 */
[----:B0-----:R-:W3:Y:S04]  /*2c280*/  LDL.LU.64 R4, [R1+0xb30] ;  /* 0x000b300001047983 */ /* 0x001ee80000300a00 */
[----:B------:R-:W3:Y:S04]  /*2c290*/  LDL.LU.64 R6, [R1+0xb38] ;  /* 0x000b380001067983 */ /* 0x000ee80000300a00 */
[----:B------:R-:W4:Y:S04]  /*2c2a0*/  LDL.LU.64 R24, [R1+0x6f0] ;  /* 0x0006f00001187983 */ /* 0x000f280000300a00 */
[----:B------:R-:W2:Y:S04]  /*2c2b0*/  LDL.LU.64 R26, [R1+0x6f8] ;  /* 0x0006f800011a7983 */ /* 0x000ea80000300a00 */
[----:B--2---:R-:W-:Y:S04]  /*2c2c0*/  STL.64 [R1+0x4248], R26 ;  /* 0x0042481a01007387 */ /* 0x004fe80000100a00 */
[----:B----4-:R0:W-:Y:S04]  /*2c2d0*/  STL.64 [R1+0x4240], R24 ;  /* 0x0042401801007387 */ /* 0x0101e80000100a00 */
[----:B0-----:R-:W2:Y:S04]  /*2c2e0*/  LDL.LU.64 R24, [R1+0x960] ;  /* 0x0009600001187983 */ /* 0x001ea80000300a00 */
[----:B------:R-:W2:Y:S04]  /*2c2f0*/  LDL.LU.64 R26, [R1+0x968] ;  /* 0x00096800011a7983 */ /* 0x000ea80000300a00 */
[----:B------:R0:W-:Y:S04]  /*2c300*/  STL.64 [R1+0x300], R8 ;  /* 0x0003000801007387 */ /* 0x0001e80000100a00 */
[----:B------:R-:W-:Y:S04]  /*2c310*/  STL.64 [R1+0x308], R10 ;  /* 0x0003080a01007387 */ /* 0x000fe80000100a00 */
[----:B0-----:R-:W4:Y:S02]  /*2c320*/  LDL.LU.64 R8, [R1+0x4278] ;  /* 0x0042780001087983 */ /* 0x001f240000300a00 */
[----:B----4-:R-:W-:-:S15]  /*2c330*/  HMMA.16816.F32.BF16 R20, R12, R8, R20 ;  /* 0x000000080c14723c */ /* 0x010fde0000041814 */
[----:B------:R-:W-:-:S08]  /*2c340*/  NOP ;  /* 0x0000000000007918 */ /* 0x000fd00000000000 */
[----:B------:R0:W-:Y:S04]  /*2c350*/  STL.64 [R1+0x2f0], R20 ;  /* 0x0002f01401007387 */ /* 0x0001e80000100a00 */
[----:B------:R-:W-:Y:S04]  /*2c360*/  STL.64 [R1+0x2f8], R22 ;  /* 0x0002f81601007387 */ /* 0x000fe80000100a00 */
[----:B0-----:R-:W3:Y:S01]  /*2c370*/  LDL.LU.64 R20, [R1+0x4270] ;  /* 0x0042700001147983 */ /* 0x001ee20000300a00 */
[----:B------:R-:W-:Y:S02]  /*2c380*/  IMAD.MOV.U32 R2, RZ, RZ, R8 ;  /* 0x000000ffff027224 */ /* 0x000fe400078e0008 */
[----:B------:R-:W-:-:S02]  /*2c390*/  IMAD.MOV.U32 R0, RZ, RZ, R9 ;  /* 0x000000ffff007224 */ /* 0x000fc400078e0009 */
[----:B------:R-:W4:Y:S04]  /*2c3a0*/  LDL.LU.64 R8, [R1+0x3d0] ;  /* 0x0003d00001087983 */ /* 0x000f280000300a00 */
[----:B------:R-:W4:Y:S01]  /*2c3b0*/  LDL.LU.64 R10, [R1+0x3d8] ;  /* 0x0003d800010a7983 */ /* 0x000f220000300a00 */
[----:B---3--:R-:W-:Y:S06]  /*2c3c0*/  HMMA.16816.F32.BF16 R4, R12, R20, R4 ;  /* 0x000000140c04723c */ /* 0x008fec0000041804 */
[----:B------:R-:W-:-:S15]  /*2c3d0*/  IMAD.MOV.U32 R3, RZ, RZ, R21 ;  /* 0x000000ffff037224 */ /* 0x000fde00078e0015 */
[----:B------:R-:W-:-:S02]  /*2c3e0*/  NOP ;  /* 0x0000000000007918 */ /* 0x000fc40000000000 */
[----:B------:R0:W-:Y:S04]  /*2c3f0*/  STL.64 [R1+0x2e0], R4 ;  /* 0x0002e00401007387 */ /* 0x0001e80000100a00 */
[----:B------:R1:W-:Y:S04]  /*2c400*/  STL.64 [R1+0x2e8], R6 ;  /* 0x0002e80601007387 */ /* 0x0003e80000100a00 */
[----:B0-----:R-:W3:Y:S01]  /*2c410*/  LDL.LU.64 R4, [R1+0x4268] ;  /* 0x0042680001047983 */ /* 0x001ee20000300a00 */
[----:B-1----:R-:W-:-:S03]  /*2c420*/  IMAD.MOV.U32 R6, RZ, RZ, R20 ;  /* 0x000000ffff067224 */ /* 0x002fc600078e0014 */
[----:B------:R-:W3:Y:S04]  /*2c430*/  LDL.LU.64 R22, [R1+0x4260] ;  /* 0x0042600001167983 */ /* 0x000ee80000300a00 */
[----:B------:R-:W3:Y:S02]  /*2c440*/  LDL.LU.64 R20, [R1+0x4258] ;  /* 0x0042580001147983 */ /* 0x000ee40000300a00 */
[----:B---3--:R-:W-:-:S15]  /*2c450*/  HMMA.16816.F32.BF16 R20, R12, R4, R20 ;  /* 0x000000040c14723c */ /* 0x008fde0000041814 */
[----:B------:R-:W-:-:S08]  /*2c460*/  NOP ;  /* 0x0000000000007918 */ /* 0x000fd00000000000 */
[----:B------:R0:W-:Y:S04]  /*2c470*/  STL.64 [R1+0x2d0], R20 ;  /* 0x0002d01401007387 */ /* 0x0001e80000100a00 */
[----:B------:R-:W-:Y:S04]  /*2c480*/  STL.64 [R1+0x2d8], R22 ;  /* 0x0002d81601007387 */ /* 0x000fe80000100a00 */
[----:B0-----:R-:W2:Y:S04]  /*2c490*/  LDL.LU.64 R20, [R1+0x4250] ;  /* 0x0042500001147983 */ /* 0x001ea80000300a00 */
[----:B------:R0:W-:Y:S02]  /*2c4a0*/  STL.64 [R1+0x41e0], R4 ;  /* 0x0041e00401007387 */ /* 0x0001e40000100a00 */
[----:B0-----:R-:W-:-:S02]  /*2c4b0*/  IMAD.MOV.U32 R4, RZ, RZ, R6 ;  /* 0x000000ffff047224 */ /* 0x001fc400078e0006 */
[----:B------:R-:W-:-:S05]  /*2c4c0*/  IMAD.MOV.U32 R5, RZ, RZ, R3 ;  /* 0x000000ffff057224 */ /* 0x000fca00078e0003 */
[----:B------:R0:W-:Y:S02]  /*2c4d0*/  STL.64 [R1+0x41f8], R4 ;  /* 0x0041f80401007387 */ /* 0x0001e40000100a00 */
[----:B0-----:R-:W-:Y:S02]  /*2c4e0*/  IMAD.MOV.U32 R4, RZ, RZ, R2 ;  /* 0x000000ffff047224 */ /* 0x001fe400078e0002 */
[----:B------:R-:W-:-:S05]  /*2c4f0*/  IMAD.MOV.U32 R5, RZ, RZ, R0 ;  /* 0x000000ffff057224 */ /* 0x000fca00078e0000 */
[----:B------:R0:W-:Y:S04]  /*2c500*/  STL.64 [R1+0x4210], R4 ;  /* 0x0042100401007387 */ /* 0x0001e80000100a00 */
[----:B0-----:R-:W3:Y:S04]  /*2c510*/  LDL.LU.64 R4, [R1+0x6e0] ;  /* 0x0006e00001047983 */ /* 0x001ee80000300a00 */
[----:B------:R-:W3:Y:S01]  /*2c520*/  LDL.LU.64 R6, [R1+0x6e8] ;  /* 0x0006e80001067983 */ /* 0x000ee20000300a00 */
[----:B--2---:R-:W-:Y:S03]  /*2c530*/  HMMA.16816.F32.BF16 R20, R12, R20, R24 ;  /* 0x000000140c14723c */ /* 0x004fe60000041818 */
[----:B------:R-:W2:Y:S04]  /*2c540*/  LDL.LU.64 R26, [R1+0x4248] ;  /* 0x00424800011a7983 */ /* 0x000ea80000300a00 */
[----:B------:R-:W2:-:S15]  /*2c550*/  LDL.LU.64 R24, [R1+0x4240] ;  /* 0x0042400001187983 */ /* 0x000e9e0000300a00 */
[----:B------:R-:W-:-:S01]  /*2c560*/  NOP ;  /* 0x0000000000007918 */ /* 0x000fc20000000000 */
[----:B------:R0:W-:Y:S04]  /*2c570*/  STL.64 [R1+0x2c0], R20 ;  /* 0x0002c01401007387 */ /* 0x0001e80000100a00 */
[----:B------:R2:W-:Y:S04]  /*2c580*/  STL.64 [R1+0x2c8], R22 ;  /* 0x0002c81601007387 */ /* 0x0005e80000100a00 */
[----:B0-----:R-:W2:Y:S02]  /*2c590*/  LDL.LU.64 R20, [R1+0x4238] ;  /* 0x0042380001147983 */ /* 0x001ea40000300a00 */
[----:B--2---:R-:W-:Y:S02]  /*2c5a0*/  HMMA.16816.F32.BF16 R20, R12, R20, R24 ;  /* 0x000000140c14723c */ /* 0x004fe40000041818 */
[----:B------:R-:W4:-:S15]  /*2c5b0*/  LDL.LU.64 R24, [R1+0x4230] ;  /* 0x0042300001187983 */ /* 0x000f1e0000300a00 */
[----:B------:R-:W-:-:S06]  /*2c5c0*/  NOP ;  /* 0x0000000000007918 */ /* 0x000fcc0000000000 */
[----:B------:R0:W-:Y:S04]  /*2c5d0*/  STL.64 [R1+0x6b0], R20 ;  /* 0x0006b01401007387 */ /* 0x0001e80000100a00 */
[----:B------:R1:W-:Y:S04]  /*2c5e0*/  STL.64 [R1+0x6b8], R22 ;  /* 0x0006b81601007387 */ /* 0x0003e80000100a00 */
[----:B0-----:R-:W3:Y:S04]  /*2c5f0*/  LDL.LU.64 R20, [R1+0x4228] ;  /* 0x0042280001147983 */ /* 0x001ee80000300a00 */
[----:B-1----:R-:W2:Y:S01]  /*2c600*/  LDL.LU.64 R22, [R1+0x4220] ;  /* 0x0042200001167983 */ /* 0x002ea20000300a00 */
[C---:B----4-:R-:W-:Y:S06]  /*2c610*/  HMMA.16816.F32.BF16 R8, R12.reuse, R24, R8 ;  /* 0x000000180c08723c */ /* 0x050fec0000041808 */
[----:B---3--:R-:W-:Y:S06]  /*2c620*/  HMMA.16816.F32.BF16 R4, R12, R20, R4 ;  /* 0x000000140c04723c */ /* 0x008fec0000041804 */
[----:B------:R-:W-:-:S02]  /*2c630*/  IMAD.MOV.U32 R3, RZ, RZ, R20 ;  /* 0x000000ffff037224 */ /* 0x000fc400078e0014 */
[----:B------:R-:W-:Y:S01]  /*2c640*/  IMAD.MOV.U32 R0, RZ, RZ, R21 ;  /* 0x000000ffff007224 */ /* 0x000fe200078e0015 */
[----:B------:R-:W0:Y:S04]  /*2c650*/  LDSM.16.MT88.4 R12, [R28+UR4+0x280] ;  /* 0x000280041c0c783b */ /* 0x000e280008004200 */
[----:B------:R-:W2:Y:S11]  /*2c660*/  LDL.LU.64 R20, [R1+0x4218] ;  /* 0x0042180001147983 */ /* 0x000eb60000300a00 */
[----:B------:R-:W-:Y:S01]  /*2c670*/  IMAD.MOV.U32 R2, RZ, RZ, R7 ;  /* 0x000000ffff027224 */ /* 0x000fe200078e0007 */
[----:B------:R1:W-:Y:S04]  /*2c680*/  STL.64 [R1+0x6a0], R4 ;  /* 0x0006a00401007387 */ /* 0x0003e80000100a00 */
[----:B------:R3:W-:Y:S04]  /*2c690*/  STL [R1+0x6a8], R6 ;  /* 0x0006a80601007387 */ /* 0x0007e80000100800 */
[----:B------:R-:W-:Y:S04]  /*2c6a0*/  STL [R1+0x3ad0], R2 ;  /* 0x003ad00201007387 */ /* 0x000fe80000100800 */
[----:B-1----:R-:W2:Y:S04]  /*2c6b0*/  LDL.LU.64 R4, [R1+0xd50] ;  /* 0x000d500001047983 */ /* 0x002ea80000300a00 */
[----:B---3--:R-:W2:Y:S04]  /*2c6c0*/  LDL.LU.64 R6, [R1+0xd58] ;  /* 0x000d580001067983 */ /* 0x008ea80000300a00 */
[----:B------:R1:W-:Y:S04]  /*2c6d0*/  STL.64 [R1+0x2b0], R8 ;  /* 0x0002b00801007387 */ /* 0x0003e80000100a00 */
[----:B------:R3:W-:Y:S04]  /*2c6e0*/  STL.64 [R1+0x2b8], R10 ;  /* 0x0002b80a01007387 */ /* 0x0007e80000100a00 */
[----:B-1----:R-:W4:Y:S04]  /*2c6f0*/  LDL.LU.64 R8, [R1+0x6d0] ;  /* 0x0006d00001087983 */ /* 0x002f280000300a00 */
[----:B---3--:R-:W3:Y:S04]  /*2c700*/  LDL.LU.64 R10, [R1+0x6d8] ;  /* 0x0006d800010a7983 */ /* 0x008ee80000300a00 */
[----:B---3--:R-:W-:Y:S04]  /*2c710*/  STL.64 [R1+0x41c8], R10 ;  /* 0x0041c80a01007387 */ /* 0x008fe80000100a00 */
[----:B----4-:R1:W-:Y:S04]  /*2c720*/  STL.64 [R1+0x41c0], R8 ;  /* 0x0041c00801007387 */ /* 0x0103e80000100a00 */
[----:B-1----:R-:W3:Y:S04]  /*2c730*/  LDL.64 R8, [R1+0xa0] ;  /* 0x0000a00001087983 */ /* 0x002ee80000100a00 */
[----:B---3--:R1:W-:Y:S04]  /*2c740*/  STL.64 [R1+0x41d8], R8 ;  /* 0x0041d80801007387 */ /* 0x0083e80000100a00 */
[----:B-1----:R-:W3:Y:S04]  /*2c750*/  LDL.LU.64 R8, [R1+0xa20] ;  /* 0x000a200001087983 */ /* 0x002ee80000300a00 */
[----:B------:R-:W4:Y:S04]  /*2c760*/  LDL.LU.64 R10, [R1+0xa28] ;  /* 0x000a2800010a7983 */ /* 0x000f280000300a00 */
[----:B----4-:R-:W-:Y:S04]  /*2c770*/  STL.64 [R1+0x41f0], R10 ;  /* 0x0041f00a01007387 */ /* 0x010fe80000100a00 */
[----:B---3--:R1:W-:Y:S04]  /*2c780*/  STL.64 [R1+0x41e8], R8 ;  /* 0x0041e80801007387 */ /* 0x0083e80000100a00 */
[----:B-1----:R-:W3:Y:S04]  /*2c790*/  LDL.LU.64 R8, [R1+0xb10] ;  /* 0x000b100001087983 */ /* 0x002ee80000300a00 */
[----:B------:R-:W4:Y:S01]  /*2c7a0*/  LDL.LU.64 R10, [R1+0xb18] ;  /* 0x000b1800010a7983 */ /* 0x000f220000300a00 */
[C---:B--2---:R-:W-:Y:S03]  /*2c7b0*/  HMMA.16816.F32.BF16 R4, R20.reuse, R16, R4 ;  /* 0x000000101404723c */ /* 0x044fe60000041804 */
[----:B----4-:R-:W-:Y:S04]  /*2c7c0*/  STL.64 [R1+0x4208], R10 ;  /* 0x0042080a01007387 */ /* 0x010fe80000100a00 */
[----:B---3--:R1:W-:Y:S04]  /*2c7d0*/  STL.64 [R1+0x4200], R8 ;  /* 0x0042000801007387 */ /* 0x0083e80000100a00 */
[----:B-1----:R-:W2:Y:S04]  /*2c7e0*/  LDL.LU.64 R8, [R1+0xc50] ;  /* 0x000c500001087983 */ /* 0x002ea80000300a00 */
[----:B------:R-:W2:Y:S04]  /*2c7f0*/  LDL.LU.64 R10, [R1+0xc58] ;  /* 0x000c5800010a7983 */ /* 0x000ea80000300a00 */
[----:B------:R1:W-:Y:S04]  /*2c800*/  STL.64 [R1+0x41b8], R24 ;  /* 0x0041b81801007387 */ /* 0x0003e80000100a00 */
[----:B-1----:R-:W3:Y:S04]  /*2c810*/  LDL.64 R24, [R1+0x90] ;  /* 0x0000900001187983 */ /* 0x002ee80000100a00 */
[----:B---3--:R1:W-:Y:S04]  /*2c820*/  STL.64 [R1+0x41d0], R24 ;  /* 0x0041d01801007387 */ /* 0x0083e80000100a00 */
[----:B-1----:R-:W3:Y:S04]  /*2c830*/  LDL.LU.64 R24, [R1+0x940] ;  /* 0x0009400001187983 */ /* 0x002ee80000300a00 */
[----:B------:R-:W3:Y:S04]  /*2c840*/  LDL.LU.64 R26, [R1+0x948] ;  /* 0x00094800011a7983 */ /* 0x000ee80000300a00 */
[----:B0-----:R-:W-:Y:S04]  /*2c850*/  STL.64 [R1+0x40d0], R14 ;  /* 0x0040d00e01007387 */ /* 0x001fe80000100a00 */
[----:B------:R-:W-:Y:S04]  /*2c860*/  STL.64 [R1+0x40c8], R12 ;  /* 0x0040c80c01007387 */ /* 0x000fe80000100a00 */
[----:B------:R0:W-:Y:S04]  /*2c870*/  STL.64 [R1+0x620], R4 ;  /* 0x0006200401007387 */ /* 0x0001e80000100a00 */
[----:B------:R2:W-:Y:S04]  /*2c880*/  STL.64 [R1+0x628], R6 ;  /* 0x0006280601007387 */ /* 0x0005e80000100a00 */
[----:B0-----:R-:W2:Y:S02]  /*2c890*/  LDL.LU.64 R4, [R1+0x4210] ;  /* 0x0042100001047983 */ /* 0x001ea40000300a00 */
[----:B--2---:R-:W-:Y:S02]  /*2c8a0*/  HMMA.16816.F32.BF16 R4, R20, R4, R8 ;  /* 0x000000041404723c */ /* 0x004fe40000041808 */
[----:B------:R-:W2:Y:S04]  /*2c8b0*/  LDL.LU.64 R10, [R1+0x4208] ;  /* 0x00420800010a7983 */ /* 0x000ea80000300a00 */
[----:B------:R-:W2:-:S15]  /*2c8c0*/  LDL.LU.64 R8, [R1+0x4200] ;  /* 0x0042000001087983 */ /* 0x000e9e0000300a00 */
[----:B------:R-:W-:-:S02]  /*2c8d0*/  NOP ;  /* 0x0000000000007918 */ /* 0x000fc40000000000 */
        /* <DEDUP_REMOVED lines=8> */
[----:B------:R-:W-:Y:S04]  /*2c960*/  STL.64 [R1+0x608], R6 ;  /* 0x0006080601007387 */ /* 0x000fe80000100a00 */
[----:B0-----:R-:W2:Y:S02]  /*2c970*/  LDL.LU.64 R4, [R1+0x41e0] ;  /* 0x0041e00001047983 */ /* 0x001ea40000300a00 */
[----:B--2---:R-:W-:-:S15]  /*2c980*/  HMMA.16816.F32.BF16 R8, R20, R4, R8 ;  /* 0x000000041408723c */ /* 0x004fde0000041808 */
[----:B------:R-:W-:-:S08]  /*2c990*/  NOP ;  /* 0x0000000000007918 */ /* 0x000fd00000000000 */
[----:B------:R0:W-:Y:S04]  /*2c9a0*/  STL.64 [R1+0x5f0], R8 ;  /* 0x0005f00801007387 */ /* 0x0001e80000100a00 */
[----:B------:R-:W-:Y:S04]  /*2c9b0*/  STL.64 [R1+0x5f8], R10 ;  /* 0x0005f80a01007387 */ /* 0x000fe80000100a00 */
[----:B0-----:R-:W3:Y:S04]  /*2c9c0*/  LDL.LU.64 R8, [R1+0x41d8] ;  /* 0x0041d80001087983 */ /* 0x001ee80000300a00 */
[----:B------:R0:W-:Y:S04]  /*2c9d0*/  STL.64 [R1+0x4170], R4 ;  /* 0x0041700401007387 */ /* 0x0001e80000100a00 */
[----:B0-----:R-:W2:Y:S04]  /*2c9e0*/  LDL.64 R4, [R1+0xc0] ;  /* 0x0000c00001047983 */ /* 0x001ea80000100a00 */
[----:B--2---:R0:W-:Y:S04]  /*2c9f0*/  STL.64 [R1+0x4188], R4 ;  /* 0x0041880401007387 */ /* 0x0041e80000100a00 */
[----:B0-----:R-:W2:Y:S01]  /*2ca00*/  LDL.64 R4, [R1+0xd0] ;  /* 0x0000d00001047983 */ /* 0x001ea20000100a00 */
[----:B---3--:R-:W-:Y:S01]  /*2ca10*/  HMMA.16816.F32.BF16 R24, R20, R8, R24 ;  /* 0x000000081418723c */ /* 0x008fe20000041818 */
[----:B------:R-:W-:-:S02]  /*2ca20*/  IMAD.MOV.U32 R12, RZ, RZ, R3 ;  /* 0x000000ffff0c7224 */ /* 0x000fc400078e0003 */
[----:B------:R-:W-:-:S03]  /*2ca30*/  IMAD.MOV.U32 R13, RZ, RZ, R0 ;  /* 0x000000ffff0d7224 */ /* 0x000fc600078e0000 */
[----:B------:R-:W-:Y:S02]  /*2ca40*/  IMAD.MOV.U32 R3, RZ, RZ, R8 ;  /* 0x000000ffff037224 */ /* 0x000fe400078e0008 */
[----:B------:R-:W-:Y:S01]  /*2ca50*/  IMAD.MOV.U32 R0, RZ, RZ, R9 ;  /* 0x000000ffff007224 */ /* 0x000fe200078e0009 */
[----:B--2---:R0:W-:Y:S04]  /*2ca60*/  STL.64 [R1+0x41a0], R4 ;  /* 0x0041a00401007387 */ /* 0x0041e80000100a00 */
[----:B0-----:R-:W2:Y:S04]  /*2ca70*/  LDL.LU.64 R4, [R1+0x6c0] ;  /* 0x0006c00001047983 */ /* 0x001ea80000300a00 */
[----:B------:R-:W2:Y:S06]  /*2ca80*/  LDL.LU.64 R6, [R1+0x6c8] ;  /* 0x0006c80001067983 */ /* 0x000eac0000300a00 */
[----:B------:R0:W-:Y:S04]  /*2ca90*/  STL.64 [R1+0x5e0], R24 ;  /* 0x0005e01801007387 */ /* 0x0001e80000100a00 */
[----:B------:R-:W-:Y:S04]  /*2caa0*/  STL.64 [R1+0x5e8], R26 ;  /* 0x0005e81a01007387 */ /* 0x000fe80000100a00 */
[----:B0-----:R-:W3:Y:S04]  /*2cab0*/  LDL.LU.64 R24, [R1+0x41d0] ;  /* 0x0041d00001187983 */ /* 0x001ee80000300a00 */
[----:B------:R-:W3:Y:S04]  /*2cac0*/  LDL.LU.64 R10, [R1+0x41c8] ;  /* 0x0041c800010a7983 */ /* 0x000ee80000300a00 */
[----:B------:R-:W3:Y:S01]  /*2cad0*/  LDL.LU.64 R8, [R1+0x41c0] ;  /* 0x0041c00001087983 */ /* 0x000ee20000300a00 */
[C---:B--2---:R-:W-:Y:S06]  /*2cae0*/  HMMA.16816.F32.BF16 R4, R20.reuse, R12, R4 ;  /* 0x0000000c1404723c */ /* 0x044fec0000041804 */
[----:B---3--:R-:W-:Y:S06]  /*2caf0*/  HMMA.16816.F32.BF16 R8, R20, R24, R8 ;  /* 0x000000181408723c */ /* 0x008fec0000041808 */
[----:B------:R-:W-:-:S02]  /*2cb00*/  IMAD.MOV.U32 R29, RZ, RZ, R24 ;  /* 0x000000ffff1d7224 */ /* 0x000fc400078e0018 */
[----:B------:R-:W-:Y:S02]  /*2cb10*/  IMAD.MOV.U32 R15, RZ, RZ, R25 ;  /* 0x000000ffff0f7224 */ /* 0x000fe400078e0019 */
[----:B------:R-:W2:-:S13]  /*2cb20*/  LDL.LU.64 R24, [R1+0x41b8] ;  /* 0x0041b80001187983 */ /* 0x000e9a0000300a00 */
[----:B------:R-:W-:Y:S01]  /*2cb30*/  STL.64 [R1+0x5d0], R8 ;  /* 0x0005d00801007387 */ /* 0x000fe20000100a00 */
[----:B------:R-:W-:-:S03]  /*2cb40*/  IMAD.MOV.U32 R2, RZ, RZ, R11 ;  /* 0x000000ffff027224 */ /* 0x000fc600078e000b */
[----:B------:R0:W-:Y:S04]  /*2cb50*/  STL [R1+0x5d8], R10 ;  /* 0x0005d80a01007387 */ /* 0x0001e80000100800 */
[----:B0-----:R-:W3:Y:S04]  /*2cb60*/  LDL.LU.64 R10, [R1+0x41b0] ;  /* 0x0041b000010a7983 */ /* 0x001ee80000300a00 */
[----:B------:R-:W3:Y:S04]  /*2cb70*/  LDL.LU.64 R8, [R1+0x41a8] ;  /* 0x0041a80001087983 */ /* 0x000ee80000300a00 */
[----:B------:R-:W-:Y:S04]  /*2cb80*/  STL [R1+0x3ad4], R2 ;  /* 0x003ad40201007387 */ /* 0x000fe80000100800 */
[----:B------:R0:W-:Y:S04]  /*2cb90*/  STL.64 [R1+0x5c0], R4 ;  /* 0x0005c00401007387 */ /* 0x0001e80000100a00 */
[----:B------:R1:W-:Y:S04]  /*2cba0*/  STL.64 [R1+0x5c8], R6 ;  /* 0x0005c80601007387 */ /* 0x0003e80000100a00 */
[----:B0-----:R-:W3:Y:S04]  /*2cbb0*/  LDL.LU.64 R4, [R1+0xd30] ;  /* 0x000d300001047983 */ /* 0x001ee80000300a00 */
[----:B-1----:R-:W3:Y:S04]  /*2cbc0*/  LDL.LU.64 R6, [R1+0xd38] ;  /* 0x000d380001067983 */ /* 0x002ee80000300a00 */
[----:B------:R-:W-:Y:S04]  /*2cbd0*/  STL [R1+0x4180], R15 ;  /* 0x0041800f01007387 */ /* 0x000fe80000100800 */
[----:B------:R0:W-:Y:S04]  /*2cbe0*/  STL.64 [R1+0x4178], R12 ;  /* 0x0041780c01007387 */ /* 0x0001e80000100a00 */
[----:B0-----:R-:W2:Y:S04]  /*2cbf0*/  LDL.LU.64 R12, [R1+0x3c0] ;  /* 0x0003c000010c7983 */ /* 0x001ea80000300a00 */
[----:B------:R-:W2:Y:S02]  /*2cc00*/  LDL.LU.64 R14, [R1+0x3c8] ;  /* 0x0003c800010e7983 */ /* 0x000ea40000300a00 */
[----:B--2---:R-:W-:Y:S02]  /*2cc10*/  HMMA.16816.F32.BF16 R20, R20, R24, R12 ;  /* 0x000000181414723c */ /* 0x004fe4000004180c */
[----:B------:R-:W2:Y:S04]  /*2cc20*/  LDL.LU.64 R12, [R1+0xaf0] ;  /* 0x000af000010c7983 */ /* 0x000ea80000300a00 */
[----:B------:R-:W4:-:S15]  /*2cc30*/  LDL.LU.64 R14, [R1+0xaf8] ;  /* 0x000af800010e7983 */ /* 0x000f1e0000300a00 */
[----:B------:R-:W-:-:S02]  /*2cc40*/  NOP ;  /* 0x0000000000007918 */ /* 0x000fc40000000000 */
[----:B------:R-:W-:Y:S04]  /*2cc50*/  STL.64 [R1+0x290], R20 ;  /* 0x0002901401007387 */ /* 0x000fe80000100a00 */
[----:B------:R-:W-:Y:S04]  /*2cc60*/  STL.64 [R1+0x298], R22 ;  /* 0x0002981601007387 */ /* 0x000fe80000100a00 */
[----:B----4-:R-:W-:Y:S04]  /*2cc70*/  STL.64 [R1+0x4198], R14 ;  /* 0x0041980e01007387 */ /* 0x010fe80000100a00 */
[----:B--2---:R0:W-:Y:S04]  /*2cc80*/  STL.64 [R1+0x4190], R12 ;  /* 0x0041900c01007387 */ /* 0x0041e80000100a00 */
[----:B0-----:R-:W2:Y:S04]  /*2cc90*/  LDL.LU.64 R12, [R1+0xc30] ;  /* 0x000c3000010c7983 */ /* 0x001ea80000300a00 */
[----:B------:R-:W2:Y:S04]  /*2cca0*/  LDL.LU.64 R14, [R1+0xc38] ;  /* 0x000c3800010e7983 */ /* 0x000ea80000300a00 */
[----:B------:R-:W4:Y:S04]  /*2ccb0*/  LDL.LU.64 R20, [R1+0xa00] ;  /* 0x000a000001147983 */ /* 0x000f280000300a00 */
[----:B------:R-:W4:Y:S04]  /*2ccc0*/  LDL.LU.64 R22, [R1+0xa08] ;  /* 0x000a080001167983 */ /* 0x000f280000300a00 */
[----:B------:R0:W-:Y:S04]  /*2ccd0*/  STL.64 [R1+0x4150], R24 ;  /* 0x0041501801007387 */ /* 0x0001e80000100a00 */
[----:B0-----:R-:W2:Y:S04]  /*2cce0*/  LDL.LU.64 R24, [R1+0x680] ;  /* 0x0006800001187983 */ /* 0x001ea80000300a00 */
[----:B------:R-:W4:Y:S01]  /*2ccf0*/  LDL.LU.64 R26, [R1+0x688] ;  /* 0x00068800011a7983 */ /* 0x000f220000300a00 */
[----:B---3--:R-:W-:Y:S03]  /*2cd00*/  HMMA.16816.F32.BF16 R4, R8, R16, R4 ;  /* 0x000000100804723c */ /* 0x008fe60000041804 */
[----:B----4-:R-:W-:Y:S04]  /*2cd10*/  STL.64 [R1+0x4160], R26 ;  /* 0x0041601a01007387 */ /* 0x010fe80000100a00 */
[----:B--2---:R-:W-:-:S15]  /*2cd20*/  STL.64 [R1+0x4158], R24 ;  /* 0x0041581801007387 */ /* 0x004fde0000100a00 */
[----:B------:R-:W-:-:S01]  /*2cd30*/  NOP ;  /* 0x0000000000007918 */ /* 0x000fc20000000000 */
[----:B------:R0:W-:Y:S04]  /*2cd40*/  STL.64 [R1+0x540], R4 ;  /* 0x0005400401007387 */ /* 0x0001e80000100a00 */
[----:B------:R-:W-:Y:S04]  /*2cd50*/  STL.64 [R1+0x548], R6 ;  /* 0x0005480601007387 */ /* 0x000fe80000100a00 */
[----:B0-----:R-:W2:Y:S04]  /*2cd60*/  LDL.LU.64 R4, [R1+0x41a0] ;  /* 0x0041a00001047983 */ /* 0x001ea80000300a00 */
[----:B------:R0:W-:Y:S01]  /*2cd70*/  STL.64 [R1+0x4168], R16 ;  /* 0x0041681001007387 */ /* 0x0001e20000100a00 */
[----:B------:R-:W-:-:S03]  /*2cd80*/  IMAD.MOV.U32 R25, RZ, RZ, R0 ;  /* 0x000000ffff197224 */ /* 0x000fc600078e0000 */
[----:B0-----:R-:W3:Y:S04]  /*2cd90*/  LDL.LU.64 R16, [R1+0x930] ;  /* 0x0009300001107983 */ /* 0x001ee80000300a00 */
[----:B------:R-:W3:Y:S01]  /*2cda0*/  LDL.LU.64 R18, [R1+0x938] ;  /* 0x0009380001127983 */ /* 0x000ee20000300a00 */
[----:B--2---:R-:W-:Y:S06]  /*2cdb0*/  HMMA.16816.F32.BF16 R12, R8, R4, R12 ;  /* 0x00000004080c723c */ /* 0x004fec000004180c */
[----:B------:R-:W-:-:S02]  /*2cdc0*/  IMAD.MOV.U32 R2, RZ, RZ, R4 ;  /* 0x000000ffff027224 */ /* 0x000fc400078e0004 */
[----:B------:R-:W-:-:S15]  /*2cdd0*/  IMAD.MOV.U32 R0, RZ, RZ, R5 ;  /* 0x000000ffff007224 */ /* 0x000fde00078e0005 */
[----:B------:R-:W-:Y:S04]  /*2cde0*/  STL.64 [R1+0x530], R12 ;  /* 0x0005300c01007387 */ /* 0x000fe80000100a00 */
[----:B------:R0:W-:Y:S04]  /*2cdf0*/  STL.64 [R1+0x538], R14 ;  /* 0x0005380e01007387 */ /* 0x0001e80000100a00 */
[----:B0-----:R-:W2:Y:S04]  /*2ce00*/  LDL.LU.64 R14, [R1+0x4198] ;  /* 0x00419800010e7983 */ /* 0x001ea80000300a00 */
[----:B------:R-:W2:Y:S04]  /*2ce10*/  LDL.LU.64 R12, [R1+0x4190] ;  /* 0x00419000010c7983 */ /* 0x000ea80000300a00 */
[----:B------:R-:W2:Y:S01]  /*2ce20*/  LDL.LU.64 R4, [R1+0x4188] ;  /* 0x0041880001047983 */ /* 0x000ea20000300a00 */
[----:B------:R-:W-:Y:S01]  /*2ce30*/  IMAD.MOV.U32 R24, RZ, RZ, R3 ;  /* 0x000000ffff187224 */ /* 0x000fe200078e0003 */
[----:B--2---:R-:W-:Y:S06]  /*2ce40*/  HMMA.16816.F32.BF16 R12, R8, R4, R12 ;  /* 0x00000004080c723c */ /* 0x004fec000004180c */
[----:B------:R-:W-:-:S15]  /*2ce50*/  IMAD.MOV.U32 R3, RZ, RZ, R5 ;  /* 0x000000ffff037224 */ /* 0x000fde00078e0005 */
[----:B------:R-:W-:-:S02]  /*2ce60*/  NOP ;  /* 0x0000000000007918 */ /* 0x000fc40000000000 */
[----:B------:R-:W-:Y:S04]  /*2ce70*/  STL.64 [R1+0x520], R12 ;  /* 0x0005200c01007387 */ /* 0x000fe80000100a00 */
[----:B------:R0:W-:Y:S04]  /*2ce80*/  STL.64 [R1+0x528], R14 ;  /* 0x0005280e01007387 */ /* 0x0001e80000100a00 */
[----:B0-----:R-:W2:Y:S04]  /*2ce90*/  LDL.LU R15, [R1+0x4180] ;  /* 0x00418000010f7983 */ /* 0x001ea80000300800 */
[----:B------:R-:W4:Y:S01]  /*2cea0*/  LDL.LU.64 R12, [R1+0x4178] ;  /* 0x00417800010c7983 */ /* 0x000f220000300a00 */
[----:B------:R-:W-:-:S03]  /*2ceb0*/  IMAD.MOV.U32 R14, RZ, RZ, R4 ;  /* 0x000000ffff0e7224 */ /* 0x000fc600078e0004 */
[----:B------:R-:W2:Y:S01]  /*2cec0*/  LDL.LU.64 R4, [R1+0x4170] ;  /* 0x0041700001047983 */ /* 0x000ea20000300a00 */
[C---:B---3--:R-:W-:Y:S06]  /*2ced0*/  HMMA.16816.F32.BF16 R24, R8.reuse, R24, R16 ;  /* 0x000000180818723c */ /* 0x048fec0000041810 */
[----:B--2---:R-:W-:Y:S01]  /*2cee0*/  HMMA.16816.F32.BF16 R20, R8, R4, R20 ;  /* 0x000000040814723c */ /* 0x004fe20000041814 */
[----:B------:R-:W4:Y:S04]  /*2cef0*/  LDL.LU.64 R4, [R1+0x670] ;  /* 0x0006700001047983 */ /* 0x000f280000300a00 */
[----:B------:R-:W4:-:S15]  /*2cf00*/  LDL.LU.64 R6, [R1+0x678] ;  /* 0x0006780001067983 */ /* 0x000f1e0000300a00 */
[----:B------:R-:W-:-:S03]  /*2cf10*/  NOP ;  /* 0x0000000000007918 */ /* 0x000fc60000000000 */
[----:B------:R-:W-:Y:S04]  /*2cf20*/  STL.64 [R1+0x510], R20 ;  /* 0x0005101401007387 */ /* 0x000fe80000100a00 */
[----:B------:R-:W-:Y:S04]  /*2cf30*/  STL.64 [R1+0x518], R22 ;  /* 0x0005181601007387 */ /* 0x000fe80000100a00 */
[----:B------:R-:W0:Y:S04]  /*2cf40*/  LDSM.16.MT88.4 R20, [R28+UR4+0x300] ;  /* 0x000300041c14783b */ /* 0x000e280008004200 */
[----:B0-----:R-:W-:Y:S04]  /*2cf50*/  STL.64 [R1+0x4050], R22 ;  /* 0x0040501601007387 */ /* 0x001fe80000100a00 */
[----:B------:R-:W-:Y:S04]  /*2cf60*/  STL.64 [R1+0x4048], R20 ;  /* 0x0040481401007387 */ /* 0x000fe80000100a00 */
[----:B------:R-:W2:Y:S04]  /*2cf70*/  LDL.LU.64 R16, [R1+0x4168] ;  /* 0x0041680001107983 */ /* 0x000ea80000300a00 */
[----:B------:R-:W-:Y:S04]  /*2cf80*/  STL.64 [R1+0x500], R24 ;  /* 0x0005001801007387 */ /* 0x000fe80000100a00 */
[----:B------:R0:W-:Y:S04]  /*2cf90*/  STL.64 [R1+0x508], R26 ;  /* 0x0005081a01007387 */ /* 0x0001e80000100a00 */
[----:B0-----:R-:W3:Y:S04]  /*2cfa0*/  LDL.LU.64 R26, [R1+0x4160] ;  /* 0x00416000011a7983 */ /* 0x001ee80000300a00 */
[----:B------:R-:W3:Y:S01]  /*2cfb0*/  LDL.LU.64 R24, [R1+0x4158] ;  /* 0x0041580001187983 */ /* 0x000ee20000300a00 */
[----:B------:R-:W-:-:S02]  /*2cfc0*/  IMAD.MOV.U32 R20, RZ, RZ, R29 ;  /* 0x000000ffff147224 */ /* 0x000fc400078e001d */
[----:B------:R-:W-:-:S07]  /*2cfd0*/  IMAD.MOV.U32 R21, RZ, RZ, R15 ;  /* 0x000000ffff157224 */ /* 0x000fce00078e000f */
[----:B---3--:R-:W-:-:S15]  /*2cfe0*/  HMMA.16816.F32.BF16 R24, R8, R20, R24 ;  /* 0x000000140818723c */ /* 0x008fde0000041818 */
[----:B------:R-:W-:-:S08]  /*2cff0*/  NOP ;  /* 0x0000000000007918 */ /* 0x000fd00000000000 */
[----:B------:R0:W-:Y:S04]  /*2d000*/  STL.64 [R1+0x4f0], R24 ;  /* 0x0004f01801007387 */ /* 0x0001e80000100a00 */
[----:B------:R-:W-:Y:S04]  /*2d010*/  STL.64 [R1+0x4f8], R26 ;  /* 0x0004f81a01007387 */ /* 0x000fe80000100a00 */
[----:B0-----:R-:W3:Y:S04]  /*2d020*/  LDL.LU.64 R24, [R1+0x4150] ;  /* 0x0041500001187983 */ /* 0x001ee80000300a00 */
[----:B------:R0:W-:Y:S04]  /*2d030*/  STL.64 [R1+0x40e0], R20 ;  /* 0x0040e01401007387 */ /* 0x0001e80000100a00 */
[----:B0-----:R-:W4:Y:S04]  /*2d040*/  LDL.64 R20, [R1+0xa0] ;  /* 0x0000a00001147983 */ /* 0x001f280000100a00 */
[----:B----4-:R0:W-:Y:S04]  /*2d050*/  STL.64 [R1+0x40f8], R20 ;  /* 0x0040f81401007387 */ /* 0x0101e80000100a00 */
[----:B0-----:R-:W4:Y:S04]  /*2d060*/  LDL.LU.64 R20, [R1+0x9d0] ;  /* 0x0009d00001147983 */ /* 0x001f280000300a00 */
[----:B------:R-:W2:Y:S04]  /*2d070*/  LDL.LU.64 R22, [R1+0x9d8] ;  /* 0x0009d80001167983 */ /* 0x000ea80000300a00 */
[----:B--2---:R-:W-:Y:S04]  /*2d080*/  STL.64 [R1+0x4108], R22 ;  /* 0x0041081601007387 */ /* 0x004fe80000100a00 */
[----:B----4-:R0:W-:Y:S02]  /*2d090*/  STL.64 [R1+0x4100], R20 ;  /* 0x0041001401007387 */ /* 0x0101e40000100a00 */
[----:B0-----:R-:W-:-:S02]  /*2d0a0*/  IMAD.MOV.U32 R20, RZ, RZ, R14 ;  /* 0x000000ffff147224 */ /* 0x001fc400078e000e */
[----:B------:R-:W-:-:S05]  /*2d0b0*/  IMAD.MOV.U32 R21, RZ, RZ, R3 ;  /* 0x000000ffff157224 */ /* 0x000fca00078e0003 */
[----:B------:R0:W-:Y:S02]  /*2d0c0*/  STL.64 [R1+0x4120], R20 ;  /* 0x0041201401007387 */ /* 0x0001e40000100a00 */
[----:B0-----:R-:W-:Y:S02]  /*2d0d0*/  IMAD.MOV.U32 R20, RZ, RZ, R2 ;  /* 0x000000ffff147224 */ /* 0x001fe400078e0002 */
[----:B------:R-:W-:-:S05]  /*2d0e0*/  IMAD.MOV.U32 R21, RZ, RZ, R0 ;  /* 0x000000ffff157224 */ /* 0x000fca00078e0000 */
[----:B------:R0:W-:Y:S02]  /*2d0f0*/  STL.64 [R1+0x4138], R20 ;  /* 0x0041381401007387 */ /* 0x0001e40000100a00 */
[----:B0-----:R-:W-:Y:S02]  /*2d100*/  HMMA.16816.F32.BF16 R20, R8, R12, R4 ;  /* 0x0000000c0814723c */ /* 0x001fe40000041804 */
[----:B------:R-:W3:Y:S04]  /*2d110*/  LDL.LU.64 R4, [R1+0x3b0] ;  /* 0x0003b00001047983 */ /* 0x000ee80000300a00 */
[----:B------:R-:W3:-:S15]  /*2d120*/  LDL.LU.64 R6, [R1+0x3b8] ;  /* 0x0003b80001067983 */ /* 0x000ede0000300a00 */
[----:B------:R-:W-:-:S02]  /*2d130*/  NOP ;  /* 0x0000000000007918 */ /* 0x000fc40000000000 */
[----:B------:R0:W-:Y:S04]  /*2d140*/  STL.64 [R1+0x4e0], R20 ;  /* 0x0004e01401007387 */ /* 0x0001e80000100a00 */
[----:B------:R1:W-:Y:S04]  /*2d150*/  STL.64 [R1+0x4e8], R22 ;  /* 0x0004e81601007387 */ /* 0x0003e80000100a00 */
[----:B0-----:R-:W2:Y:S04]  /*2d160*/  LDL.LU.64 R20, [R1+0xd00] ;  /* 0x000d000001147983 */ /* 0x001ea80000300a00 */
[----:B-1----:R-:W2:Y:S04]  /*2d170*/  LDL.LU.64 R22, [R1+0xd08] ;  /* 0x000d080001167983 */ /* 0x002ea80000300a00 */
[----:B------:R0:W-:Y:S04]  /*2d180*/  STL.64 [R1+0x40d8], R12 ;  /* 0x0040d80c01007387 */ /* 0x0001e80000100a00 */
[----:B0-----:R-:W4:Y:S04]  /*2d190*/  LDL.LU.64 R12, [R1+0x640] ;  /* 0x00064000010c7983 */ /* 0x001f280000300a00 */
[----:B------:R-:W3:Y:S04]  /*2d1a0*/  LDL.LU.64 R14, [R1+0x648] ;  /* 0x00064800010e7983 */ /* 0x000ee80000300a00 */
[----:B---3--:R-:W-:Y:S04]  /*2d1b0*/  STL.64 [R1+0x40f0], R14 ;  /* 0x0040f00e01007387 */ /* 0x008fe80000100a00 */
[----:B----4-:R0:W-:Y:S04]  /*2d1c0*/  STL.64 [R1+0x40e8], R12 ;  /* 0x0040e80c01007387 */ /* 0x0101e80000100a00 */
[----:B0-----:R-:W3:Y:S04]  /*2d1d0*/  LDL.LU.64 R12, [R1+0x900] ;  /* 0x00090000010c7983 */ /* 0x001ee80000300a00 */
[----:B------:R-:W4:Y:S04]  /*2d1e0*/  LDL.LU.64 R14, [R1+0x908] ;  /* 0x00090800010e7983 */ /* 0x000f280000300a00 */
[----:B----4-:R-:W-:Y:S04]  /*2d1f0*/  STL.64 [R1+0x4118], R14 ;  /* 0x0041180e01007387 */ /* 0x010fe80000100a00 */
[----:B---3--:R0:W-:Y:S04]  /*2d200*/  STL.64 [R1+0x4110], R12 ;  /* 0x0041100c01007387 */ /* 0x0081e80000100a00 */
[----:B0-----:R-:W3:Y:S04]  /*2d210*/  LDL.LU.64 R12, [R1+0xac0] ;  /* 0x000ac000010c7983 */ /* 0x001ee80000300a00 */
[----:B------:R-:W4:Y:S01]  /*2d220*/  LDL.LU.64 R14, [R1+0xac8] ;  /* 0x000ac800010e7983 */ /* 0x000f220000300a00 */
[----:B------:R-:W-:Y:S03]  /*2d230*/  HMMA.16816.F32.BF16 R8, R8, R24, R4 ;  /* 0x000000180808723c */ /* 0x000fe60000041804 */
[----:B----4-:R-:W-:Y:S04]  /*2d240*/  STL.64 [R1+0x4130], R14 ;  /* 0x0041300e01007387 */ /* 0x010fe80000100a00 */
[----:B---3--:R0:W-:Y:S04]  /*2d250*/  STL.64 [R1+0x4128], R12 ;  /* 0x0041280c01007387 */ /* 0x0081e80000100a00 */
[----:B0-----:R-:W3:Y:S04]  /*2d260*/  LDL.LU.64 R12, [R1+0xc00] ;  /* 0x000c0000010c7983 */ /* 0x001ee80000300a00 */
[----:B------:R-:W3:Y:S04]  /*2d270*/  LDL.LU.64 R14, [R1+0xc08] ;  /* 0x000c0800010e7983 */ /* 0x000ee80000300a00 */
[----:B------:R-:W2:Y:S04]  /*2d280*/  LDL.LU.64 R6, [R1+0x4148] ;  /* 0x0041480001067983 */ /* 0x000ea80000300a00 */
[----:B------:R-:W2:Y:S04]  /*2d290*/  LDL.LU.64 R4, [R1+0x4140] ;  /* 0x0041400001047983 */ /* 0x000ea80000300a00 */
[----:B------:R0:W-:Y:S04]  /*2d2a0*/  STL.64 [R1+0x270], R8 ;  /* 0x0002700801007387 */ /* 0x0001e80000100a00 */
[----:B------:R-:W-:Y:S04]  /*2d2b0*/  STL.64 [R1+0x278], R10 ;  /* 0x0002780a01007387 */ /* 0x000fe80000100a00 */
[----:B0-----:R-:W4:Y:S01]  /*2d2c0*/  LDL.64 R8, [R1+0xb0] ;  /* 0x0000b00001087983 */ /* 0x001f220000100a00 */
[----:B--2---:R-:W-:-:S15]  /*2d2d0*/  HMMA.16816.F32.BF16 R20, R4, R16, R20 ;  /* 0x000000100414723c */ /* 0x004fde0000041814 */
[----:B------:R-:W-:-:S08]  /*2d2e0*/  NOP ;  /* 0x0000000000007918 */ /* 0x000fd00000000000 */
[----:B------:R0:W-:Y:S04]  /*2d2f0*/  STL.64 [R1+0x490], R20 ;  /* 0x0004901401007387 */ /* 0x0001e80000100a00 */
[----:B------:R3:W-:Y:S04]  /*2d300*/  STL.64 [R1+0x498], R22 ;  /* 0x0004981601007387 */ /* 0x0007e80000100a00 */
[----:B0-----:R-:W3:Y:S02]  /*2d310*/  LDL.LU.64 R20, [R1+0x4138] ;  /* 0x0041380001147983 */ /* 0x001ee40000300a00 */
[----:B---3--:R-:W-:Y:S02]  /*2d320*/  HMMA.16816.F32.BF16 R20, R4, R20, R12 ;  /* 0x000000140414723c */ /* 0x008fe4000004180c */
        /* <DEDUP_REMOVED lines=10> */
[----:B------:R-:W-:Y:S04]  /*2d3d0*/  STL.64 [R1+0x470], R20 ;  /* 0x0004701401007387 */ /* 0x000fe80000100a00 */
[----:B------:R0:W-:Y:S04]  /*2d3e0*/  STL.64 [R1+0x478], R22 ;  /* 0x0004781601007387 */ /* 0x0001e80000100a00 */
[----:B0-----:R-:W4:Y:S04]  /*2d3f0*/  LDL.LU.64 R22, [R1+0x4108] ;  /* 0x0041080001167983 */ /* 0x001f280000300a00 */
[----:B------:R-:W4:Y:S02]  /*2d400*/  LDL.LU.64 R20, [R1+0x4100] ;  /* 0x0041000001147983 */ /* 0x000f240000300a00 */
[----:B----4-:R-:W-:-:S15]  /*2d410*/  HMMA.16816.F32.BF16 R20, R4, R8, R20 ;  /* 0x000000080414723c */ /* 0x010fde0000041814 */
[----:B------:R-:W-:-:S08]  /*2d420*/  NOP ;  /* 0x0000000000007918 */ /* 0x000fd00000000000 */
[----:B------:R0:W-:Y:S04]  /*2d430*/  STL.64 [R1+0x460], R20 ;  /* 0x0004601401007387 */ /* 0x0001e80000100a00 */
[----:B------:R-:W-:Y:S04]  /*2d440*/  STL.64 [R1+0x468], R22 ;  /* 0x0004681601007387 */ /* 0x000fe80000100a00 */
[----:B0-----:R-:W2:Y:S01]  /*2d450*/  LDL.LU.64 R20, [R1+0x40f8] ;  /* 0x0040f80001147983 */ /* 0x001ea20000300a00 */
[----:B------:R-:W-:Y:S02]  /*2d460*/  IMAD.MOV.U32 R18, RZ, RZ, R8 ;  /* 0x000000ffff127224 */ /* 0x000fe400078e0008 */
[----:B------:R-:W-:-:S02]  /*2d470*/  IMAD.MOV.U32 R3, RZ, RZ, R9 ;  /* 0x000000ffff037224 */ /* 0x000fc400078e0009 */
[----:B------:R-:W0:Y:S04]  /*2d480*/  LDSM.16.MT88.4 R8, [R28+UR4+0x380] ;  /* 0x000380041c08783b */ /* 0x000e280008004200 */
[----:B0-----:R-:W-:Y:S04]  /*2d490*/  STL [R1+0x3fc0], R11 ;  /* 0x003fc00b01007387 */ /* 0x001fe80000100800 */
[----:B------:R-:W-:Y:S04]  /*2d4a0*/  STL [R1+0x3fd8], R10 ;  /* 0x003fd80a01007387 */ /* 0x000fe80000100800 */
[----:B------:R0:W-:Y:S04]  /*2d4b0*/  STL.64 [R1+0x3fd0], R8 ;  /* 0x003fd00801007387 */ /* 0x0001e80000100a00 */
        /* <DEDUP_REMOVED lines=14> */
[----:B0-----:R-:W3:Y:S04]  /*2d5a0*/  LDL.LU.64 R12, [R1+0x40d8] ;  /* 0x0040d800010c7983 */ /* 0x001ee80000300a00 */
[----:B------:R0:W-:Y:S01]  /*2d5b0*/  STL.64 [R1+0x4068], R20 ;  /* 0x0040681401007387 */ /* 0x0001e20000100a00 */
[----:B---3--:R-:W-:Y:S03]  /*2d5c0*/  HMMA.16816.F32.BF16 R8, R4, R12, R8 ;  /* 0x0000000c0408723c */ /* 0x008fe60000041808 */
[----:B------:R-:W2:Y:S04]  /*2d5d0*/  LDL.LU.64 R12, [R1+0x310] ;  /* 0x00031000010c7983 */ /* 0x000ea80000300a00 */
[----:B-1----:R-:W2:-:S15]  /*2d5e0*/  LDL.LU.64 R14, [R1+0x318] ;  /* 0x00031800010e7983 */ /* 0x002e9e0000300a00 */
[----:B------:R-:W-:-:S01]  /*2d5f0*/  NOP ;  /* 0x0000000000007918 */ /* 0x000fc20000000000 */
[----:B------:R-:W-:Y:S04]  /*2d600*/  STL.64 [R1+0x430], R8 ;  /* 0x0004300801007387 */ /* 0x000fe80000100a00 */
[----:B------:R-:W-:Y:S04]  /*2d610*/  STL.64 [R1+0x438], R10 ;  /* 0x0004380a01007387 */ /* 0x000fe80000100a00 */
[----:B0-----:R-:W3:Y:S04]  /*2d620*/  LDL.LU.64 R20, [R1+0x8d0] ;  /* 0x0008d00001147983 */ /* 0x001ee80000300a00 */
[----:B------:R-:W4:Y:S04]  /*2d630*/  LDL.LU.64 R22, [R1+0x8d8] ;  /* 0x0008d80001167983 */ /* 0x000f280000300a00 */
[----:B----4-:R-:W-:Y:S04]  /*2d640*/  STL.64 [R1+0x4078], R22 ;  /* 0x0040781601007387 */ /* 0x010fe80000100a00 */
[----:B---3--:R0:W-:Y:S02]  /*2d650*/  STL.64 [R1+0x4070], R20 ;  /* 0x0040701401007387 */ /* 0x0081e40000100a00 */
[----:B0-----:R-:W-:-:S02]  /*2d660*/  IMAD.MOV.U32 R20, RZ, RZ, R18 ;  /* 0x000000ffff147224 */ /* 0x001fc400078e0012 */
[----:B------:R-:W-:-:S05]  /*2d670*/  IMAD.MOV.U32 R21, RZ, RZ, R3 ;  /* 0x000000ffff157224 */ /* 0x000fca00078e0003 */
[----:B------:R0:W-:Y:S04]  /*2d680*/  STL.64 [R1+0x4090], R20 ;  /* 0x0040901401007387 */ /* 0x0001e80000100a00 */
[----:B0-----:R-:W3:Y:S04]  /*2d690*/  LDL.64 R20, [R1+0xc0] ;  /* 0x0000c00001147983 */ /* 0x001ee80000100a00 */
[----:B---3--:R0:W-:Y:S04]  /*2d6a0*/  STL.64 [R1+0x40a8], R20 ;  /* 0x0040a81401007387 */ /* 0x0081e80000100a00 */
[----:B0-----:R-:W3:Y:S04]  /*2d6b0*/  LDL.64 R20, [R1+0xd0] ;  /* 0x0000d00001147983 */ /* 0x001ee80000100a00 */
[----:B---3--:R0:W-:Y:S04]  /*2d6c0*/  STL.64 [R1+0x40c0], R20 ;  /* 0x0040c01401007387 */ /* 0x0081e80000100a00 */
[----:B0-----:R-:W3:Y:S04]  /*2d6d0*/  LDL.LU.64 R20, [R1+0xce0] ;  /* 0x000ce00001147983 */ /* 0x001ee80000300a00 */
[----:B------:R-:W3:Y:S04]  /*2d6e0*/  LDL.LU.64 R22, [R1+0xce8] ;  /* 0x000ce80001167983 */ /* 0x000ee80000300a00 */
[----:B------:R-:W4:Y:S04]  /*2d6f0*/  LDL.LU.64 R8, [R1+0x5b0] ;  /* 0x0005b00001087983 */ /* 0x000f280000300a00 */
[----:B------:R-:W2:Y:S04]  /*2d700*/  LDL.LU.64 R10, [R1+0x5b8] ;  /* 0x0005b800010a7983 */ /* 0x000ea80000300a00 */
[----:B--2---:R-:W-:Y:S04]  /*2d710*/  STL.64 [R1+0x4060], R10 ;  /* 0x0040600a01007387 */ /* 0x004fe80000100a00 */
[----:B----4-:R0:W-:Y:S04]  /*2d720*/  STL.64 [R1+0x4058], R8 ;  /* 0x0040580801007387 */ /* 0x0101e80000100a00 */
[----:B0-----:R-:W2:Y:S04]  /*2d730*/  LDL.LU.64 R8, [R1+0x630] ;  /* 0x0006300001087983 */ /* 0x001ea80000300a00 */
[----:B------:R-:W4:Y:S04]  /*2d740*/  LDL.LU.64 R10, [R1+0x638] ;  /* 0x00063800010a7983 */ /* 0x000f280000300a00 */
[----:B----4-:R-:W-:Y:S04]  /*2d750*/  STL.64 [R1+0x4088], R10 ;  /* 0x0040880a01007387 */ /* 0x010fe80000100a00 */
[----:B--2---:R0:W-:Y:S04]  /*2d760*/  STL.64 [R1+0x4080], R8 ;  /* 0x0040800801007387 */ /* 0x0041e80000100a00 */
[----:B0-----:R-:W2:Y:S04]  /*2d770*/  LDL.LU.64 R8, [R1+0x9b0] ;  /* 0x0009b00001087983 */ /* 0x001ea80000300a00 */
[----:B------:R-:W4:Y:S04]  /*2d780*/  LDL.LU.64 R10, [R1+0x9b8] ;  /* 0x0009b800010a7983 */ /* 0x000f280000300a00 */
[----:B----4-:R-:W-:Y:S04]  /*2d790*/  STL.64 [R1+0x40a0], R10 ;  /* 0x0040a00a01007387 */ /* 0x010fe80000100a00 */
[----:B--2---:R0:W-:Y:S04]  /*2d7a0*/  STL.64 [R1+0x4098], R8 ;  /* 0x0040980801007387 */ /* 0x0041e80000100a00 */
[----:B0-----:R-:W2:Y:S04]  /*2d7b0*/  LDL.LU.64 R8, [R1+0xaa0] ;  /* 0x000aa00001087983 */ /* 0x001ea80000300a00 */
[----:B------:R-:W4:Y:S01]  /*2d7c0*/  LDL.LU.64 R10, [R1+0xaa8] ;  /* 0x000aa800010a7983 */ /* 0x000f220000300a00 */
[----:B------:R-:W-:Y:S03]  /*2d7d0*/  HMMA.16816.F32.BF16 R4, R4, R24, R12 ;  /* 0x000000180404723c */ /* 0x000fe6000004180c */
[----:B----4-:R-:W-:Y:S04]  /*2d7e0*/  STL.64 [R1+0x40b8], R10 ;  /* 0x0040b80a01007387 */ /* 0x010fe80000100a00 */
[----:B--2---:R0:W-:Y:S04]  /*2d7f0*/  STL.64 [R1+0x40b0], R8 ;  /* 0x0040b00801007387 */ /* 0x0041e80000100a00 */
[----:B0-----:R-:W2:Y:S04]  /*2d800*/  LDL.LU.64 R8, [R1+0xbe0] ;  /* 0x000be00001087983 */ /* 0x001ea80000300a00 */
[----:B------:R-:W2:Y:S04]  /*2d810*/  LDL.LU.64 R10, [R1+0xbe8] ;  /* 0x000be800010a7983 */ /* 0x000ea80000300a00 */
[----:B------:R-:W3:Y:S04]  /*2d820*/  LDL.LU.64 R14, [R1+0x40d0] ;  /* 0x0040d000010e7983 */ /* 0x000ee80000300a00 */
[----:B------:R-:W3:Y:S04]  /*2d830*/  LDL.LU.64 R12, [R1+0x40c8] ;  /* 0x0040c800010c7983 */ /* 0x000ee80000300a00 */
[----:B------:R-:W-:Y:S04]  /*2d840*/  STL.64 [R1+0x220], R4 ;  /* 0x0002200401007387 */ /* 0x000fe80000100a00 */
[----:B------:R-:W-:Y:S01]  /*2d850*/  STL.64 [R1+0x228], R6 ;  /* 0x0002280601007387 */ /* 0x000fe20000100a00 */
[----:B---3--:R-:W-:-:S15]  /*2d860*/  HMMA.16816.F32.BF16 R20, R12, R16, R20 ;  /* 0x000000100c14723c */ /* 0x008fde0000041814 */
[----:B------:R-:W-:-:S08]  /*2d870*/  NOP ;  /* 0x0000000000007918 */ /* 0x000fd00000000000 */
[----:B------:R0:W-:Y:S04]  /*2d880*/  STL.64 [R1+0x1d0], R20 ;  /* 0x0001d01401007387 */ /* 0x0001e80000100a00 */
[----:B------:R-:W-:Y:S04]  /*2d890*/  STL.64 [R1+0x1d8], R22 ;  /* 0x0001d81601007387 */ /* 0x000fe80000100a00 */
[----:B0-----:R-:W2:Y:S01]  /*2d8a0*/  LDL.LU.64 R20, [R1+0x40c0] ;  /* 0x0040c00001147983 */ /* 0x001ea20000300a00 */
[----:B------:R-:W-:Y:S02]  /*2d8b0*/  IMAD.MOV.U32 R4, RZ, RZ, R2 ;  /* 0x000000ffff047224 */ /* 0x000fe400078e0002 */
[----:B------:R-:W-:Y:S01]  /*2d8c0*/  IMAD.MOV.U32 R5, RZ, RZ, R0 ;  /* 0x000000ffff057224 */ /* 0x000fe200078e0000 */
        /* <DEDUP_REMOVED lines=16> */
[----:B--2---:R-:W-:Y:S02]  /*2d9d0*/  HMMA.16816.F32.BF16 R20, R12, R20, R8 ;  /* 0x000000140c14723c */ /* 0x004fe40000041808 */
[----:B------:R-:W2:Y:S04]  /*2d9e0*/  LDL.LU.64 R10, [R1+0x4088] ;  /* 0x00408800010a7983 */ /* 0x000ea80000300a00 */
[----:B------:R-:W2:-:S15]  /*2d9f0*/  LDL.LU.64 R8, [R1+0x4080] ;  /* 0x0040800001087983 */ /* 0x000e9e0000300a00 */
[----:B------:R-:W-:-:S02]  /*2da00*/  NOP ;  /* 0x0000000000007918 */ /* 0x000fc40000000000 */
[----:B------:R-:W-:Y:S04]  /*2da10*/  STL.64 [R1+0x1a0], R20 ;  /* 0x0001a01401007387 */ /* 0x000fe80000100a00 */
[----:B------:R0:W-:Y:S04]  /*2da20*/  STL.64 [R1+0x1a8], R22 ;  /* 0x0001a81601007387 */ /* 0x0001e80000100a00 */
[----:B0-----:R-:W3:Y:S04]  /*2da30*/  LDL.LU.64 R22, [R1+0x4078] ;  /* 0x0040780001167983 */ /* 0x001ee80000300a00 */
[----:B------:R-:W3:Y:S01]  /*2da40*/  LDL.LU.64 R20, [R1+0x4070] ;  /* 0x0040700001147983 */ /* 0x000ee20000300a00 */
[----:B------:R-:W-:Y:S01]  /*2da50*/  LOP3.LUT R3, R28, 0x40, RZ, 0x3c, !PT ;  /* 0x000000401c037812 */ /* 0x000fe200078e3cff */
[----:B---3--:R-:W-:Y:S02]  /*2da60*/  HMMA.16816.F32.BF16 R4, R12, R4, R20 ;  /* 0x000000040c04723c */ /* 0x008fe40000041814 */
[----:B------:R-:W2:-:S15]  /*2da70*/  LDL.LU.64 R20, [R1+0x4068] ;  /* 0x0040680001147983 */ /* 0x000e9e0000300a00 */
[----:B------:R-:W-:-:S06]  /*2da80*/  NOP ;  /* 0x0000000000007918 */ /* 0x000fcc0000000000 */
[----:B------:R-:W-:Y:S04]  /*2da90*/  STL.64 [R1+0x3e0], R4 ;  /* 0x0003e00401007387 */ /* 0x000fe80000100a00 */
[----:B------:R-:W-:Y:S04]  /*2daa0*/  STL.64 [R1+0x3e8], R6 ;  /* 0x0003e80601007387 */ /* 0x000fe80000100a00 */
[----:B------:R-:W0:Y:S04]  /*2dab0*/  LDSM.16.MT88.4 R4, [R3+UR4] ;  /* 0x000000040304783b */ /* 0x000e280008004200 */
[----:B0-----:R-:W-:Y:S04]  /*2dac0*/  STL.64 [R1+0x3f38], R6 ;  /* 0x003f380601007387 */ /* 0x001fe80000100a00 */
[----:B------:R0:W-:Y:S04]  /*2dad0*/  STL.64 [R1+0x3f30], R4 ;  /* 0x003f300401007387 */ /* 0x0001e80000100a00 */
[----:B0-----:R-:W3:Y:S01]  /*2dae0*/  LDL.64 R4, [R1+0x80] ;  /* 0x0000800001047983 */ /* 0x001ee20000100a00 */
[----:B--2---:R-:W-:Y:S03]  /*2daf0*/  HMMA.16816.F32.BF16 R20, R12, R20, R8 ;  /* 0x000000140c14723c */ /* 0x004fe60000041808 */
[----:B------:R-:W3:Y:S04]  /*2db00*/  LDL.LU.64 R10, [R1+0x4060] ;  /* 0x00406000010a7983 */ /* 0x000ee80000300a00 */
[----:B------:R-:W3:-:S15]  /*2db10*/  LDL.LU.64 R8, [R1+0x4058] ;  /* 0x0040580001087983 */ /* 0x000ede0000300a00 */
[----:B------:R-:W-:-:S01]  /*2db20*/  NOP ;  /* 0x0000000000007918 */ /* 0x000fc20000000000 */
[----:B------:R0:W-:Y:S04]  /*2db30*/  STL.64 [R1+0x3d0], R20 ;  /* 0x0003d01401007387 */ /* 0x0001e80000100a00 */
[----:B------:R1:W-:Y:S04]  /*2db40*/  STL.64 [R1+0x3d8], R22 ;  /* 0x0003d81601007387 */ /* 0x0003e80000100a00 */
[----:B0-----:R-:W2:Y:S04]  /*2db50*/  LDL.LU.64 R20, [R1+0x2a0] ;  /* 0x0002a00001147983 */ /* 0x001ea80000300a00 */
[----:B-1----:R-:W2:Y:S01]  /*2db60*/  LDL.LU.64 R22, [R1+0x2a8] ;  /* 0x0002a80001167983 */ /* 0x002ea20000300a00 */
[----:B---3--:R-:W-:-:S15]  /*2db70*/  HMMA.16816.F32.BF16 R8, R12, R4, R8 ;  /* 0x000000040c08723c */ /* 0x008fde0000041808 */
[----:B------:R-:W-:-:S08]  /*2db80*/  NOP ;  /* 0x0000000000007918 */ /* 0x000fd00000000000 */
[----:B------:R0:W-:Y:S04]  /*2db90*/  STL.64 [R1+0x3c0], R8 ;  /* 0x0003c00801007387 */ /* 0x0001e80000100a00 */
[----:B------:R1:W-:Y:S04]  /*2dba0*/  STL.64 [R1+0x3c8], R10 ;  /* 0x0003c80a01007387 */ /* 0x0003e80000100a00 */
[----:B0-----:R-:W3:Y:S04]  /*2dbb0*/  LDL.LU.64 R8, [R1+0x4d0] ;  /* 0x0004d00001087983 */ /* 0x001ee80000300a00 */
[----:B-1----:R-:W4:Y:S04]  /*2dbc0*/  LDL.LU.64 R10, [R1+0x4d8] ;  /* 0x0004d800010a7983 */ /* 0x002f280000300a00 */
[----:B----4-:R-:W-:Y:S04]  /*2dbd0*/  STL.64 [R1+0x3fe8], R10 ;  /* 0x003fe80a01007387 */ /* 0x010fe80000100a00 */
[----:B---3--:R0:W-:Y:S04]  /*2dbe0*/  STL.64 [R1+0x3fe0], R8 ;  /* 0x003fe00801007387 */ /* 0x0081e80000100a00 */
[----:B0-----:R-:W3:Y:S04]  /*2dbf0*/  LDL.64 R8, [R1+0xa0] ;  /* 0x0000a00001087983 */ /* 0x001ee80000100a00 */
[----:B---3--:R0:W-:Y:S04]  /*2dc00*/  STL.64 [R1+0x3ff8], R8 ;  /* 0x003ff80801007387 */ /* 0x0081e80000100a00 */
[----:B0-----:R-:W3:Y:S04]  /*2dc10*/  LDL.64 R8, [R1+0xb0] ;  /* 0x0000b00001087983 */ /* 0x001ee80000100a00 */
[----:B---3--:R0:W-:Y:S02]  /*2dc20*/  STL.64 [R1+0x4010], R8 ;  /* 0x0040100801007387 */ /* 0x0081e40000100a00 */
[----:B0-----:R-:W-:-:S02]  /*2dc30*/  IMAD.MOV.U32 R8, RZ, RZ, R19 ;  /* 0x000000ffff087224 */ /* 0x001fc400078e0013 */
[----:B------:R-:W-:-:S05]  /*2dc40*/  IMAD.MOV.U32 R9, RZ, RZ, R18 ;  /* 0x000000ffff097224 */ /* 0x000fca00078e0012 */
[----:B------:R0:W-:Y:S02]  /*2dc50*/  STL.64 [R1+0x4028], R8 ;  /* 0x0040280801007387 */ /* 0x0001e40000100a00 */
[----:B0-----:R-:W-:Y:S02]  /*2dc60*/  IMAD.MOV.U32 R8, RZ, RZ, R2 ;  /* 0x000000ffff087224 */ /* 0x001fe400078e0002 */
[----:B------:R-:W-:-:S05]  /*2dc70*/  IMAD.MOV.U32 R9, RZ, RZ, R0 ;  /* 0x000000ffff097224 */ /* 0x000fca00078e0000 */
[----:B------:R0:W-:Y:S04]  /*2dc80*/  STL.64 [R1+0x4040], R8 ;  /* 0x0040400801007387 */ /* 0x0001e80000100a00 */
[----:B0-----:R-:W3:Y:S04]  /*2dc90*/  LDL.LU.64 R8, [R1+0xcc0] ;  /* 0x000cc00001087983 */ /* 0x001ee80000300a00 */
[----:B------:R-:W3:Y:S04]  /*2dca0*/  LDL.LU.64 R10, [R1+0xcc8] ;  /* 0x000cc800010a7983 */ /* 0x000ee80000300a00 */
[----:B------:R0:W-:Y:S04]  /*2dcb0*/  STL.64 [R1+0x3fc8], R4 ;  /* 0x003fc80401007387 */ /* 0x0001e80000100a00 */
[----:B0-----:R-:W4:Y:S04]  /*2dcc0*/  LDL.64 R4, [R1+0x90] ;  /* 0x0000900001047983 */ /* 0x001f280000100a00 */
[----:B----4-:R0:W-:Y:S04]  /*2dcd0*/  STL.64 [R1+0x3ff0], R4 ;  /* 0x003ff00401007387 */ /* 0x0101e80000100a00 */
[----:B0-----:R-:W4:Y:S04]  /*2dce0*/  LDL.LU.64 R4, [R1+0x8c0] ;  /* 0x0008c00001047983 */ /* 0x001f280000300a00 */
        /* <DEDUP_REMOVED lines=17> */
[----:B------:R-:W-:Y:S04]  /*2de00*/  STL.64 [R1+0x198], R14 ;  /* 0x0001980e01007387 */ /* 0x000fe80000100a00 */
[----:B------:R-:W0:Y:S04]  /*2de10*/  LDSM.16.MT88.4 R12, [R3+UR4+0x80] ;  /* 0x00008004030c783b */ /* 0x000e280008004200 */
[----:B0-----:R-:W-:Y:S04]  /*2de20*/  STL.64 [R1+0x3eb8], R14 ;  /* 0x003eb80e01007387 */ /* 0x001fe80000100a00 */
[----:B------:R0:W-:Y:S04]  /*2de30*/  STL.64 [R1+0x3eb0], R12 ;  /* 0x003eb00c01007387 */ /* 0x0001e80000100a00 */
[----:B0-----:R-:W4:Y:S04]  /*2de40*/  LDL.LU.64 R12, [R1+0x4c0] ;  /* 0x0004c000010c7983 */ /* 0x001f280000300a00 */
[----:B------:R-:W4:Y:S01]  /*2de50*/  LDL.LU.64 R14, [R1+0x4c8] ;  /* 0x0004c800010e7983 */ /* 0x000f220000300a00 */
[----:B---3--:R-:W-:-:S15]  /*2de60*/  HMMA.16816.F32.BF16 R8, R20, R16, R8 ;  /* 0x000000101408723c */ /* 0x008fde0000041808 */
[----:B------:R-:W-:-:S08]  /*2de70*/  NOP ;  /* 0x0000000000007918 */ /* 0x000fd00000000000 */
        /* <DEDUP_REMOVED lines=28> */
[----:B------:R0:W-:Y:S04]  /*2e040*/  STL.64 [R1+0x3b0], R4 ;  /* 0x0003b00401007387 */ /* 0x0001e80000100a00 */
[----:B------:R-:W-:Y:S04]  /*2e050*/  STL.64 [R1+0x3b8], R6 ;  /* 0x0003b80601007387 */ /* 0x000fe80000100a00 */
[----:B0-----:R-:W2:Y:S04]  /*2e060*/  LDL.LU.64 R4, [R1+0x3ff0] ;  /* 0x003ff00001047983 */ /* 0x001ea80000300a00 */
[----:B------:R-:W2:Y:S04]  /*2e070*/  LDL.LU.64 R10, [R1+0x3fe8] ;  /* 0x003fe800010a7983 */ /* 0x000ea80000300a00 */
[----:B------:R-:W2:Y:S02]  /*2e080*/  LDL.LU.64 R8, [R1+0x3fe0] ;  /* 0x003fe00001087983 */ /* 0x000ea40000300a00 */
[----:B--2---:R-:W-:Y:S06]  /*2e090*/  HMMA.16816.F32.BF16 R8, R20, R4, R8 ;  /* 0x000000041408723c */ /* 0x004fec0000041808 */
[----:B------:R-:W-:-:S15]  /*2e0a0*/  IMAD.MOV.U32 R26, RZ, RZ, R5 ;  /* 0x000000ffff1a7224 */ /* 0x000fde00078e0005 */
[----:B------:R-:W-:-:S02]  /*2e0b0*/  NOP ;  /* 0x0000000000007918 */ /* 0x000fc40000000000 */
[----:B------:R-:W-:Y:S04]  /*2e0c0*/  STL.64 [R1+0x3a0], R8 ;  /* 0x0003a00801007387 */ /* 0x000fe80000100a00 */
[----:B------:R0:W-:Y:S04]  /*2e0d0*/  STL.64 [R1+0x3a8], R10 ;  /* 0x0003a80a01007387 */ /* 0x0001e80000100a00 */
[----:B0-----:R-:W2:Y:S04]  /*2e0e0*/  LDL.LU R10, [R1+0x3fd8] ;  /* 0x003fd800010a7983 */ /* 0x001ea80000300800 */
[----:B------:R-:W2:Y:S01]  /*2e0f0*/  LDL.LU.64 R8, [R1+0x3fd0] ;  /* 0x003fd00001087983 */ /* 0x000ea20000300a00 */
[----:B------:R-:W-:-:S03]  /*2e100*/  IMAD.MOV.U32 R11, RZ, RZ, R4 ;  /* 0x000000ffff0b7224 */ /* 0x000fc600078e0004 */
[----:B------:R-:W4:Y:S02]  /*2e110*/  LDL.LU.64 R4, [R1+0x3fc8] ;  /* 0x003fc80001047983 */ /* 0x000f240000300a00 */
[----:B----4-:R-:W-:Y:S06]  /*2e120*/  HMMA.16816.F32.BF16 R12, R20, R4, R12 ;  /* 0x00000004140c723c */ /* 0x010fec000004180c */
[----:B------:R-:W-:Y:S02]  /*2e130*/  IMAD.MOV.U32 R2, RZ, RZ, R4 ;  /* 0x000000ffff027224 */ /* 0x000fe400078e0004 */
[----:B------:R-:W-:-:S15]  /*2e140*/  IMAD.MOV.U32 R0, RZ, RZ, R5 ;  /* 0x000000ffff007224 */ /* 0x000fde00078e0005 */
[----:B------:R0:W-:Y:S04]  /*2e150*/  STL.64 [R1+0x390], R12 ;  /* 0x0003900c01007387 */ /* 0x0001e80000100a00 */
[----:B------:R1:W-:Y:S04]  /*2e160*/  STL.64 [R1+0x398], R14 ;  /* 0x0003980e01007387 */ /* 0x0003e80000100a00 */
[----:B0-----:R-:W3:Y:S04]  /*2e170*/  LDL.LU.64 R12, [R1+0x210] ;  /* 0x00021000010c7983 */ /* 0x001ee80000300a00 */
[----:B-1----:R-:W3:Y:S04]  /*2e180*/  LDL.LU.64 R14, [R1+0x218] ;  /* 0x00021800010e7983 */ /* 0x002ee80000300a00 */
[----:B------:R-:W4:Y:S04]  /*2e190*/  LDL.LU.64 R4, [R1+0x4a0] ;  /* 0x0004a00001047983 */ /* 0x000f280000300a00 */
[----:B------:R-:W2:Y:S04]  /*2e1a0*/  LDL.LU.64 R6, [R1+0x4a8] ;  /* 0x0004a80001067983 */ /* 0x000ea80000300a00 */
[----:B--2---:R-:W-:Y:S04]  /*2e1b0*/  STL.64 [R1+0x3f48], R6 ;  /* 0x003f480601007387 */ /* 0x004fe80000100a00 */
[----:B----4-:R0:W-:Y:S02]  /*2e1c0*/  STL.64 [R1+0x3f40], R4 ;  /* 0x003f400401007387 */ /* 0x0101e40000100a00 */
[----:B0-----:R-:W-:-:S02]  /*2e1d0*/  IMAD.MOV.U32 R4, RZ, RZ, R11 ;  /* 0x000000ffff047224 */ /* 0x001fc400078e000b */
[----:B------:R-:W-:Y:S01]  /*2e1e0*/  IMAD.MOV.U32 R5, RZ, RZ, R26 ;  /* 0x000000ffff057224 */ /* 0x000fe200078e001a */
[----:B------:R-:W2:Y:S04]  /*2e1f0*/  LDL.LU R11, [R1+0x3fc0] ;  /* 0x003fc000010b7983 */ /* 0x000ea80000300800 */
[----:B------:R-:W4:Y:S04]  /*2e200*/  LDL.LU R26, [R1+0x3fbc] ;  /* 0x003fbc00011a7983 */ /* 0x000f280000300800 */
[----:B------:R0:W-:Y:S02]  /*2e210*/  STL.64 [R1+0x3f60], R4 ;  /* 0x003f600401007387 */ /* 0x0001e40000100a00 */
[----:B0-----:R-:W-:-:S02]  /*2e220*/  IMAD.MOV.U32 R4, RZ, RZ, R27 ;  /* 0x000000ffff047224 */ /* 0x001fc400078e001b */
[----:B------:R-:W-:Y:S01]  /*2e230*/  IMAD.MOV.U32 R5, RZ, RZ, R29 ;  /* 0x000000ffff057224 */ /* 0x000fe200078e001d */
[----:B------:R-:W4:Y:S04]  /*2e240*/  LDL.LU R27, [R1+0x3fb8] ;  /* 0x003fb800011b7983 */ /* 0x000f280000300800 */
[----:B------:R0:W-:Y:S02]  /*2e250*/  STL.64 [R1+0x3f78], R4 ;  /* 0x003f780401007387 */ /* 0x0001e40000100a00 */
[----:B0-----:R-:W-:Y:S02]  /*2e260*/  IMAD.MOV.U32 R4, RZ, RZ, R19 ;  /* 0x000000ffff047224 */ /* 0x001fe400078e0013 */
[----:B------:R-:W-:-:S05]  /*2e270*/  IMAD.MOV.U32 R5, RZ, RZ, R18 ;  /* 0x000000ffff057224 */ /* 0x000fca00078e0012 */
[----:B------:R0:W-:Y:S04]  /*2e280*/  STL.64 [R1+0x3f90], R4 ;  /* 0x003f900401007387 */ /* 0x0001e80000100a00 */
[----:B0-----:R-:W2:Y:S01]  /*2e290*/  LDL.64 R4, [R1+0xc0] ;  /* 0x0000c00001047983 */ /* 0x001ea20000100a00 */
[----:B---3--:R-:W-:Y:S03]  /*2e2a0*/  HMMA.16816.F32.BF16 R12, R20, R24, R12 ;  /* 0x00000018140c723c */ /* 0x008fe6000004180c */
[----:B------:R-:W0:Y:S04]  /*2e2b0*/  LDSM.16.MT88.4 R20, [R3+UR4+0x100] ;  /* 0x000100040314783b */ /* 0x000e280008004200 */
[----:B--2---:R1:W-:Y:S04]  /*2e2c0*/  STL.64 [R1+0x3f98], R4 ;  /* 0x003f980401007387 */ /* 0x0043e80000100a00 */
[----:B-1----:R-:W2:Y:S04]  /*2e2d0*/  LDL.64 R4, [R1+0xd0] ;  /* 0x0000d00001047983 */ /* 0x002ea80000100a00 */
[----:B--2---:R1:W-:Y:S04]  /*2e2e0*/  STL.64 [R1+0x3fb0], R4 ;  /* 0x003fb00401007387 */ /* 0x0043e80000100a00 */
[----:B-1----:R-:W2:Y:S04]  /*2e2f0*/  LDL.LU.64 R4, [R1+0xcb0] ;  /* 0x000cb00001047983 */ /* 0x002ea80000300a00 */
[----:B------:R-:W2:Y:S04]  /*2e300*/  LDL.LU.64 R6, [R1+0xcb8] ;  /* 0x000cb80001067983 */ /* 0x000ea80000300a00 */
[----:B------:R1:W-:Y:S04]  /*2e310*/  STL.64 [R1+0x70], R12 ;  /* 0x0000700c01007387 */ /* 0x0003e80000100a00 */
[----:B------:R3:W-:Y:S04]  /*2e320*/  STL.64 [R1+0x78], R14 ;  /* 0x0000780e01007387 */ /* 0x0007e80000100a00 */
[----:B-1----:R-:W4:Y:S04]  /*2e330*/  LDL.LU.64 R12, [R1+0xa70] ;  /* 0x000a7000010c7983 */ /* 0x002f280000300a00 */
[----:B---3--:R-:W3:Y:S04]  /*2e340*/  LDL.LU.64 R14, [R1+0xa78] ;  /* 0x000a7800010e7983 */ /* 0x008ee80000300a00 */
[----:B---3--:R-:W-:Y:S04]  /*2e350*/  STL.64 [R1+0x3fa8], R14 ;  /* 0x003fa80e01007387 */ /* 0x008fe80000100a00 */
[----:B----4-:R1:W-:Y:S04]  /*2e360*/  STL.64 [R1+0x3fa0], R12 ;  /* 0x003fa00c01007387 */ /* 0x0103e80000100a00 */
[----:B-1----:R-:W3:Y:S04]  /*2e370*/  LDL.LU.64 R12, [R1+0xb70] ;  /* 0x000b7000010c7983 */ /* 0x002ee80000300a00 */
[----:B------:R-:W3:Y:S04]  /*2e380*/  LDL.LU.64 R14, [R1+0xb78] ;  /* 0x000b7800010e7983 */ /* 0x000ee80000300a00 */
[----:B------:R-:W-:Y:S04]  /*2e390*/  STL.64 [R1+0x3f58], R26 ;  /* 0x003f581a01007387 */ /* 0x000fe80000100a00 */
[----:B------:R1:W-:Y:S04]  /*2e3a0*/  STL.64 [R1+0x3f50], R24 ;  /* 0x003f501801007387 */ /* 0x0003e80000100a00 */
[----:B-1----:R-:W4:Y:S04]  /*2e3b0*/  LDL.LU.64 R24, [R1+0x4b0] ;  /* 0x0004b00001187983 */ /* 0x002f280000300a00 */
[----:B------:R-:W3:Y:S01]  /*2e3c0*/  LDL.LU.64 R26, [R1+0x4b8] ;  /* 0x0004b800011a7983 */ /* 0x000ee20000300a00 */
[----:B--2---:R-:W-:Y:S03]  /*2e3d0*/  HMMA.16816.F32.BF16 R4, R8, R16, R4 ;  /* 0x000000100804723c */ /* 0x004fe60000041804 */
[----:B---3--:R-:W-:Y:S04]  /*2e3e0*/  STL.64 [R1+0x3f70], R26 ;  /* 0x003f701a01007387 */ /* 0x008fe80000100a00 */
[----:B----4-:R1:W-:Y:S04]  /*2e3f0*/  STL.64 [R1+0x3f68], R24 ;  /* 0x003f681801007387 */ /* 0x0103e80000100a00 */
[----:B-1----:R-:W2:Y:S04]  /*2e400*/  LDL.LU.64 R24, [R1+0x720] ;  /* 0x0007200001187983 */ /* 0x002ea80000300a00 */
[----:B------:R-:W3:Y:S04]  /*2e410*/  LDL.LU.64 R26, [R1+0x728] ;  /* 0x00072800011a7983 */ /* 0x000ee80000300a00 */
[----:B---3--:R-:W-:Y:S04]  /*2e420*/  STL.64 [R1+0x3f88], R26 ;  /* 0x003f881a01007387 */ /* 0x008fe80000100a00 */
[----:B--2---:R1:W-:Y:S04]  /*2e430*/  STL.64 [R1+0x3f80], R24 ;  /* 0x003f801801007387 */ /* 0x0043e80000100a00 */
[----:B-1----:R-:W2:Y:S04]  /*2e440*/  LDL.LU.64 R24, [R1+0x980] ;  /* 0x0009800001187983 */ /* 0x002ea80000300a00 */
[----:B------:R-:W2:Y:S04]  /*2e450*/  LDL.LU.64 R26, [R1+0x988] ;  /* 0x00098800011a7983 */ /* 0x000ea80000300a00 */
[----:B0-----:R-:W-:Y:S04]  /*2e460*/  STL.64 [R1+0x3e38], R22 ;  /* 0x003e381601007387 */ /* 0x001fe80000100a00 */
[----:B------:R-:W-:Y:S04]  /*2e470*/  STL.64 [R1+0x3e30], R20 ;  /* 0x003e301401007387 */ /* 0x000fe80000100a00 */
[----:B------:R0:W-:Y:S04]  /*2e480*/  STL.64 [R1+0x60], R4 ;  /* 0x0000600401007387 */ /* 0x0001e80000100a00 */
[----:B------:R-:W-:Y:S04]  /*2e490*/  STL.64 [R1+0x68], R6 ;  /* 0x0000680601007387 */ /* 0x000fe80000100a00 */
[----:B0-----:R-:W3:Y:S01]  /*2e4a0*/  LDL.LU.64 R4, [R1+0x3fb0] ;  /* 0x003fb00001047983 */ /* 0x001ee20000300a00 */
[----:B------:R-:W-:-:S02]  /*2e4b0*/  IMAD.MOV.U32 R20, RZ, RZ, R2 ;  /* 0x000000ffff147224 */ /* 0x000fc400078e0002 */
[----:B------:R-:W-:Y:S01]  /*2e4c0*/  IMAD.MOV.U32 R21, RZ, RZ, R0 ;  /* 0x000000ffff157224 */ /* 0x000fe200078e0000 */
[----:B---3--:R-:W-:Y:S06]  /*2e4d0*/  HMMA.16816.F32.BF16 R12, R8, R4, R12 ;  /* 0x00000004080c723c */ /* 0x008fec000004180c */
[----:B------:R-:W-:Y:S02]  /*2e4e0*/  IMAD.MOV.U32 R2, RZ, RZ, R4 ;  /* 0x000000ffff027224 */ /* 0x000fe400078e0004 */
[----:B------:R-:W-:-:S15]  /*2e4f0*/  IMAD.MOV.U32 R0, RZ, RZ, R5 ;  /* 0x000000ffff007224 */ /* 0x000fde00078e0005 */
[----:B------:R-:W-:Y:S04]  /*2e500*/  STL.64 [R1+0x50], R12 ;  /* 0x0000500c01007387 */ /* 0x000fe80000100a00 */
[----:B------:R0:W-:Y:S04]  /*2e510*/  STL.64 [R1+0x58], R14 ;  /* 0x0000580e01007387 */ /* 0x0001e80000100a00 */
[----:B0-----:R-:W3:Y:S04]  /*2e520*/  LDL.LU.64 R14, [R1+0x3fa8] ;  /* 0x003fa800010e7983 */ /* 0x001ee80000300a00 */
[----:B------:R-:W3:Y:S04]  /*2e530*/  LDL.LU.64 R12, [R1+0x3fa0] ;  /* 0x003fa000010c7983 */ /* 0x000ee80000300a00 */
[----:B------:R-:W3:Y:S02]  /*2e540*/  LDL.LU.64 R4, [R1+0x3f98] ;  /* 0x003f980001047983 */ /* 0x000ee40000300a00 */
[----:B---3--:R-:W-:-:S15]  /*2e550*/  HMMA.16816.F32.BF16 R12, R8, R4, R12 ;  /* 0x00000004080c723c */ /* 0x008fde000004180c */
[----:B------:R-:W-:-:S08]  /*2e560*/  NOP ;  /* 0x0000000000007918 */ /* 0x000fd00000000000 */
[----:B------:R0:W-:Y:S04]  /*2e570*/  STL.64 [R1+0x40], R12 ;  /* 0x0000400c01007387 */ /* 0x0001e80000100a00 */
[----:B------:R-:W-:Y:S01]  /*2e580*/  STL.64 [R1+0x48], R14 ;  /* 0x0000480e01007387 */ /* 0x000fe20000100a00 */
[----:B0-----:R-:W-:Y:S02]  /*2e590*/  IMAD.MOV.U32 R13, RZ, RZ, R4 ;  /* 0x000000ffff0d7224 */ /* 0x001fe400078e0004 */
[----:B------:R-:W-:Y:S02]  /*2e5a0*/  IMAD.MOV.U32 R12, RZ, RZ, R5 ;  /* 0x000000ffff0c7224 */ /* 0x000fe400078e0005 */
[----:B------:R-:W2:Y:S02]  /*2e5b0*/  LDL.LU.64 R4, [R1+0x3f90] ;  /* 0x003f900001047983 */ /* 0x000ea40000300a00 */
        /* <DEDUP_REMOVED lines=16> */
[----:B------:R-:W3:-:S15]  /*2e6c0*/  LDL.LU.64 R24, [R1+0x3f50] ;  /* 0x003f500001187983 */ /* 0x000ede0000300a00 */
        /* <DEDUP_REMOVED lines=8> */
[----:B------:R1:W-:Y:S04]  /*2e750*/  STL.64 [R1+0x378], R6 ;  /* 0x0003780601007387 */ /* 0x0003e80000100a00 */
[----:B0-----:R-:W3:Y:S04]  /*2e760*/  LDL.LU.64 R4, [R1+0x1e0] ;  /* 0x0001e00001047983 */ /* 0x001ee80000300a00 */
[----:B-1----:R-:W3:Y:S04]  /*2e770*/  LDL.LU.64 R6, [R1+0x1e8] ;  /* 0x0001e80001067983 */ /* 0x002ee80000300a00 */
[----:B------:R0:W-:Y:S04]  /*2e780*/  STL.64 [R1+0x3ec0], R20 ;  /* 0x003ec01401007387 */ /* 0x0001e80000100a00 */
[----:B0-----:R-:W4:Y:S04]  /*2e790*/  LDL.64 R20, [R1+0x90] ;  /* 0x0000900001147983 */ /* 0x001f280000100a00 */
[----:B----4-:R0:W-:Y:S04]  /*2e7a0*/  STL.64 [R1+0x3ed8], R20 ;  /* 0x003ed81401007387 */ /* 0x0101e80000100a00 */
[----:B0-----:R-:W4:Y:S04]  /*2e7b0*/  LDL.64 R20, [R1+0xa0] ;  /* 0x0000a00001147983 */ /* 0x001f280000100a00 */
[----:B----4-:R0:W-:Y:S04]  /*2e7c0*/  STL.64 [R1+0x3ee0], R20 ;  /* 0x003ee01401007387 */ /* 0x0101e80000100a00 */
[----:B0-----:R-:W4:Y:S04]  /*2e7d0*/  LDL.64 R20, [R1+0xb0] ;  /* 0x0000b00001147983 */ /* 0x001f280000100a00 */
[----:B----4-:R0:W-:Y:S02]  /*2e7e0*/  STL.64 [R1+0x3ef8], R20 ;  /* 0x003ef81401007387 */ /* 0x0101e40000100a00 */
[----:B0-----:R-:W-:-:S02]  /*2e7f0*/  IMAD.MOV.U32 R20, RZ, RZ, R13 ;  /* 0x000000ffff147224 */ /* 0x001fc400078e000d */
[----:B------:R-:W-:-:S05]  /*2e800*/  IMAD.MOV.U32 R21, RZ, RZ, R12 ;  /* 0x000000ffff157224 */ /* 0x000fca00078e000c */
[----:B------:R0:W-:Y:S02]  /*2e810*/  STL.64 [R1+0x3f10], R20 ;  /* 0x003f101401007387 */ /* 0x0001e40000100a00 */
[----:B0-----:R-:W-:Y:S02]  /*2e820*/  IMAD.MOV.U32 R20, RZ, RZ, R2 ;  /* 0x000000ffff147224 */ /* 0x001fe400078e0002 */
[----:B------:R-:W-:-:S05]  /*2e830*/  IMAD.MOV.U32 R21, RZ, RZ, R0 ;  /* 0x000000ffff157224 */ /* 0x000fca00078e0000 */
[----:B------:R0:W-:Y:S04]  /*2e840*/  STL.64 [R1+0x3f28], R20 ;  /* 0x003f281401007387 */ /* 0x0001e80000100a00 */
[----:B0-----:R-:W4:Y:S04]  /*2e850*/  LDL.LU.64 R20, [R1+0xd60] ;  /* 0x000d600001147983 */ /* 0x001f280000300a00 */
[----:B------:R-:W4:Y:S04]  /*2e860*/  LDL.LU.64 R22, [R1+0xd68] ;  /* 0x000d680001167983 */ /* 0x000f280000300a00 */
[----:B------:R-:W2:Y:S04]  /*2e870*/  LDL.LU.64 R12, [R1+0x8a0] ;  /* 0x0008a000010c7983 */ /* 0x000ea80000300a00 */
[----:B------:R-:W3:Y:S04]  /*2e880*/  LDL.LU.64 R14, [R1+0x8a8] ;  /* 0x0008a800010e7983 */ /* 0x000ee80000300a00 */
[----:B---3--:R-:W-:Y:S04]  /*2e890*/  STL.64 [R1+0x3ed0], R14 ;  /* 0x003ed00e01007387 */ /* 0x008fe80000100a00 */
[----:B--2---:R0:W-:Y:S04]  /*2e8a0*/  STL.64 [R1+0x3ec8], R12 ;  /* 0x003ec80c01007387 */ /* 0x0041e80000100a00 */
[----:B0-----:R-:W2:Y:S04]  /*2e8b0*/  LDL.LU.64 R12, [R1+0x8b0] ;  /* 0x0008b000010c7983 */ /* 0x001ea80000300a00 */
        /* <DEDUP_REMOVED lines=8> */
[----:B------:R-:W3:Y:S01]  /*2e940*/  LDL.LU.64 R14, [R1+0xb28] ;  /* 0x000b2800010e7983 */ /* 0x000ee20000300a00 */
[----:B------:R-:W-:Y:S03]  /*2e950*/  HMMA.16816.F32.BF16 R8, R8, R24, R4 ;  /* 0x000000180808723c */ /* 0x000fe60000041804 */
[----:B---3--:R-:W-:Y:S04]  /*2e960*/  STL.64 [R1+0x3f20], R14 ;  /* 0x003f200e01007387 */ /* 0x008fe80000100a00 */
[----:B--2---:R0:W-:Y:S04]  /*2e970*/  STL.64 [R1+0x3f18], R12 ;  /* 0x003f180c01007387 */ /* 0x0041e80000100a00 */
[----:B0-----:R-:W2:Y:S04]  /*2e980*/  LDL.LU.64 R12, [R1+0xc60] ;  /* 0x000c6000010c7983 */ /* 0x001ea80000300a00 */
[----:B------:R-:W2:Y:S04]  /*2e990*/  LDL.LU.64 R14, [R1+0xc68] ;  /* 0x000c6800010e7983 */ /* 0x000ea80000300a00 */
[----:B------:R-:W4:Y:S04]  /*2e9a0*/  LDL.LU.64 R6, [R1+0x3f38] ;  /* 0x003f380001067983 */ /* 0x000f280000300a00 */
[----:B------:R-:W4:Y:S04]  /*2e9b0*/  LDL.LU.64 R4, [R1+0x3f30] ;  /* 0x003f300001047983 */ /* 0x000f280000300a00 */
[----:B------:R-:W-:Y:S04]  /*2e9c0*/  STL.64 [R1+0x10], R8 ;  /* 0x0000100801007387 */ /* 0x000fe80000100a00 */
[----:B------:R-:W-:Y:S04]  /*2e9d0*/  STL.64 [R1+0x18], R10 ;  /* 0x0000180a01007387 */ /* 0x000fe80000100a00 */
[----:B------:R-:W0:Y:S04]  /*2e9e0*/  LDSM.16.MT88.4 R8, [R3+UR4+0x180] ;  /* 0x000180040308783b */ /* 0x000e280008004200 */
[----:B0-----:R-:W-:Y:S04]  /*2e9f0*/  STL.64 [R1+0x3db8], R10 ;  /* 0x003db80a01007387 */ /* 0x001fe80000100a00 */
[----:B------:R0:W-:Y:S04]  /*2ea00*/  STL.64 [R1+0x3db0], R8 ;  /* 0x003db00801007387 */ /* 0x0001e80000100a00 */
[----:B0-----:R-:W3:Y:S04]  /*2ea10*/  LDL.LU.64 R8, [R1+0x950] ;  /* 0x0009500001087983 */ /* 0x001ee80000300a00 */
[----:B------:R-:W3:Y:S01]  /*2ea20*/  LDL.LU.64 R10, [R1+0x958] ;  /* 0x00095800010a7983 */ /* 0x000ee20000300a00 */
[----:B----4-:R-:W-:-:S15]  /*2ea30*/  HMMA.16816.F32.BF16 R20, R4, R16, R20 ;  /* 0x000000100414723c */ /* 0x010fde0000041814 */
        /* <DEDUP_REMOVED lines=25> */
[----:B------:R-:W3:Y:S02]  /*2ebd0*/  LDL.LU.64 R20, [R1+0x3ee0] ;  /* 0x003ee00001147983 */ /* 0x000ee40000300a00 */
[----:B---3--:R-:W-:-:S15]  /*2ebe0*/  HMMA.16816.F32.BF16 R8, R4, R20, R8 ;  /* 0x000000140408723c */ /* 0x008fde0000041808 */
[----:B------:R-:W-:-:S08]  /*2ebf0*/  NOP ;  /* 0x0000000000007918 */ /* 0x000fd00000000000 */
[----:B------:R0:W-:Y:S04]  /*2ec00*/  STL.64 [R1+0x6e0], R8 ;  /* 0x0006e00801007387 */ /* 0x0001e80000100a00 */
[----:B------:R1:W-:Y:S01]  /*2ec10*/  STL.64 [R1+0x6e8], R10 ;  /* 0x0006e80a01007387 */ /* 0x0003e20000100a00 */
[----:B0-----:R-:W-:Y:S02]  /*2ec20*/  IMAD.MOV.U32 R9, RZ, RZ, R20 ;  /* 0x000000ffff097224 */ /* 0x001fe400078e0014 */
[----:B------:R-:W-:Y:S02]  /*2ec30*/  IMAD.MOV.U32 R8, RZ, RZ, R21 ;  /* 0x000000ffff087224 */ /* 0x000fe400078e0015 */
[----:B------:R-:W2:Y:S02]  /*2ec40*/  LDL.LU.64 R20, [R1+0x3ed8] ;  /* 0x003ed80001147983 */ /* 0x000ea40000300a00 */
[----:B--2---:R-:W-:Y:S06]  /*2ec50*/  HMMA.16816.F32.BF16 R12, R4, R20, R12 ;  /* 0x00000014040c723c */ /* 0x004fec000004180c */
[----:B-1----:R-:W-:-:S02]  /*2ec60*/  IMAD.MOV.U32 R11, RZ, RZ, R20 ;  /* 0x000000ffff0b7224 */ /* 0x002fc400078e0014 */
        /* <DEDUP_REMOVED lines=8> */
[----:B------:R-:W-:Y:S04]  /*2ecf0*/  STL.64 [R1+0x6c0], R12 ;  /* 0x0006c00c01007387 */ /* 0x000fe80000100a00 */
[----:B------:R0:W-:Y:S04]  /*2ed00*/  STL.64 [R1+0x6c8], R14 ;  /* 0x0006c80e01007387 */ /* 0x0001e80000100a00 */
[----:B0-----:R-:W2:Y:S04]  /*2ed10*/  LDL.LU.64 R14, [R1+0x3eb8] ;  /* 0x003eb800010e7983 */ /* 0x001ea80000300a00 */
[----:B------:R-:W2:Y:S04]  /*2ed20*/  LDL.LU.64 R12, [R1+0x3eb0] ;  /* 0x003eb000010c7983 */ /* 0x000ea80000300a00 */
[----:B------:R0:W-:Y:S02]  /*2ed30*/  STL.64 [R1+0x3e50], R20 ;  /* 0x003e501401007387 */ /* 0x0001e40000100a00 */
[----:B0-----:R-:W-:-:S02]  /*2ed40*/  IMAD.MOV.U32 R20, RZ, RZ, R11 ;  /* 0x000000ffff147224 */ /* 0x001fc400078e000b */
[----:B------:R-:W-:-:S05]  /*2ed50*/  IMAD.MOV.U32 R21, RZ, RZ, R10 ;  /* 0x000000ffff157224 */ /* 0x000fca00078e000a */
[----:B------:R0:W-:Y:S04]  /*2ed60*/  STL.64 [R1+0x3e68], R20 ;  /* 0x003e681401007387 */ /* 0x0001e80000100a00 */
[----:B0-----:R-:W3:Y:S04]  /*2ed70*/  LDL.LU.64 R20, [R1+0x400] ;  /* 0x0004000001147983 */ /* 0x001ee80000300a00 */
[----:B------:R-:W3:Y:S02]  /*2ed80*/  LDL.LU.64 R22, [R1+0x408] ;  /* 0x0004080001167983 */ /* 0x000ee40000300a00 */
[----:B---3--:R-:W-:Y:S07]  /*2ed90*/  HMMA.16816.F32.BF16 R20, R4, R24, R20 ;  /* 0x000000180414723c */ /* 0x008fee0000041814 */
[----:B------:R-:W-:-:S02]  /*2eda0*/  IMAD.MOV.U32 R4, RZ, RZ, R9 ;  /* 0x000000ffff047224 */ /* 0x000fc400078e0009 */
[----:B------:R-:W-:-:S14]  /*2edb0*/  IMAD.MOV.U32 R5, RZ, RZ, R8 ;  /* 0x000000ffff057224 */ /* 0x000fdc00078e0008 */
[----:B------:R-:W-:Y:S04]  /*2edc0*/  STL.64 [R1+0x310], R20 ;  /* 0x0003101401007387 */ /* 0x000fe80000100a00 */
[----:B------:R-:W-:Y:S04]  /*2edd0*/  STL.64 [R1+0x318], R22 ;  /* 0x0003181601007387 */ /* 0x000fe80000100a00 */
[----:B------:R-:W-:Y:S04]  /*2ede0*/  STL.64 [R1+0x3e70], R4 ;  /* 0x003e700401007387 */ /* 0x000fe80000100a00 */
[----:B------:R-:W3:Y:S04]  /*2edf0*/  LDL.LU.64 R8, [R1+0xb00] ;  /* 0x000b000001087983 */ /* 0x000ee80000300a00 */
[----:B------:R-:W4:Y:S04]  /*2ee00*/  LDL.LU.64 R10, [R1+0xb08] ;  /* 0x000b0800010a7983 */ /* 0x000f280000300a00 */
[----:B----4-:R-:W-:Y:S04]  /*2ee10*/  STL.64 [R1+0x3e98], R10 ;  /* 0x003e980a01007387 */ /* 0x010fe80000100a00 */
[----:B---3--:R0:W-:Y:S04]  /*2ee20*/  STL.64 [R1+0x3e90], R8 ;  /* 0x003e900801007387 */ /* 0x0081e80000100a00 */
[----:B0-----:R-:W3:Y:S01]  /*2ee30*/  LDL.64 R8, [R1+0xd0] ;  /* 0x0000d00001087983 */ /* 0x001ee20000100a00 */
[----:B------:R-:W-:-:S02]  /*2ee40*/  IMAD.MOV.U32 R4, RZ, RZ, R2 ;  /* 0x000000ffff047224 */ /* 0x000fc400078e0002 */
[----:B------:R-:W-:Y:S01]  /*2ee50*/  IMAD.MOV.U32 R5, RZ, RZ, R0 ;  /* 0x000000ffff057224 */ /* 0x000fe200078e0000 */
[----:B---3--:R0:W-:Y:S04]  /*2ee60*/  STL.64 [R1+0x3ea8], R8 ;  /* 0x003ea80801007387 */ /* 0x0081e80000100a00 */
[----:B0-----:R-:W2:Y:S04]  /*2ee70*/  LDL.LU.64 R8, [R1+0xd40] ;  /* 0x000d400001087983 */ /* 0x001ea80000300a00 */
[----:B------:R-:W2:Y:S04]  /*2ee80*/  LDL.LU.64 R10, [R1+0xd48] ;  /* 0x000d4800010a7983 */ /* 0x000ea80000300a00 */
[----:B------:R0:W-:Y:S04]  /*2ee90*/  STL.64 [R1+0x3e88], R4 ;  /* 0x003e880401007387 */ /* 0x0001e80000100a00 */
[----:B0-----:R-:W3:Y:S04]  /*2eea0*/  LDL.64 R4, [R1+0xc0] ;  /* 0x0000c00001047983 */ /* 0x001ee80000100a00 */
[----:B---3--:R0:W-:Y:S04]  /*2eeb0*/  STL.64 [R1+0x3ea0], R4 ;  /* 0x003ea00401007387 */ /* 0x0081e80000100a00 */
[----:B0-----:R-:W3:Y:S04]  /*2eec0*/  LDL.LU.64 R4, [R1+0xc40] ;  /* 0x000c400001047983 */ /* 0x001ee80000300a00 */
[----:B------:R-:W3:Y:S04]  /*2eed0*/  LDL.LU.64 R6, [R1+0xc48] ;  /* 0x000c480001067983 */ /* 0x000ee80000300a00 */
[----:B------:R-:W4:Y:S04]  /*2eee0*/  LDL.LU.64 R20, [R1+0x910] ;  /* 0x0009100001147983 */ /* 0x000f280000300a00 */
[----:B------:R-:W3:Y:S01]  /*2eef0*/  LDL.LU.64 R22, [R1+0x918] ;  /* 0x0009180001167983 */ /* 0x000ee20000300a00 */
[C---:B--2---:R-:W-:Y:S03]  /*2ef00*/  HMMA.16816.F32.BF16 R8, R12.reuse, R16, R8 ;  /* 0x000000100c08723c */ /* 0x044fe60000041808 */
[----:B---3--:R-:W-:Y:S04]  /*2ef10*/  STL.64 [R1+0x3e80], R22 ;  /* 0x003e801601007387 */ /* 0x008fe80000100a00 */
[----:B----4-:R0:W-:Y:S04]  /*2ef20*/  STL.64 [R1+0x3e78], R20 ;  /* 0x003e781401007387 */ /* 0x0101e80000100a00 */
[----:B0-----:R-:W2:Y:S04]  /*2ef30*/  LDL.LU.64 R20, [R1+0xa10] ;  /* 0x000a100001147983 */ /* 0x001ea80000300a00 */
[----:B------:R-:W2:Y:S04]  /*2ef40*/  LDL.LU.64 R22, [R1+0xa18] ;  /* 0x000a180001167983 */ /* 0x000ea80000300a00 */
[----:B------:R-:W-:Y:S04]  /*2ef50*/  STL.64 [R1+0x3e48], R26 ;  /* 0x003e481a01007387 */ /* 0x000fe80000100a00 */
[----:B------:R0:W-:Y:S04]  /*2ef60*/  STL.64 [R1+0x3e40], R24 ;  /* 0x003e401801007387 */ /* 0x0001e80000100a00 */
[----:B0-----:R-:W3:Y:S04]  /*2ef70*/  LDL.LU.64 R24, [R1+0x880] ;  /* 0x0008800001187983 */ /* 0x001ee80000300a00 */
[----:B------:R-:W4:Y:S04]  /*2ef80*/  LDL.LU.64 R26, [R1+0x888] ;  /* 0x00088800011a7983 */ /* 0x000f280000300a00 */
[----:B----4-:R-:W-:Y:S04]  /*2ef90*/  STL.64 [R1+0x3e60], R26 ;  /* 0x003e601a01007387 */ /* 0x010fe80000100a00 */
[----:B---3--:R0:W-:Y:S04]  /*2efa0*/  STL.64 [R1+0x3e58], R24 ;  /* 0x003e581801007387 */ /* 0x0081e80000100a00 */
[----:B0-----:R-:W3:Y:S04]  /*2efb0*/  LDL.LU.64 R24, [R1+0x890] ;  /* 0x0008900001187983 */ /* 0x001ee80000300a00 */
[----:B------:R-:W3:Y:S04]  /*2efc0*/  LDL.LU.64 R26, [R1+0x898] ;  /* 0x00089800011a7983 */ /* 0x000ee80000300a00 */
[----:B------:R0:W-:Y:S04]  /*2efd0*/  STL.64 [R1+0x690], R8 ;  /* 0x0006900801007387 */ /* 0x0001e80000100a00 */
[----:B------:R-:W-:Y:S04]  /*2efe0*/  STL.64 [R1+0x698], R10 ;  /* 0x0006980a01007387 */ /* 0x000fe80000100a00 */
[----:B0-----:R-:W4:Y:S02]  /*2eff0*/  LDL.LU.64 R8, [R1+0x3ea8] ;  /* 0x003ea80001087983 */ /* 0x001f240000300a00 */
[----:B----4-:R-:W-:Y:S06]  /*2f000*/  HMMA.16816.F32.BF16 R4, R12, R8, R4 ;  /* 0x000000080c04723c */ /* 0x010fec0000041804 */
[----:B------:R-:W-:-:S02]  /*2f010*/  IMAD.MOV.U32 R2, RZ, RZ, R8 ;  /* 0x000000ffff027224 */ /* 0x000fc400078e0008 */
[----:B------:R-:W-:-:S15]  /*2f020*/  IMAD.MOV.U32 R0, RZ, RZ, R9 ;  /* 0x000000ffff007224 */ /* 0x000fde00078e0009 */
[----:B------:R0:W-:Y:S04]  /*2f030*/  STL.64 [R1+0x680], R4 ;  /* 0x0006800401007387 */ /* 0x0001e80000100a00 */
[----:B------:R-:W-:Y:S04]  /*2f040*/  STL.64 [R1+0x688], R6 ;  /* 0x0006880601007387 */ /* 0x000fe80000100a00 */
[----:B0-----:R-:W4:Y:S04]  /*2f050*/  LDL.LU.64 R4, [R1+0x3ea0] ;  /* 0x003ea00001047983 */ /* 0x001f280000300a00 */
[----:B------:R-:W4:Y:S04]  /*2f060*/  LDL.LU.64 R10, [R1+0x3e98] ;  /* 0x003e9800010a7983 */ /* 0x000f280000300a00 */
[----:B------:R-:W4:Y:S02]  /*2f070*/  LDL.LU.64 R8, [R1+0x3e90] ;  /* 0x003e900001087983 */ /* 0x000f240000300a00 */
[----:B----4-:R-:W-:-:S15]  /*2f080*/  HMMA.16816.F32.BF16 R8, R12, R4, R8 ;  /* 0x000000040c08723c */ /* 0x010fde0000041808 */
        /* <DEDUP_REMOVED lines=14> */
[----:B------:R-:W3:-:S15]  /*2f170*/  LDL.LU.64 R20, [R1+0x3e68] ;  /* 0x003e680001147983 */ /* 0x000ede0000300a00 */
[----:B------:R-:W-:-:S06]  /*2f180*/  NOP ;  /* 0x0000000000007918 */ /* 0x000fcc0000000000 */
[----:B------:R-:W-:Y:S04]  /*2f190*/  STL.64 [R1+0x650], R4 ;  /* 0x0006500401007387 */ /* 0x000fe80000100a00 */
[----:B------:R-:W-:Y:S04]  /*2f1a0*/  STL.64 [R1+0x658], R6 ;  /* 0x0006580601007387 */ /* 0x000fe80000100a00 */
[----:B------:R-:W0:Y:S04]  /*2f1b0*/  LDSM.16.MT88.4 R4, [R3+UR4+0x200] ;  /* 0x000200040304783b */ /* 0x000e280008004200 */
[----:B0-----:R-:W-:Y:S04]  /*2f1c0*/  STL.64 [R1+0x3d38], R6 ;  /* 0x003d380601007387 */ /* 0x001fe80000100a00 */
[----:B------:R0:W-:Y:S04]  /*2f1d0*/  STL.64 [R1+0x3d30], R4 ;  /* 0x003d300401007387 */ /* 0x0001e80000100a00 */
[----:B0-----:R-:W2:Y:S04]  /*2f1e0*/  LDL.LU.64 R4, [R1+0x3f0] ;  /* 0x0003f00001047983 */ /* 0x001ea80000300a00 */
[----:B------:R-:W2:Y:S01]  /*2f1f0*/  LDL.LU.64 R6, [R1+0x3f8] ;  /* 0x0003f80001067983 */ /* 0x000ea20000300a00 */
[----:B---3--:R-:W-:Y:S03]  /*2f200*/  HMMA.16816.F32.BF16 R20, R12, R20, R24 ;  /* 0x000000140c14723c */ /* 0x008fe60000041818 */
[----:B------:R-:W3:Y:S04]  /*2f210*/  LDL.LU.64 R26, [R1+0x3e60] ;  /* 0x003e6000011a7983 */ /* 0x000ee80000300a00 */
[----:B------:R-:W3:-:S15]  /*2f220*/  LDL.LU.64 R24, [R1+0x3e58] ;  /* 0x003e580001187983 */ /* 0x000ede0000300a00 */
[----:B------:R-:W-:-:S01]  /*2f230*/  NOP ;  /* 0x0000000000007918 */ /* 0x000fc20000000000 */
[----:B------:R0:W-:Y:S04]  /*2f240*/  STL.64 [R1+0x640], R20 ;  /* 0x0006401401007387 */ /* 0x0001e80000100a00 */
[----:B------:R3:W-:Y:S04]  /*2f250*/  STL.64 [R1+0x648], R22 ;  /* 0x0006481601007387 */ /* 0x0007e80000100a00 */
[----:B0-----:R-:W3:Y:S02]  /*2f260*/  LDL.LU.64 R20, [R1+0x3e50] ;  /* 0x003e500001147983 */ /* 0x001ee40000300a00 */
[----:B---3--:R-:W-:Y:S02]  /*2f270*/  HMMA.16816.F32.BF16 R20, R12, R20, R24 ;  /* 0x000000140c14723c */ /* 0x008fe40000041818 */
[----:B------:R-:W3:Y:S04]  /*2f280*/  LDL.LU.64 R26, [R1+0x3e48] ;  /* 0x003e4800011a7983 */ /* 0x000ee80000300a00 */
[----:B------:R-:W2:-:S15]  /*2f290*/  LDL.LU.64 R24, [R1+0x3e40] ;  /* 0x003e400001187983 */ /* 0x000e9e0000300a00 */
[----:B------:R-:W-:-:S02]  /*2f2a0*/  NOP ;  /* 0x0000000000007918 */ /* 0x000fc40000000000 */
[----:B------:R-:W-:Y:S04]  /*2f2b0*/  STL.64 [R1+0x630], R20 ;  /* 0x0006301401007387 */ /* 0x000fe80000100a00 */
[----:B------:R0:W-:Y:S04]  /*2f2c0*/  STL.64 [R1+0x638], R22 ;  /* 0x0006381601007387 */ /* 0x0001e80000100a00 */
[----:B0-----:R-:W4:Y:S04]  /*2f2d0*/  LDL.LU.64 R22, [R1+0x3e38] ;  /* 0x003e380001167983 */ /* 0x001f280000300a00 */
[----:B------:R-:W4:Y:S01]  /*2f2e0*/  LDL.LU.64 R20, [R1+0x3e30] ;  /* 0x003e300001147983 */ /* 0x000f220000300a00 */
[----:B--2---:R-:W-:Y:S03]  /*2f2f0*/  HMMA.16816.F32.BF16 R12, R12, R24, R4 ;  /* 0x000000180c0c723c */ /* 0x004fe60000041804 */
[----:B------:R-:W2:Y:S04]  /*2f300*/  LDL.LU.64 R4, [R1+0x8f0] ;  /* 0x0008f00001047983 */ /* 0x000ea80000300a00 */
[----:B------:R-:W3:-:S15]  /*2f310*/  LDL.LU.64 R6, [R1+0x8f8] ;  /* 0x0008f80001067983 */ /* 0x000ede0000300a00 */
[----:B------:R-:W-:-:S01]  /*2f320*/  NOP ;  /* 0x0000000000007918 */ /* 0x000fc20000000000 */
[----:B------:R-:W-:Y:S04]  /*2f330*/  STL.64 [R1+0x2a0], R12 ;  /* 0x0002a00c01007387 */ /* 0x000fe80000100a00 */
[----:B------:R-:W-:Y:S04]  /*2f340*/  STL.64 [R1+0x2a8], R14 ;  /* 0x0002a80e01007387 */ /* 0x000fe80000100a00 */
[----:B---3--:R-:W-:Y:S04]  /*2f350*/  STL.64 [R1+0x3de8], R6 ;  /* 0x003de80601007387 */ /* 0x008fe80000100a00 */
[----:B--2---:R0:W-:Y:S04]  /*2f360*/  STL.64 [R1+0x3de0], R4 ;  /* 0x003de00401007387 */ /* 0x0041e80000100a00 */
[----:B0-----:R-:W2:Y:S04]  /*2f370*/  LDL.64 R4, [R1+0xb0] ;  /* 0x0000b00001047983 */ /* 0x001ea80000100a00 */
[----:B--2---:R0:W-:Y:S02]  /*2f380*/  STL.64 [R1+0x3df8], R4 ;  /* 0x003df80401007387 */ /* 0x0041e40000100a00 */
        /* <DEDUP_REMOVED lines=8> */
[----:B------:R-:W2:Y:S04]  /*2f410*/  LDL.64 R12, [R1+0xa0] ;  /* 0x0000a000010c7983 */ /* 0x000ea80000100a00 */
[----:B--2---:R0:W-:Y:S04]  /*2f420*/  STL.64 [R1+0x3df0], R12 ;  /* 0x003df00c01007387 */ /* 0x0041e80000100a00 */
[----:B0-----:R-:W2:Y:S04]  /*2f430*/  LDL.LU.64 R12, [R1+0x9f0] ;  /* 0x0009f000010c7983 */ /* 0x001ea80000300a00 */
[----:B------:R-:W3:Y:S04]  /*2f440*/  LDL.LU.64 R14, [R1+0x9f8] ;  /* 0x0009f800010e7983 */ /* 0x000ee80000300a00 */
[----:B---3--:R-:W-:Y:S04]  /*2f450*/  STL.64 [R1+0x3e08], R14 ;  /* 0x003e080e01007387 */ /* 0x008fe80000100a00 */
[----:B--2---:R0:W-:Y:S04]  /*2f460*/  STL.64 [R1+0x3e00], R12 ;  /* 0x003e000c01007387 */ /* 0x0041e80000100a00 */
[----:B0-----:R-:W2:Y:S04]  /*2f470*/  LDL.LU.64 R12, [R1+0xae0] ;  /* 0x000ae000010c7983 */ /* 0x001ea80000300a00 */
[----:B------:R-:W3:Y:S01]  /*2f480*/  LDL.LU.64 R14, [R1+0xae8] ;  /* 0x000ae800010e7983 */ /* 0x000ee20000300a00 */
[C---:B----4-:R-:W-:Y:S03]  /*2f490*/  HMMA.16816.F32.BF16 R4, R20.reuse, R16, R4 ;  /* 0x000000101404723c */ /* 0x050fe60000041804 */
[----:B---3--:R-:W-:Y:S04]  /*2f4a0*/  STL.64 [R1+0x3e20], R14 ;  /* 0x003e200e01007387 */ /* 0x008fe80000100a00 */
[----:B--2---:R0:W-:Y:S04]  /*2f4b0*/  STL.64 [R1+0x3e18], R12 ;  /* 0x003e180c01007387 */ /* 0x0041e80000100a00 */
[----:B0-----:R-:W2:Y:S04]  /*2f4c0*/  LDL.LU.64 R12, [R1+0xc20] ;  /* 0x000c2000010c7983 */ /* 0x001ea80000300a00 */
[----:B------:R-:W2:Y:S04]  /*2f4d0*/  LDL.LU.64 R14, [R1+0xc28] ;  /* 0x000c2800010e7983 */ /* 0x000ea80000300a00 */
[----:B------:R-:W-:Y:S04]  /*2f4e0*/  STL.64 [R1+0x3dc8], R26 ;  /* 0x003dc81a01007387 */ /* 0x000fe80000100a00 */
[----:B------:R0:W-:Y:S04]  /*2f4f0*/  STL.64 [R1+0x3dc0], R24 ;  /* 0x003dc01801007387 */ /* 0x0001e80000100a00 */
[----:B0-----:R-:W3:Y:S04]  /*2f500*/  LDL.64 R24, [R1+0x90] ;  /* 0x0000900001187983 */ /* 0x001ee80000100a00 */
[----:B------:R-:W4:Y:S04]  /*2f510*/  LDL.LU.64 R8, [R1+0x860] ;  /* 0x0008600001087983 */ /* 0x000f280000300a00 */
[----:B------:R-:W2:Y:S04]  /*2f520*/  LDL.LU.64 R10, [R1+0x868] ;  /* 0x00086800010a7983 */ /* 0x000ea80000300a00 */
[----:B--2---:R-:W-:Y:S04]  /*2f530*/  STL.64 [R1+0x3dd8], R10 ;  /* 0x003dd80a01007387 */ /* 0x004fe80000100a00 */
[----:B----4-:R0:W-:Y:S04]  /*2f540*/  STL.64 [R1+0x3dd0], R8 ;  /* 0x003dd00801007387 */ /* 0x0101e80000100a00 */
[----:B0-----:R-:W3:Y:S04]  /*2f550*/  LDL.LU.64 R8, [R1+0x870] ;  /* 0x0008700001087983 */ /* 0x001ee80000300a00 */
[----:B------:R-:W3:Y:S04]  /*2f560*/  LDL.LU.64 R10, [R1+0x878] ;  /* 0x00087800010a7983 */ /* 0x000ee80000300a00 */
[----:B------:R0:W-:Y:S04]  /*2f570*/  STL.64 [R1+0x5b0], R4 ;  /* 0x0005b00401007387 */ /* 0x0001e80000100a00 */
[----:B------:R1:W-:Y:S04]  /*2f580*/  STL.64 [R1+0x5b8], R6 ;  /* 0x0005b80601007387 */ /* 0x0003e80000100a00 */
[----:B0-----:R-:W1:Y:S02]  /*2f590*/  LDL.LU.64 R4, [R1+0x3e28] ;  /* 0x003e280001047983 */ /* 0x001e640000300a00 */
[----:B-1----:R-:W-:Y:S02]  /*2f5a0*/  HMMA.16816.F32.BF16 R4, R20, R4, R12 ;  /* 0x000000041404723c */ /* 0x002fe4000004180c */
        /* <DEDUP_REMOVED lines=16> */
[----:B------:R0:W-:Y:S04]  /*2f6b0*/  STL.64 [R1+0x580], R12 ;  /* 0x0005800c01007387 */ /* 0x0001e80000100a00 */
[----:B------:R-:W-:Y:S04]  /*2f6c0*/  STL.64 [R1+0x588], R14 ;  /* 0x0005880e01007387 */ /* 0x000fe80000100a00 */
[----:B0-----:R-:W2:Y:S04]  /*2f6d0*/  LDL.LU.64 R12, [R1+0x3df0] ;  /* 0x003df000010c7983 */ /* 0x001ea80000300a00 */
[----:B------:R-:W2:Y:S04]  /*2f6e0*/  LDL.LU.64 R6, [R1+0x3de8] ;  /* 0x003de80001067983 */ /* 0x000ea80000300a00 */
[----:B------:R-:W2:Y:S01]  /*2f6f0*/  LDL.LU.64 R4, [R1+0x3de0] ;  /* 0x003de00001047983 */ /* 0x000ea20000300a00 */
[C---:B---3--:R-:W-:Y:S06]  /*2f700*/  HMMA.16816.F32.BF16 R8, R20.reuse, R24, R8 ;  /* 0x000000181408723c */ /* 0x048fec0000041808 */
[----:B--2---:R-:W-:-:S15]  /*2f710*/  HMMA.16816.F32.BF16 R4, R20, R12, R4 ;  /* 0x0000000c1404723c */ /* 0x004fde0000041804 */
[----:B------:R-:W-:-:S08]  /*2f720*/  NOP ;  /* 0x0000000000007918 */ /* 0x000fd00000000000 */
[----:B------:R0:W-:Y:S02]  /*2f730*/  STL.64 [R1+0x570], R4 ;  /* 0x0005700401007387 */ /* 0x0001e40000100a00 */
[----:B0-----:R-:W-:Y:S02]  /*2f740*/  IMAD.MOV.U32 R5, RZ, RZ, R12 ;  /* 0x000000ffff057224 */ /* 0x001fe400078e000c */
[----:B------:R-:W-:Y:S02]  /*2f750*/  IMAD.MOV.U32 R4, RZ, RZ, R13 ;  /* 0x000000ffff047224 */ /* 0x000fe400078e000d */
[----:B------:R-:W0:Y:S04]  /*2f760*/  LDSM.16.MT88.4 R12, [R3+UR4+0x280] ;  /* 0x00028004030c783b */ /* 0x000e280008004200 */
[----:B------:R-:W-:Y:S04]  /*2f770*/  STL.64 [R1+0x578], R6 ;  /* 0x0005780601007387 */ /* 0x000fe80000100a00 */
[----:B0-----:R-:W-:Y:S04]  /*2f780*/  STL.64 [R1+0x3cb0], R14 ;  /* 0x003cb00e01007387 */ /* 0x001fe80000100a00 */
[----:B------:R0:W-:Y:S04]  /*2f790*/  STL.64 [R1+0x3ca8], R12 ;  /* 0x003ca80c01007387 */ /* 0x0001e80000100a00 */
[----:B0-----:R-:W2:Y:S04]  /*2f7a0*/  LDL.64 R12, [R1+0x80] ;  /* 0x00008000010c7983 */ /* 0x001ea80000100a00 */
[----:B------:R-:W-:Y:S04]  /*2f7b0*/  STL.64 [R1+0x560], R8 ;  /* 0x0005600801007387 */ /* 0x000fe80000100a00 */
[----:B------:R0:W-:Y:S04]  /*2f7c0*/  STL.64 [R1+0x568], R10 ;  /* 0x0005680a01007387 */ /* 0x0001e80000100a00 */
[----:B0-----:R-:W2:Y:S04]  /*2f7d0*/  LDL.LU.64 R10, [R1+0x3dd8] ;  /* 0x003dd800010a7983 */ /* 0x001ea80000300a00 */
[----:B------:R-:W2:Y:S01]  /*2f7e0*/  LDL.LU.64 R8, [R1+0x3dd0] ;  /* 0x003dd00001087983 */ /* 0x000ea20000300a00 */
[----:B------:R-:W-:-:S02]  /*2f7f0*/  IMAD.MOV.U32 R7, RZ, RZ, R24 ;  /* 0x000000ffff077224 */ /* 0x000fc400078e0018 */
[----:B------:R-:W-:Y:S01]  /*2f800*/  IMAD.MOV.U32 R6, RZ, RZ, R25 ;  /* 0x000000ffff067224 */ /* 0x000fe200078e0019 */
[----:B------:R-:W3:Y:S04]  /*2f810*/  LDL.LU.64 R26, [R1+0x3dc8] ;  /* 0x003dc800011a7983 */ /* 0x000ee80000300a00 */
[----:B------:R-:W4:Y:S01]  /*2f820*/  LDL.LU.64 R24, [R1+0x3dc0] ;  /* 0x003dc00001187983 */ /* 0x000f220000300a00 */
        /* <DEDUP_REMOVED lines=10> */
[----:B0-----:R-:W4:Y:S04]  /*2f8d0*/  LDL.LU.64 R12, [R1+0x200] ;  /* 0x00020000010c7983 */ /* 0x001f280000300a00 */
[----:B------:R-:W4:Y:S02]  /*2f8e0*/  LDL.LU.64 R14, [R1+0x208] ;  /* 0x00020800010e7983 */ /* 0x000f240000300a00 */
[----:B----4-:R-:W-:Y:S07]  /*2f8f0*/  HMMA.16816.F32.BF16 R12, R20, R24, R12 ;  /* 0x00000018140c723c */ /* 0x010fee000004180c */
[----:B------:R-:W-:-:S02]  /*2f900*/  IMAD.MOV.U32 R20, RZ, RZ, R5 ;  /* 0x000000ffff147224 */ /* 0x000fc400078e0005 */
[----:B------:R-:W-:-:S14]  /*2f910*/  IMAD.MOV.U32 R21, RZ, RZ, R4 ;  /* 0x000000ffff157224 */ /* 0x000fdc00078e0004 */
[----:B------:R0:W-:Y:S04]  /*2f920*/  STL.64 [R1+0x280], R12 ;  /* 0x0002800c01007387 */ /* 0x0001e80000100a00 */
[----:B------:R1:W-:Y:S04]  /*2f930*/  STL.64 [R1+0x288], R14 ;  /* 0x0002880e01007387 */ /* 0x0003e80000100a00 */
[----:B------:R-:W-:Y:S04]  /*2f940*/  STL.64 [R1+0x3d68], R20 ;  /* 0x003d681401007387 */ /* 0x000fe80000100a00 */
[----:B0-----:R-:W4:Y:S04]  /*2f950*/  LDL.LU.64 R12, [R1+0xad0] ;  /* 0x000ad000010c7983 */ /* 0x001f280000300a00 */
[----:B-1----:R-:W3:Y:S04]  /*2f960*/  LDL.LU.64 R14, [R1+0xad8] ;  /* 0x000ad800010e7983 */ /* 0x002ee80000300a00 */
[----:B---3--:R-:W-:Y:S04]  /*2f970*/  STL.64 [R1+0x3d98], R14 ;  /* 0x003d980e01007387 */ /* 0x008fe80000100a00 */
[----:B----4-:R0:W-:Y:S04]  /*2f980*/  STL.64 [R1+0x3d90], R12 ;  /* 0x003d900c01007387 */ /* 0x0101e80000100a00 */
        /* <DEDUP_REMOVED lines=11> */
[----:B------:R-:W-:Y:S04]  /*2fa40*/  STL.64 [R1+0x3d50], R26 ;  /* 0x003d501a01007387 */ /* 0x000fe80000100a00 */
[----:B------:R0:W-:Y:S04]  /*2fa50*/  STL.64 [R1+0x3d48], R24 ;  /* 0x003d481801007387 */ /* 0x0001e80000100a00 */
[----:B0-----:R-:W4:Y:S04]  /*2fa60*/  LDL.LU.64 R24, [R1+0x420] ;  /* 0x0004200001187983 */ /* 0x001f280000300a00 */
[----:B------:R-:W3:Y:S01]  /*2fa70*/  LDL.LU.64 R26, [R1+0x428] ;  /* 0x00042800011a7983 */ /* 0x000ee20000300a00 */
[C---:B--2---:R-:W-:Y:S03]  /*2fa80*/  HMMA.16816.F32.BF16 R12, R8.reuse, R16, R12 ;  /* 0x00000010080c723c */ /* 0x044fe6000004180c */
[----:B---3--:R-:W-:Y:S04]  /*2fa90*/  STL.64 [R1+0x3d60], R26 ;  /* 0x003d601a01007387 */ /* 0x008fe80000100a00 */
[----:B----4-:R0:W-:Y:S04]  /*2faa0*/  STL.64 [R1+0x3d58], R24 ;  /* 0x003d581801007387 */ /* 0x0101e80000100a00 */
        /* <DEDUP_REMOVED lines=22> */
[----:B------:R1:W-:Y:S04]  /*2fc10*/  STL.64 [R1+0x248], R14 ;  /* 0x0002480e01007387 */ /* 0x0003e80000100a00 */
[----:B0-----:R-:W4:Y:S01]  /*2fc20*/  LDL.LU.64 R12, [R1+0x3d88] ;  /* 0x003d8800010c7983 */ /* 0x001f220000300a00 */
[----:B-1----:R-:W-:Y:S02]  /*2fc30*/  IMAD.MOV.U32 R15, RZ, RZ, R20 ;  /* 0x000000ffff0f7224 */ /* 0x002fe400078e0014 */
[----:B------:R-:W-:-:S02]  /*2fc40*/  IMAD.MOV.U32 R14, RZ, RZ, R21 ;  /* 0x000000ffff0e7224 */ /* 0x000fc400078e0015 */
        /* <DEDUP_REMOVED lines=9> */
[----:B------:R-:W4:Y:S04]  /*2fce0*/  LDL.LU.64 R26, [R1+0x3d60] ;  /* 0x003d6000011a7983 */ /* 0x000f280000300a00 */
[----:B------:R-:W4:-:S15]  /*2fcf0*/  LDL.LU.64 R24, [R1+0x3d58] ;  /* 0x003d580001187983 */ /* 0x000f1e0000300a00 */
[----:B------:R-:W-:-:S02]  /*2fd00*/  NOP ;  /* 0x0000000000007918 */ /* 0x000fc40000000000 */
[----:B------:R-:W-:Y:S04]  /*2fd10*/  STL.64 [R1+0x4c0], R20 ;  /* 0x0004c01401007387 */ /* 0x000fe80000100a00 */
[----:B------:R-:W-:Y:S04]  /*2fd20*/  STL.64 [R1+0x4c8], R22 ;  /* 0x0004c81601007387 */ /* 0x000fe80000100a00 */
[----:B------:R-:W0:Y:S04]  /*2fd30*/  LDSM.16.MT88.4 R20, [R3+UR4+0x300] ;  /* 0x000300040314783b */ /* 0x000e280008004200 */
[----:B0-----:R-:W-:Y:S04]  /*2fd40*/  STL.64 [R1+0x3c58], R22 ;  /* 0x003c581601007387 */ /* 0x001fe80000100a00 */
[----:B------:R0:W-:Y:S02]  /*2fd50*/  STL.64 [R1+0x3c50], R20 ;  /* 0x003c501401007387 */ /* 0x0001e40000100a00 */
[----:B0-----:R-:W-:-:S02]  /*2fd60*/  IMAD.MOV.U32 R20, RZ, RZ, R15 ;  /* 0x000000ffff147224 */ /* 0x001fc400078e000f */
[----:B------:R-:W-:-:S05]  /*2fd70*/  IMAD.MOV.U32 R21, RZ, RZ, R14 ;  /* 0x000000ffff157224 */ /* 0x000fca00078e000e */
[----:B------:R0:W-:Y:S04]  /*2fd80*/  STL.64 [R1+0x3d18], R20 ;  /* 0x003d181401007387 */ /* 0x0001e80000100a00 */
[----:B0-----:R-:W2:Y:S04]  /*2fd90*/  LDL.LU.64 R20, [R1+0x1f0] ;  /* 0x0001f00001147983 */ /* 0x001ea80000300a00 */
[----:B------:R-:W2:Y:S01]  /*2fda0*/  LDL.LU.64 R22, [R1+0x1f8] ;  /* 0x0001f80001167983 */ /* 0x000ea20000300a00 */
[----:B----4-:R-:W-:Y:S03]  /*2fdb0*/  HMMA.16816.F32.BF16 R12, R8, R12, R24 ;  /* 0x0000000c080c723c */ /* 0x010fe60000041818 */
[----:B------:R-:W4:Y:S04]  /*2fdc0*/  LDL.LU.64 R26, [R1+0x3d50] ;  /* 0x003d5000011a7983 */ /* 0x000f280000300a00 */
[----:B------:R-:W2:-:S15]  /*2fdd0*/  LDL.LU.64 R24, [R1+0x3d48] ;  /* 0x003d480001187983 */ /* 0x000e9e0000300a00 */
[----:B------:R-:W-:-:S01]  /*2fde0*/  NOP ;  /* 0x0000000000007918 */ /* 0x000fc20000000000 */
[----:B------:R0:W-:Y:S04]  /*2fdf0*/  STL.64 [R1+0x4b0], R12 ;  /* 0x0004b00c01007387 */ /* 0x0001e80000100a00 */
[----:B------:R-:W-:Y:S04]  /*2fe00*/  STL.64 [R1+0x4b8], R14 ;  /* 0x0004b80e01007387 */ /* 0x000fe80000100a00 */
[----:B0-----:R-:W3:Y:S02]  /*2fe10*/  LDL.LU.64 R12, [R1+0x3d40] ;  /* 0x003d4000010c7983 */ /* 0x001ee40000300a00 */
[----:B---3--:R-:W-:-:S15]  /*2fe20*/  HMMA.16816.F32.BF16 R4, R8, R12, R4 ;  /* 0x0000000c0804723c */ /* 0x008fde0000041804 */
[----:B------:R-:W-:-:S08]  /*2fe30*/  NOP ;  /* 0x0000000000007918 */ /* 0x000fd00000000000 */
[----:B------:R-:W-:Y:S04]  /*2fe40*/  STL.64 [R1+0x4a0], R4 ;  /* 0x0004a00401007387 */ /* 0x000fe80000100a00 */
[----:B------:R0:W-:Y:S04]  /*2fe50*/  STL.64 [R1+0x4a8], R6 ;  /* 0x0004a80601007387 */ /* 0x0001e80000100a00 */
[----:B0-----:R-:W3:Y:S04]  /*2fe60*/  LDL.LU.64 R6, [R1+0x3d38] ;  /* 0x003d380001067983 */ /* 0x001ee80000300a00 */
[----:B------:R-:W3:Y:S04]  /*2fe70*/  LDL.LU.64 R4, [R1+0x3d30] ;  /* 0x003d300001047983 */ /* 0x000ee80000300a00 */
[----:B------:R0:W-:Y:S04]  /*2fe80*/  STL.64 [R1+0x3cc8], R12 ;  /* 0x003cc80c01007387 */ /* 0x0001e80000100a00 */
[----:B0-----:R-:W4:Y:S04]  /*2fe90*/  LDL.64 R12, [R1+0x90] ;  /* 0x00009000010c7983 */ /* 0x001f280000100a00 */
[----:B----4-:R0:W-:Y:S04]  /*2fea0*/  STL.64 [R1+0x3ce0], R12 ;  /* 0x003ce00c01007387 */ /* 0x0101e80000100a00 */
[----:B0-----:R-:W4:Y:S01]  /*2feb0*/  LDL.LU.64 R12, [R1+0xa0] ;  /* 0x0000a000010c7983 */ /* 0x001f220000300a00 */
[----:B--2---:R-:W-:Y:S03]  /*2fec0*/  HMMA.16816.F32.BF16 R8, R8, R24, R20 ;  /* 0x000000180808723c */ /* 0x004fe60000041814 */
[----:B----4-:R0:W-:Y:S04]  /*2fed0*/  STL.64 [R1+0x3cf8], R12 ;  /* 0x003cf80c01007387 */ /* 0x0101e80000100a00 */
[----:B0-----:R-:W2:Y:S04]  /*2fee0*/  LDL.64 R12, [R1+0xb0] ;  /* 0x0000b000010c7983 */ /* 0x001ea80000100a00 */
[----:B--2---:R-:W-:Y:S04]  /*2fef0*/  STL.64 [R1+0x3d10], R12 ;  /* 0x003d100c01007387 */ /* 0x004fe80000100a00 */
[----:B------:R-:W-:Y:S04]  /*2ff00*/  STL.64 [R1+0x3cc0], R26 ;  /* 0x003cc01a01007387 */ /* 0x000fe80000100a00 */
[----:B------:R-:W-:Y:S04]  /*2ff10*/  STL.64 [R1+0x3cb8], R24 ;  /* 0x003cb81801007387 */ /* 0x000fe80000100a00 */
[----:B------:R-:W-:Y:S04]  /*2ff20*/  STL.64 [R1+0x230], R8 ;  /* 0x0002300801007387 */ /* 0x000fe80000100a00 */
[----:B------:R-:W-:Y:S04]  /*2ff30*/  STL.64 [R1+0x238], R10 ;  /* 0x0002380a01007387 */ /* 0x000fe80000100a00 */
[----:B------:R-:W2:Y:S04]  /*2ff40*/  LDL.LU.64 R20, [R1+0xbf0] ;  /* 0x000bf00001147983 */ /* 0x000ea80000300a00 */
[----:B------:R-:W4:Y:S04]  /*2ff50*/  LDL.LU.64 R22, [R1+0xbf8] ;  /* 0x000bf80001167983 */ /* 0x000f280000300a00 */
[----:B------:R-:W0:Y:S04]  /*2ff60*/  LDSM.16.MT88.4 R8, [R3+UR4+0x380] ;  /* 0x000380040308783b */ /* 0x000e280008004200 */
[----:B----4-:R-:W-:Y:S04]  /*2ff70*/  STL.64 [R1+0x3d28], R22 ;  /* 0x003d281601007387 */ /* 0x010fe80000100a00 */
[----:B--2---:R1:W-:Y:S04]  /*2ff80*/  STL.64 [R1+0x3d20], R20 ;  /* 0x003d201401007387 */ /* 0x0043e80000100a00 */
[----:B-1----:R-:W3:Y:S04]  /*2ff90*/  LDL.LU.64 R20, [R1+0xcf0] ;  /* 0x000cf00001147983 */ /* 0x002ee80000300a00 */
[----:B------:R-:W3:Y:S04]  /*2ffa0*/  LDL.LU.64 R22, [R1+0xcf8] ;  /* 0x000cf80001167983 */ /* 0x000ee80000300a00 */
[----:B------:R-:W2:Y:S04]  /*2ffb0*/  LDL.LU.64 R12, [R1+0xab0] ;  /* 0x000ab000010c7983 */ /* 0x000ea80000300a00 */
[----:B------:R-:W2:Y:S04]  /*2ffc0*/  LDL.LU.64 R14, [R1+0xab8] ;  /* 0x000ab800010e7983 */ /* 0x000ea80000300a00 */
[----:B------:R-:W4:Y:S04]  /*2ffd0*/  LDL.LU.64 R24, [R1+0x7e0] ;  /* 0x0007e00001187983 */ /* 0x000f280000300a00 */
[----:B------:R-:W3:Y:S04]  /*2ffe0*/  LDL.LU.64 R26, [R1+0x7e8] ;  /* 0x0007e800011a7983 */ /* 0x000ee80000300a00 */
[----:B---3--:R-:W-:Y:S04]  /*2fff0*/  STL.64 [R1+0x3cd8], R26 ;  /* 0x003cd81a01007387 */ /* 0x008fe80000100a00 */
[----:B----4-:R1:W-:Y:S04]  /*30000*/  STL.64 [R1+0x3cd0], R24 ;  /* 0x003cd01801007387 */ /* 0x0103e80000100a00 */
[----:B-1----:R-:W3:Y:S04]  /*30010*/  LDL.LU.64 R24, [R1+0x7f0] ;  /* 0x0007f00001187983 */ /* 0x002ee80000300a00 */
[----:B------:R-:W4:Y:S01]  /*30020*/  LDL.LU.64 R26, [R1+0x7f8] ;  /* 0x0007f800011a7983 */ /* 0x000f220000300a00 */
[----:B------:R-:W-:Y:S03]  /*30030*/  HMMA.16816.F32.BF16 R20, R4, R16, R20 ;  /* 0x000000100414723c */ /* 0x000fe60000041814 */
[----:B----4-:R-:W-:Y:S04]  /*30040*/  STL.64 [R1+0x3cf0], R26 ;  /* 0x003cf01a01007387 */ /* 0x010fe80000100a00 */
[----:B---3--:R1:W-:Y:S04]  /*30050*/  STL.64 [R1+0x3ce8], R24 ;  /* 0x003ce81801007387 */ /* 0x0083e80000100a00 */
[----:B-1----:R-:W3:Y:S04]  /*30060*/  LDL.LU.64 R24, [R1+0x810] ;  /* 0x0008100001187983 */ /* 0x002ee80000300a00 */
[----:B------:R-:W4:Y:S04]  /*30070*/  LDL.LU.64 R26, [R1+0x818] ;  /* 0x00081800011a7983 */ /* 0x000f280000300a00 */
[----:B----4-:R-:W-:Y:S04]  /*30080*/  STL.64 [R1+0x3d08], R26 ;  /* 0x003d081a01007387 */ /* 0x010fe80000100a00 */
[----:B---3--:R1:W-:Y:S04]  /*30090*/  STL.64 [R1+0x3d00], R24 ;  /* 0x003d001801007387 */ /* 0x0083e80000100a00 */
[----:B-1----:R-:W3:Y:S04]  /*300a0*/  LDL.LU.64 R24, [R1+0x9c0] ;  /* 0x0009c00001187983 */ /* 0x002ee80000300a00 */
[----:B------:R-:W3:Y:S04]  /*300b0*/  LDL.LU.64 R26, [R1+0x9c8] ;  /* 0x0009c800011a7983 */ /* 0x000ee80000300a00 */
[----:B0-----:R-:W-:Y:S04]  /*300c0*/  STL.64 [R1+0x3bf0], R10 ;  /* 0x003bf00a01007387 */ /* 0x001fe80000100a00 */
[----:B------:R-:W-:Y:S04]  /*300d0*/  STL.64 [R1+0x3be8], R8 ;  /* 0x003be80801007387 */ /* 0x000fe80000100a00 */
[----:B------:R-:W-:Y:S04]  /*300e0*/  STL.64 [R1+0x210], R20 ;  /* 0x0002101401007387 */ /* 0x000fe80000100a00 */
[----:B------:R0:W-:Y:S04]  /*300f0*/  STL.64 [R1+0x218], R22 ;  /* 0x0002181601007387 */ /* 0x0001e80000100a00 */
[----:B0-----:R-:W4:Y:S04]  /*30100*/  LDL.LU.64 R22, [R1+0x3d28] ;  /* 0x003d280001167983 */ /* 0x001f280000300a00 */
[----:B------:R-:W4:Y:S01]  /*30110*/  LDL.LU.64 R20, [R1+0x3d20] ;  /* 0x003d200001147983 */ /* 0x000f220000300a00 */
[----:B------:R-:W-:-:S02]  /*30120*/  IMAD.MOV.U32 R8, RZ, RZ, R2 ;  /* 0x000000ffff087224 */ /* 0x000fc400078e0002 */
[----:B------:R-:W-:-:S07]  /*30130*/  IMAD.MOV.U32 R9, RZ, RZ, R0 ;  /* 0x000000ffff097224 */ /* 0x000fce00078e0000 */
[----:B----4-:R-:W-:-:S15]  /*30140*/  HMMA.16816.F32.BF16 R20, R4, R8, R20 ;  /* 0x000000080414723c */ /* 0x010fde0000041814 */
[----:B------:R-:W-:-:S08]  /*30150*/  NOP ;  /* 0x0000000000007918 */ /* 0x000fd00000000000 */
[----:B------:R0:W-:Y:S04]  /*30160*/  STL.64 [R1+0x200], R20 ;  /* 0x0002001401007387 */ /* 0x0001e80000100a00 */
[----:B------:R-:W-:Y:S04]  /*30170*/  STL.64 [R1+0x208], R22 ;  /* 0x0002081601007387 */ /* 0x000fe80000100a00 */
[----:B0-----:R-:W2:Y:S04]  /*30180*/  LDL.LU.64 R20, [R1+0x3d18] ;  /* 0x003d180001147983 */ /* 0x001ea80000300a00 */
[----:B------:R0:W-:Y:S04]  /*30190*/  STL.64 [R1+0x3ca0], R8 ;  /* 0x003ca00801007387 */ /* 0x0001e80000100a00 */
[----:B0-----:R-:W4:Y:S04]  /*301a0*/  LDL.LU.64 R8, [R1+0x780] ;  /* 0x0007800001087983 */ /* 0x001f280000300a00 */
[----:B------:R-:W4:Y:S01]  /*301b0*/  LDL.LU.64 R10, [R1+0x788] ;  /* 0x00078800010a7983 */ /* 0x000f220000300a00 */
[----:B--2---:R-:W-:-:S15]  /*301c0*/  HMMA.16816.F32.BF16 R12, R4, R20, R12 ;  /* 0x00000014040c723c */ /* 0x004fde000004180c */
[----:B------:R-:W-:-:S08]  /*301d0*/  NOP ;  /* 0x0000000000007918 */ /* 0x000fd00000000000 */
[----:B------:R0:W-:Y:S04]  /*301e0*/  STL.64 [R1+0x1f0], R12 ;  /* 0x0001f00c01007387 */ /* 0x0001e80000100a00 */
[----:B------:R-:W-:Y:S04]  /*301f0*/  STL.64 [R1+0x1f8], R14 ;  /* 0x0001f80e01007387 */ /* 0x000fe80000100a00 */
[----:B0-----:R-:W3:Y:S02]  /*30200*/  LDL.LU.64 R12, [R1+0x3d10] ;  /* 0x003d1000010c7983 */ /* 0x001ee40000300a00 */
[----:B---3--:R-:W-:Y:S06]  /*30210*/  HMMA.16816.F32.BF16 R24, R4, R12, R24 ;  /* 0x0000000c0418723c */ /* 0x008fec0000041818 */
        /* <DEDUP_REMOVED lines=28> */
[----:B------:R-:W4:Y:S01]  /*303e0*/  LDL.LU.64 R24, [R1+0x3cb8] ;  /* 0x003cb80001187983 */ /* 0x000f220000300a00 */
[----:B------:R-:W-:-:S02]  /*303f0*/  IMAD.MOV.U32 R2, RZ, RZ, R12 ;  /* 0x000000ffff027224 */ /* 0x000fc400078e000c */
[----:B------:R-:W-:Y:S01]  /*30400*/  IMAD.MOV.U32 R0, RZ, RZ, R13 ;  /* 0x000000ffff007224 */ /* 0x000fe200078e000d */
[----:B------:R-:W3:Y:S04]  /*30410*/  LDL.LU.64 R14, [R1+0x3cb0] ;  /* 0x003cb000010e7983 */ /* 0x000ee80000300a00 */
[----:B------:R-:W3:Y:S01]  /*30420*/  LDL.LU.64 R12, [R1+0x3ca8] ;  /* 0x003ca800010c7983 */ /* 0x000ee20000300a00 */
[----:B----4-:R-:W-:Y:S03]  /*30430*/  HMMA.16816.F32.BF16 R4, R4, R24, R8 ;  /* 0x000000180404723c */ /* 0x010fe60000041808 */
[----:B------:R-:W3:Y:S04]  /*30440*/  LDL.LU.64 R8, [R1+0xcd0] ;  /* 0x000cd00001087983 */ /* 0x000ee80000300a00 */
[----:B------:R-:W3:-:S15]  /*30450*/  LDL.LU.64 R10, [R1+0xcd8] ;  /* 0x000cd800010a7983 */ /* 0x000ede0000300a00 */
[----:B------:R-:W-:-:S01]  /*30460*/  NOP ;  /* 0x0000000000007918 */ /* 0x000fc20000000000 */
[----:B------:R-:W-:Y:S04]  /*30470*/  STL.64 [R1+0x1e0], R4 ;  /* 0x0001e00401007387 */ /* 0x000fe80000100a00 */
[----:B------:R-:W-:Y:S04]  /*30480*/  STL.64 [R1+0x1e8], R6 ;  /* 0x0001e80601007387 */ /* 0x000fe80000100a00 */
[----:B--2---:R-:W-:Y:S04]  /*30490*/  STL.64 [R1+0x3c68], R26 ;  /* 0x003c681a01007387 */ /* 0x004fe80000100a00 */
[----:B------:R0:W-:Y:S04]  /*304a0*/  STL.64 [R1+0x3c60], R24 ;  /* 0x003c601801007387 */ /* 0x0001e80000100a00 */
[----:B------:R-:W1:Y:S01]  /*304b0*/  LDSM.16.MT88.4 R4, [R28+UR4+0x4000] ;  /* 0x004000041c04783b */ /* 0x000e620008004200 */
[----:B0-----:R-:W-:-:S02]  /*304c0*/  IMAD.MOV.U32 R24, RZ, RZ, R29 ;  /* 0x000000ffff187224 */ /* 0x001fc400078e001d */
[----:B------:R-:W-:-:S05]  /*304d0*/  IMAD.MOV.U32 R25, RZ, RZ, R23 ;  /* 0x000000ffff197224 */ /* 0x000fca00078e0017 */
[----:B------:R0:W-:Y:S04]  /*304e0*/  STL.64 [R1+0x3c78], R24 ;  /* 0x003c781801007387 */ /* 0x0001e80000100a00 */
[----:B0-----:R-:W2:Y:S04]  /*304f0*/  LDL.LU.64 R24, [R1+0x800] ;  /* 0x0008000001187983 */ /* 0x001ea80000300a00 */
[----:B------:R-:W4:Y:S01]  /*30500*/  LDL.LU.64 R26, [R1+0x808] ;  /* 0x00080800011a7983 */ /* 0x000f220000300a00 */
[----:B---3--:R-:W-:Y:S03]  /*30510*/  HMMA.16816.F32.BF16 R8, R12, R16, R8 ;  /* 0x000000100c08723c */ /* 0x008fe60000041808 */
[----:B----4-:R-:W-:Y:S04]  /*30520*/  STL.64 [R1+0x3c88], R26 ;  /* 0x003c881a01007387 */ /* 0x010fe80000100a00 */
[----:B--2---:R0:W-:Y:S02]  /*30530*/  STL.64 [R1+0x3c80], R24 ;  /* 0x003c801801007387 */ /* 0x0041e40000100a00 */
[----:B0-----:R-:W-:-:S02]  /*30540*/  IMAD.MOV.U32 R24, RZ, RZ, R22 ;  /* 0x000000ffff187224 */ /* 0x001fc400078e0016 */
[----:B------:R-:W-:-:S05]  /*30550*/  IMAD.MOV.U32 R25, RZ, RZ, R19 ;  /* 0x000000ffff197224 */ /* 0x000fca00078e0013 */
[----:B------:R0:W-:Y:S04]  /*30560*/  STL.64 [R1+0x3c98], R24 ;  /* 0x003c981801007387 */ /* 0x0001e80000100a00 */
[----:B0-----:R-:W2:Y:S04]  /*30570*/  LDL.LU.64 R24, [R1+0xa90] ;  /* 0x000a900001187983 */ /* 0x001ea80000300a00 */
[----:B------:R-:W2:Y:S04]  /*30580*/  LDL.LU.64 R26, [R1+0xa98] ;  /* 0x000a9800011a7983 */ /* 0x000ea80000300a00 */
[----:B-1----:R-:W-:Y:S04]  /*30590*/  STL.64 [R1+0x3b78], R6 ;  /* 0x003b780601007387 */ /* 0x002fe80000100a00 */
[----:B------:R0:W-:Y:S02]  /*305a0*/  STL.64 [R1+0x3b70], R4 ;  /* 0x003b700401007387 */ /* 0x0001e40000100a00 */
[----:B0-----:R-:W-:-:S02]  /*305b0*/  IMAD.MOV.U32 R4, RZ, RZ, R18 ;  /* 0x000000ffff047224 */ /* 0x001fc400078e0012 */
[----:B------:R-:W-:-:S05]  /*305c0*/  IMAD.MOV.U32 R5, RZ, RZ, R3 ;  /* 0x000000ffff057224 */ /* 0x000fca00078e0003 */
[----:B------:R0:W-:Y:S04]  /*305d0*/  STL.64 [R1+0x3c90], R4 ;  /* 0x003c900401007387 */ /* 0x0001e80000100a00 */
[----:B0-----:R-:W3:Y:S04]  /*305e0*/  LDL.LU.64 R4, [R1+0x9a0] ;  /* 0x0009a00001047983 */ /* 0x001ee80000300a00 */
[----:B------:R-:W3:Y:S04]  /*305f0*/  LDL.LU.64 R6, [R1+0x9a8] ;  /* 0x0009a80001067983 */ /* 0x000ee80000300a00 */
[----:B------:R0:W-:Y:S04]  /*30600*/  STL.64 [R1+0x180], R8 ;  /* 0x0001800801007387 */ /* 0x0001e80000100a00 */
[----:B------:R-:W-:Y:S04]  /*30610*/  STL.64 [R1+0x188], R10 ;  /* 0x0001880a01007387 */ /* 0x000fe80000100a00 */
[----:B0-----:R-:W4:Y:S04]  /*30620*/  LDL.LU.64 R8, [R1+0x3ca0] ;  /* 0x003ca00001087983 */ /* 0x001f280000300a00 */
[----:B------:R0:W-:Y:S04]  /*30630*/  STL.64 [R1+0x3c70], R16 ;  /* 0x003c701001007387 */ /* 0x0001e80000100a00 */
[----:B0-----:R-:W4:Y:S04]  /*30640*/  LDL.LU.64 R16, [R1+0xbd0] ;  /* 0x000bd00001107983 */ /* 0x001f280000300a00 */
[----:B------:R-:W4:Y:S01]  /*30650*/  LDL.LU.64 R18, [R1+0xbd8] ;  /* 0x000bd80001127983 */ /* 0x000f220000300a00 */
[C---:B--2---:R-:W-:Y:S06]  /*30660*/  HMMA.16816.F32.BF16 R20, R12.reuse, R20, R24 ;  /* 0x000000140c14723c */ /* 0x044fec0000041818 */
[----:B----4-:R-:W-:Y:S01]  /*30670*/  HMMA.16816.F32.BF16 R8, R12, R8, R16 ;  /* 0x000000080c08723c */ /* 0x010fe20000041810 */
[----:B------:R-:W2:Y:S04]  /*30680*/  LDL.LU.64 R16, [R1+0x7d0] ;  /* 0x0007d00001107983 */ /* 0x000ea80000300a00 */
[----:B------:R-:W2:-:S15]  /*30690*/  LDL.LU.64 R18, [R1+0x7d8] ;  /* 0x0007d80001127983 */ /* 0x000e9e0000300a00 */
[----:B------:R-:W-:-:S03]  /*306a0*/  NOP ;  /* 0x0000000000007918 */ /* 0x000fc60000000000 */
[----:B------:R0:W-:Y:S04]  /*306b0*/  STL.64 [R1+0x170], R8 ;  /* 0x0001700801007387 */ /* 0x0001e80000100a00 */
[----:B------:R1:W-:Y:S04]  /*306c0*/  STL.64 [R1+0x178], R10 ;  /* 0x0001780a01007387 */ /* 0x0003e80000100a00 */
[----:B0-----:R-:W4:Y:S04]  /*306d0*/  LDL.LU.64 R8, [R1+0x770] ;  /* 0x0007700001087983 */ /* 0x001f280000300a00 */
[----:B-1----:R-:W4:Y:S04]  /*306e0*/  LDL.LU.64 R10, [R1+0x778] ;  /* 0x00077800010a7983 */ /* 0x002f280000300a00 */
[----:B------:R-:W3:Y:S04]  /*306f0*/  LDL.LU.64 R24, [R1+0x3c98] ;  /* 0x003c980001187983 */ /* 0x000ee80000300a00 */
[----:B------:R0:W-:Y:S04]  /*30700*/  STL.64 [R1+0x160], R20 ;  /* 0x0001601401007387 */ /* 0x0001e80000100a00 */
[----:B------:R1:W-:Y:S04]  /*30710*/  STL.64 [R1+0x168], R22 ;  /* 0x0001681601007387 */ /* 0x0003e80000100a00 */
[----:B0-----:R-:W4:Y:S04]  /*30720*/  LDL.LU.64 R20, [R1+0x7c0] ;  /* 0x0007c00001147983 */ /* 0x001f280000300a00 */
[----:B-1----:R-:W4:Y:S01]  /*30730*/  LDL.LU.64 R22, [R1+0x7c8] ;  /* 0x0007c80001167983 */ /* 0x002f220000300a00 */
[----:B---3--:R-:W-:Y:S03]  /*30740*/  HMMA.16816.F32.BF16 R24, R12, R24, R4 ;  /* 0x000000180c18723c */ /* 0x008fe60000041804 */
[----:B------:R-:W3:-:S15]  /*30750*/  LDL.LU.64 R4, [R1+0x3c90] ;  /* 0x003c900001047983 */ /* 0x000ede0000300a00 */
[----:B------:R-:W-:-:S05]  /*30760*/  NOP ;  /* 0x0000000000007918 */ /* 0x000fca0000000000 */
[----:B------:R-:W-:Y:S04]  /*30770*/  STL.64 [R1+0x150], R24 ;  /* 0x0001501801007387 */ /* 0x000fe80000100a00 */
[----:B------:R0:W-:Y:S04]  /*30780*/  STL.64 [R1+0x158], R26 ;  /* 0x0001581a01007387 */ /* 0x0001e80000100a00 */
[----:B0-----:R-:W3:Y:S04]  /*30790*/  LDL.LU.64 R26, [R1+0x3c88] ;  /* 0x003c8800011a7983 */ /* 0x001ee80000300a00 */
[----:B------:R-:W3:Y:S02]  /*307a0*/  LDL.LU.64 R24, [R1+0x3c80] ;  /* 0x003c800001187983 */ /* 0x000ee40000300a00 */
[----:B---3--:R-:W-:-:S15]  /*307b0*/  HMMA.16816.F32.BF16 R24, R12, R4, R24 ;  /* 0x000000040c18723c */ /* 0x008fde0000041818 */
[----:B------:R-:W-:-:S08]  /*307c0*/  NOP ;  /* 0x0000000000007918 */ /* 0x000fd00000000000 */
[----:B------:R0:W-:Y:S04]  /*307d0*/  STL.64 [R1+0x140], R24 ;  /* 0x0001401801007387 */ /* 0x0001e80000100a00 */
[----:B------:R-:W-:Y:S04]  /*307e0*/  STL.64 [R1+0x148], R26 ;  /* 0x0001481a01007387 */ /* 0x000fe80000100a00 */
[----:B0-----:R-:W2:Y:S04]  /*307f0*/  LDL.LU.64 R24, [R1+0x3c78] ;  /* 0x003c780001187983 */ /* 0x001ea80000300a00 */
[----:B------:R0:W-:Y:S04]  /*30800*/  STL.64 [R1+0x3c18], R4 ;  /* 0x003c180401007387 */ /* 0x0001e80000100a00 */
[----:B0-----:R-:W3:Y:S04]  /*30810*/  LDL.LU.64 R4, [R1+0xb0] ;  /* 0x0000b00001047983 */ /* 0x001ee80000300a00 */
[----:B---3--:R0:W-:Y:S04]  /*30820*/  STL.64 [R1+0x3c28], R4 ;  /* 0x003c280401007387 */ /* 0x0081e80000100a00 */
[----:B0-----:R-:W3:Y:S01]  /*30830*/  LDL.LU.64 R4, [R1+0xc0] ;  /* 0x0000c00001047983 */ /* 0x001ee20000300a00 */
[----:B--2---:R-:W-:Y:S03]  /*30840*/  HMMA.16816.F32.BF16 R24, R12, R24, R16 ;  /* 0x000000180c18723c */ /* 0x004fe60000041810 */
[----:B---3--:R0:W-:Y:S04]  /*30850*/  STL.64 [R1+0x3c30], R4 ;  /* 0x003c300401007387 */ /* 0x0081e80000100a00 */
[----:B0-----:R-:W2:-:S15]  /*30860*/  LDL.LU.64 R4, [R1+0xd0] ;  /* 0x0000d00001047983 */ /* 0x001e9e0000300a00 */
[----:B------:R-:W-:-:S02]  /*30870*/  NOP ;  /* 0x0000000000007918 */ /* 0x000fc40000000000 */
[----:B------:R-:W-:Y:S01]  /*30880*/  IMAD.MOV.U32 R3, RZ, RZ, R26 ;  /* 0x000000ffff037224 */ /* 0x000fe200078e001a */
[----:B--2---:R0:W-:Y:S04]  /*30890*/  STL.64 [R1+0x3c48], R4 ;  /* 0x003c480401007387 */ /* 0x0041e80000100a00 */
[----:B------:R-:W2:Y:S04]  /*308a0*/  LDL.LU.64 R16, [R1+0x3c70] ;  /* 0x003c700001107983 */ /* 0x000ea80000300a00 */
[----:B------:R1:W-:Y:S01]  /*308b0*/  STL.64 [R1+0x130], R24 ;  /* 0x0001301801007387 */ /* 0x0003e20000100a00 */
[----:B0-----:R-:W-:-:S02]  /*308c0*/  IMAD.MOV.U32 R5, RZ, RZ, R0 ;  /* 0x000000ffff057224 */ /* 0x001fc400078e0000 */
[----:B------:R-:W-:Y:S02]  /*308d0*/  IMAD.MOV.U32 R0, RZ, RZ, R27 ;  /* 0x000000ffff007224 */ /* 0x000fe400078e001b */
[----:B------:R-:W3:Y:S04]  /*308e0*/  LDL.LU.64 R26, [R1+0x3c68] ;  /* 0x003c6800011a7983 */ /* 0x000ee80000300a00 */
[----:B-1----:R-:W2:Y:S01]  /*308f0*/  LDL.LU.64 R24, [R1+0x3c60] ;  /* 0x003c600001187983 */ /* 0x002ea20000300a00 */
[----:B------:R-:W-:-:S07]  /*30900*/  IMAD.MOV.U32 R4, RZ, RZ, R2 ;  /* 0x000000ffff047224 */ /* 0x000fce00078e0002 */
[C---:B----4-:R-:W-:Y:S01]  /*30910*/  HMMA.16816.F32.BF16 R4, R12.reuse, R4, R20 ;  /* 0x000000040c04723c */ /* 0x050fe20000041814 */
[----:B------:R-:W-:Y:S04]  /*30920*/  STL [R1+0x351c], R0 ;  /* 0x00351c0001007387 */ /* 0x000fe80000100800 */
[----:B------:R-:W-:Y:S04]  /*30930*/  STL [R1+0x3518], R3 ;  /* 0x0035180301007387 */ /* 0x000fe80000100800 */
[----:B------:R-:W4:Y:S04]  /*30940*/  LDL.LU.64 R22, [R1+0x3c58] ;  /* 0x003c580001167983 */ /* 0x000f280000300a00 */
[----:B------:R-:W4:Y:S10]  /*30950*/  LDL.LU.64 R20, [R1+0x3c50] ;  /* 0x003c500001147983 */ /* 0x000f340000300a00 */
[----:B------:R-:W-:Y:S04]  /*30960*/  STL.64 [R1+0x120], R4 ;  /* 0x0001200401007387 */ /* 0x000fe80000100a00 */
[----:B------:R2:W-:Y:S02]  /*30970*/  STL.64 [R1+0x128], R6 ;  /* 0x0001280601007387 */ /* 0x0005e40000100a00 */
[----:B--2---:R-:W-:Y:S02]  /*30980*/  HMMA.16816.F32.BF16 R4, R12, R24, R8 ;  /* 0x000000180c04723c */ /* 0x004fe40000041808 */
[----:B------:R-:W0:-:S15]  /*30990*/  LDSM.16.MT88.4 R12, [R28+UR4+0x4080] ;  /* 0x004080041c0c783b */ /* 0x000e1e0008004200 */
[----:B------:R-:W-:-:S06]  /*309a0*/  NOP ;  /* 0x0000000000007918 */ /* 0x000fcc0000000000 */
[----:B------:R1:W-:Y:S01]  /*309b0*/  STL.64 [R1], R4 ;  /* 0x0000000401007387 */ /* 0x0003e20000100a00 */
[----:B------:R-:W-:Y:S02]  /*309c0*/  IMAD.MOV.U32 R0, RZ, RZ, R6 ;  /* 0x000000ffff007224 */ /* 0x000fe400078e0006 */
[----:B------:R-:W-:Y:S01]  /*309d0*/  IMAD.MOV.U32 R3, RZ, RZ, R7 ;  /* 0x000000ffff037224 */ /* 0x000fe200078e0007 */
[----:B-1----:R-:W4:Y:S04]  /*309e0*/  LDL.LU.64 R4, [R1+0xca0] ;  /* 0x000ca00001047983 */ /* 0x002f280000300a00 */
[----:B------:R-:W4:Y:S04]  /*309f0*/  LDL.LU.64 R6, [R1+0xca8] ;  /* 0x000ca80001067983 */ /* 0x000f280000300a00 */
[----:B------:R-:W2:Y:S04]  /*30a00*/  LDL.LU.64 R8, [R1+0xa60] ;  /* 0x000a600001087983 */ /* 0x000ea80000300a00 */
[----:B------:R-:W3:Y:S04]  /*30a10*/  LDL.LU.64 R10, [R1+0xa68] ;  /* 0x000a6800010a7983 */ /* 0x000ee80000300a00 */
[----:B---3--:R-:W-:Y:S04]  /*30a20*/  STL.64 [R1+0x3c40], R10 ;  /* 0x003c400a01007387 */ /* 0x008fe80000100a00 */
[----:B--2---:R1:W-:Y:S04]  /*30a30*/  STL.64 [R1+0x3c38], R8 ;  /* 0x003c380801007387 */ /* 0x0043e80000100a00 */
[----:B-1----:R-:W2:Y:S04]  /*30a40*/  LDL.LU.64 R8, [R1+0xb60] ;  /* 0x000b600001087983 */ /* 0x002ea80000300a00 */
[----:B------:R-:W2:Y:S04]  /*30a50*/  LDL.LU.64 R10, [R1+0xb68] ;  /* 0x000b6800010a7983 */ /* 0x000ea80000300a00 */
[----:B------:R-:W-:Y:S04]  /*30a60*/  STL.64 [R1+0x3c00], R26 ;  /* 0x003c001a01007387 */ /* 0x000fe80000100a00 */
[----:B------:R1:W-:Y:S04]  /*30a70*/  STL.64 [R1+0x3bf8], R24 ;  /* 0x003bf81801007387 */ /* 0x0003e80000100a00 */
[----:B-1----:R-:W3:Y:S01]  /*30a80*/  LDL.LU.64 R24, [R1+0x90] ;  /* 0x0000900001187983 */ /* 0x002ee20000300a00 */
[C---:B----4-:R-:W-:Y:S03]  /*30a90*/  HMMA.16816.F32.BF16 R4, R20.reuse, R16, R4 ;  /* 0x000000101404723c */ /* 0x050fe60000041804 */
[----:B---3--:R1:W-:Y:S04]  /*30aa0*/  STL.64 [R1+0x3c20], R24 ;  /* 0x003c201801007387 */ /* 0x0083e80000100a00 */
[----:B-1----:R-:W3:Y:S04]  /*30ab0*/  LDL.LU.64 R24, [R1+0x970] ;  /* 0x0009700001187983 */ /* 0x002ee80000300a00 */
[----:B------:R-:W3:Y:S04]  /*30ac0*/  LDL.LU.64 R26, [R1+0x978] ;  /* 0x00097800011a7983 */ /* 0x000ee80000300a00 */
[----:B------:R-:W-:Y:S04]  /*30ad0*/  STL [R1+0x3668], R3 ;  /* 0x0036680301007387 */ /* 0x000fe80000100800 */
[----:B------:R-:W-:Y:S04]  /*30ae0*/  STL [R1+0x35e0], R0 ;  /* 0x0035e00001007387 */ /* 0x000fe80000100800 */
[----:B0-----:R-:W-:Y:S04]  /*30af0*/  STL [R1+0x3ae0], R13 ;  /* 0x003ae00d01007387 */ /* 0x001fe80000100800 */
[----:B------:R-:W-:Y:S04]  /*30b00*/  STL [R1+0x3adc], R14 ;  /* 0x003adc0e01007387 */ /* 0x000fe80000100800 */
[----:B------:R-:W-:Y:S04]  /*30b10*/  STL [R1+0x3ad8], R15 ;  /* 0x003ad80f01007387 */ /* 0x000fe80000100800 */
[----:B------:R0:W-:Y:S04]  /*30b20*/  STL [R1+0x3b50], R12 ;  /* 0x003b500c01007387 */ /* 0x0001e80000100800 */
[----:B0-----:R-:W4:Y:S04]  /*30b30*/  LDL.LU.64 R12, [R1+0x7b0] ;  /* 0x0007b000010c7983 */ /* 0x001f280000300a00 */
[----:B------:R-:W4:Y:S04]  /*30b40*/  LDL.LU.64 R14, [R1+0x7b8] ;  /* 0x0007b800010e7983 */ /* 0x000f280000300a00 */
[----:B------:R0:W-:Y:S04]  /*30b50*/  STL.64 [R1+0x780], R4 ;  /* 0x0007800401007387 */ /* 0x0001e80000100a00 */
[----:B------:R-:W-:Y:S04]  /*30b60*/  STL [R1+0x788], R6 ;  /* 0x0007880601007387 */ /* 0x000fe80000100800 */
        /* <DEDUP_REMOVED lines=10> */
[----:B------:R-:W-:-:S15]  /*30c10*/  IMAD.MOV.U32 R3, RZ, RZ, R5 ;  /* 0x000000ffff037224 */ /* 0x000fde00078e0005 */
[----:B------:R-:W-:-:S02]  /*30c20*/  NOP ;  /* 0x0000000000007918 */ /* 0x000fc40000000000 */
[----:B------:R0:W-:Y:S04]  /*30c30*/  STL.64 [R1+0x7f0], R8 ;  /* 0x0007f00801007387 */ /* 0x0001e80000100a00 */
[----:B------:R-:W-:Y:S01]  /*30c40*/  STL.64 [R1+0x7f8], R10 ;  /* 0x0007f80a01007387 */ /* 0x000fe20000100a00 */
[----:B0-----:R-:W-:-:S03]  /*30c50*/  IMAD.MOV.U32 R8, RZ, RZ, R4 ;  /* 0x000000ffff087224 */ /* 0x001fc600078e0004 */
[----:B------:R-:W3:Y:S02]  /*30c60*/  LDL.LU.64 R4, [R1+0x3c28] ;  /* 0x003c280001047983 */ /* 0x000ee40000300a00 */
[----:B---3--:R-:W-:Y:S06]  /*30c70*/  HMMA.16816.F32.BF16 R24, R20, R4, R24 ;  /* 0x000000041418723c */ /* 0x008fec0000041818 */
[----:B------:R-:W-:Y:S02]  /*30c80*/  IMAD.MOV.U32 R19, RZ, RZ, R4 ;  /* 0x000000ffff137224 */ /* 0x000fe400078e0004 */
[----:B------:R-:W-:-:S15]  /*30c90*/  IMAD.MOV.U32 R18, RZ, RZ, R5 ;  /* 0x000000ffff127224 */ /* 0x000fde00078e0005 */
[----:B------:R0:W-:Y:S04]  /*30ca0*/  STL.64 [R1+0x7e0], R24 ;  /* 0x0007e01801007387 */ /* 0x0001e80000100a00 */
[----:B------:R-:W-:Y:S04]  /*30cb0*/  STL.64 [R1+0x7e8], R26 ;  /* 0x0007e81a01007387 */ /* 0x000fe80000100a00 */
[----:B0-----:R-:W2:Y:S04]  /*30cc0*/  LDL.LU.64 R24, [R1+0x3c20] ;  /* 0x003c200001187983 */ /* 0x001ea80000300a00 */
[----:B------:R-:W4:Y:S04]  /*30cd0*/  LDL.LU.64 R4, [R1+0x3c18] ;  /* 0x003c180001047983 */ /* 0x000f280000300a00 */
[----:B------:R-:W-:Y:S04]  /*30ce0*/  STL.64 [R1+0x3c10], R18 ;  /* 0x003c101201007387 */ /* 0x000fe80000100a00 */
[----:B------:R0:W-:Y:S01]  /*30cf0*/  STL.64 [R1+0x3c08], R16 ;  /* 0x003c081001007387 */ /* 0x0001e20000100a00 */
[----:B------:R-:W-:-:S03]  /*30d00*/  IMAD.MOV.U32 R29, RZ, RZ, R7 ;  /* 0x000000ffff1d7224 */ /* 0x000fc600078e0007 */
[----:B0-----:R-:W2:Y:S04]  /*30d10*/  LDL.LU.64 R16, [R1+0x7a0] ;  /* 0x0007a00001107983 */ /* 0x001ea80000300a00 */
[----:B------:R-:W2:Y:S01]  /*30d20*/  LDL.LU.64 R18, [R1+0x7a8] ;  /* 0x0007a80001127983 */ /* 0x000ea20000300a00 */
[----:B----4-:R-:W-:-:S15]  /*30d30*/  HMMA.16816.F32.BF16 R12, R20, R4, R12 ;  /* 0x00000004140c723c */ /* 0x010fde000004180c */
[----:B------:R-:W-:-:S08]  /*30d40*/  NOP ;  /* 0x0000000000007918 */ /* 0x000fd00000000000 */
[----:B------:R0:W-:Y:S04]  /*30d50*/  STL.64 [R1+0x7d0], R12 ;  /* 0x0007d00c01007387 */ /* 0x0001e80000100a00 */
[----:B------:R1:W-:Y:S04]  /*30d60*/  STL.64 [R1+0x7d8], R14 ;  /* 0x0007d80e01007387 */ /* 0x0003e80000100a00 */
[----:B0-----:R-:W3:Y:S04]  /*30d70*/  LDL.LU.64 R12, [R1+0x790] ;  /* 0x00079000010c7983 */ /* 0x001ee80000300a00 */
[----:B-1----:R-:W3:Y:S04]  /*30d80*/  LDL.LU.64 R14, [R1+0x798] ;  /* 0x00079800010e7983 */ /* 0x002ee80000300a00 */
[----:B------:R0:W-:Y:S04]  /*30d90*/  STL.64 [R1+0x3ba0], R4 ;  /* 0x003ba00401007387 */ /* 0x0001e80000100a00 */
[----:B0-----:R-:W4:Y:S04]  /*30da0*/  LDL.LU.64 R4, [R1+0x920] ;  /* 0x0009200001047983 */ /* 0x001f280000300a00 */
[----:B------:R-:W2:Y:S04]  /*30db0*/  LDL.LU.64 R6, [R1+0x928] ;  /* 0x0009280001067983 */ /* 0x000ea80000300a00 */
[----:B--2---:R-:W-:Y:S04]  /*30dc0*/  STL.64 [R1+0x3bb0], R6 ;  /* 0x003bb00601007387 */ /* 0x004fe80000100a00 */
[----:B----4-:R0:W-:Y:S02]  /*30dd0*/  STL.64 [R1+0x3ba8], R4 ;  /* 0x003ba80401007387 */ /* 0x0101e40000100a00 */
[----:B0-----:R-:W-:-:S02]  /*30de0*/  IMAD.MOV.U32 R4, RZ, RZ, R8 ;  /* 0x000000ffff047224 */ /* 0x001fc400078e0008 */
[----:B------:R-:W-:-:S05]  /*30df0*/  IMAD.MOV.U32 R5, RZ, RZ, R3 ;  /* 0x000000ffff057224 */ /* 0x000fca00078e0003 */
[----:B------:R0:W-:Y:S04]  /*30e00*/  STL.64 [R1+0x3bc0], R4 ;  /* 0x003bc00401007387 */ /* 0x0001e80000100a00 */
[----:B------:R-:W2:Y:S04]  /*30e10*/  LDL.LU.64 R8, [R1+0x760] ;  /* 0x0007600001087983 */ /* 0x000ea80000300a00 */
[----:B------:R-:W2:Y:S01]  /*30e20*/  LDL.LU.64 R10, [R1+0x768] ;  /* 0x00076800010a7983 */ /* 0x000ea20000300a00 */
[----:B0-----:R-:W-:Y:S02]  /*30e30*/  IMAD.MOV.U32 R4, RZ, RZ, R2 ;  /* 0x000000ffff047224 */ /* 0x001fe400078e0002 */
[----:B------:R-:W-:-:S05]  /*30e40*/  IMAD.MOV.U32 R5, RZ, RZ, R0 ;  /* 0x000000ffff057224 */ /* 0x000fca00078e0000 */
[----:B------:R0:W-:Y:S04]  /*30e50*/  STL.64 [R1+0x3bd8], R4 ;  /* 0x003bd80401007387 */ /* 0x0001e80000100a00 */
[----:B0-----:R-:W3:Y:S01]  /*30e60*/  LDL.LU.64 R4, [R1+0x80] ;  /* 0x0000800001047983 */ /* 0x001ee20000300a00 */
[----:B------:R-:W-:Y:S06]  /*30e70*/  HMMA.16816.F32.BF16 R16, R20, R24, R16 ;  /* 0x000000181410723c */ /* 0x000fec0000041810 */
[----:B------:R-:W-:-:S02]  /*30e80*/  IMAD.MOV.U32 R2, RZ, RZ, R24 ;  /* 0x000000ffff027224 */ /* 0x000fc400078e0018 */
[----:B------:R-:W-:-:S15]  /*30e90*/  IMAD.MOV.U32 R0, RZ, RZ, R25 ;  /* 0x000000ffff007224 */ /* 0x000fde00078e0019 */
[----:B------:R-:W-:Y:S04]  /*30ea0*/  STL.64 [R1+0x7c0], R16 ;  /* 0x0007c01001007387 */ /* 0x000fe80000100a00 */
[----:B------:R0:W-:Y:S04]  /*30eb0*/  STL.64 [R1+0x7c8], R18 ;  /* 0x0007c81201007387 */ /* 0x0001e80000100a00 */
[----:B0-----:R-:W4:Y:S04]  /*30ec0*/  LDL.LU.64 R18, [R1+0x3c10] ;  /* 0x003c100001127983 */ /* 0x001f280000300a00 */
[----:B------:R-:W4:Y:S04]  /*30ed0*/  LDL.LU.64 R16, [R1+0x3c08] ;  /* 0x003c080001107983 */ /* 0x000f280000300a00 */
[----:B------:R-:W4:Y:S04]  /*30ee0*/  LDL.LU.64 R26, [R1+0x3c00] ;  /* 0x003c0000011a7983 */ /* 0x000f280000300a00 */
[----:B------:R-:W2:Y:S01]  /*30ef0*/  LDL.LU.64 R24, [R1+0x3bf8] ;  /* 0x003bf80001187983 */ /* 0x000ea20000300a00 */
[----:B---3--:R-:W-:Y:S06]  /*30f00*/  HMMA.16816.F32.BF16 R12, R20, R4, R12 ;  /* 0x00000004140c723c */ /* 0x008fec000004180c */
[----:B------:R-:W-:-:S15]  /*30f10*/  IMAD.MOV.U32 R3, RZ, RZ, R5 ;  /* 0x000000ffff037224 */ /* 0x000fde00078e0005 */
[----:B------:R-:W-:-:S02]  /*30f20*/  NOP ;  /* 0x0000000000007918 */ /* 0x000fc40000000000 */
[----:B------:R0:W-:Y:S04]  /*30f30*/  STL.64 [R1+0x7b0], R12 ;  /* 0x0007b00c01007387 */ /* 0x0001e80000100a00 */
[----:B------:R-:W-:Y:S01]  /*30f40*/  STL.64 [R1+0x7b8], R14 ;  /* 0x0007b80e01007387 */ /* 0x000fe20000100a00 */
[----:B0-----:R-:W-:-:S03]  /*30f50*/  IMAD.MOV.U32 R12, RZ, RZ, R4 ;  /* 0x000000ffff0c7224 */ /* 0x001fc600078e0004 */
[----:B------:R-:W3:Y:S04]  /*30f60*/  LDL.LU.64 R4, [R1+0xc90] ;  /* 0x000c900001047983 */ /* 0x000ee80000300a00 */
[----:B------:R-:W3:Y:S04]  /*30f70*/  LDL.LU.64 R6, [R1+0xc98] ;  /* 0x000c980001067983 */ /* 0x000ee80000300a00 */
[----:B------:R0:W-:Y:S04]  /*30f80*/  STL [R1+0x3bb8], R12 ;  /* 0x003bb80c01007387 */ /* 0x0001e80000100800 */
[----:B0-----:R-:W4:Y:S04]  /*30f90*/  LDL.LU.64 R12, [R1+0xa40] ;  /* 0x000a4000010c7983 */ /* 0x001f280000300a00 */
[----:B------:R-:W3:Y:S01]  /*30fa0*/  LDL.LU.64 R14, [R1+0xa48] ;  /* 0x000a4800010e7983 */ /* 0x000ee20000300a00 */
[----:B--2---:R-:W-:Y:S03]  /*30fb0*/  HMMA.16816.F32.BF16 R20, R20, R24, R8 ;  /* 0x000000181414723c */ /* 0x004fe60000041808 */
[----:B---3--:R-:W-:Y:S04]  /*30fc0*/  STL.64 [R1+0x3bd0], R14 ;  /* 0x003bd00e01007387 */ /* 0x008fe80000100a00 */
[----:B----4-:R0:W-:Y:S04]  /*30fd0*/  STL.64 [R1+0x3bc8], R12 ;  /* 0x003bc80c01007387 */ /* 0x0101e80000100a00 */
[----:B0-----:R-:W2:Y:S04]  /*30fe0*/  LDL.LU.64 R12, [R1+0xb50] ;  /* 0x000b5000010c7983 */ /* 0x001ea80000300a00 */
[----:B------:R-:W2:Y:S04]  /*30ff0*/  LDL.LU.64 R14, [R1+0xb58] ;  /* 0x000b5800010e7983 */ /* 0x000ea80000300a00 */
[----:B------:R-:W3:Y:S04]  /*31000*/  LDL.LU.64 R10, [R1+0x3bf0] ;  /* 0x003bf000010a7983 */ /* 0x000ee80000300a00 */
[----:B------:R-:W3:Y:S04]  /*31010*/  LDL.LU.64 R8, [R1+0x3be8] ;  /* 0x003be80001087983 */ /* 0x000ee80000300a00 */
[----:B------:R0:W-:Y:S04]  /*31020*/  STL.64 [R1+0x770], R20 ;  /* 0x0007701401007387 */ /* 0x0001e80000100a00 */
[----:B------:R1:W-:Y:S04]  /*31030*/  STL.64 [R1+0x778], R22 ;  /* 0x0007781601007387 */ /* 0x0003e80000100a00 */
[----:B0-----:R-:W4:Y:S04]  /*31040*/  LDL.LU.64 R20, [R1+0x820] ;  /* 0x0008200001147983 */ /* 0x001f280000300a00 */
[----:B-1----:R-:W4:Y:S04]  /*31050*/  LDL.LU.64 R22, [R1+0x828] ;  /* 0x0008280001167983 */ /* 0x002f280000300a00 */
[----:B------:R-:W-:Y:S04]  /*31060*/  STL.64 [R1+0x3b88], R26 ;  /* 0x003b881a01007387 */ /* 0x000fe80000100a00 */
[----:B------:R0:W-:Y:S02]  /*31070*/  STL.64 [R1+0x3b80], R24 ;  /* 0x003b801801007387 */ /* 0x0001e40000100a00 */
[----:B0-----:R-:W-:-:S02]  /*31080*/  IMAD.MOV.U32 R24, RZ, RZ, R19 ;  /* 0x000000ffff187224 */ /* 0x001fc400078e0013 */
[----:B------:R-:W-:Y:S01]  /*31090*/  IMAD.MOV.U32 R25, RZ, RZ, R18 ;  /* 0x000000ffff197224 */ /* 0x000fe200078e0012 */
[----:B------:R-:W4:Y:S04]  /*310a0*/  LDL.LU R19, [R1+0x3be4] ;  /* 0x003be40001137983 */ /* 0x000f280000300800 */
[----:B------:R-:W4:Y:S01]  /*310b0*/  LDL.LU R18, [R1+0x3be0] ;  /* 0x003be00001127983 */ /* 0x000f220000300800 */
        /* <DEDUP_REMOVED lines=13> */
[----:B------:R-:W2:-:S15]  /*31190*/  LDL.LU R12, [R1+0x3bb8] ;  /* 0x003bb800010c7983 */ /* 0x000e9e0000300800 */
[----:B------:R-:W-:-:S06]  /*311a0*/  NOP ;  /* 0x0000000000007918 */ /* 0x000fcc0000000000 */
[----:B------:R-:W-:Y:S04]  /*311b0*/  STL.64 [R1+0x790], R4 ;  /* 0x0007900401007387 */ /* 0x000fe80000100a00 */
[----:B------:R0:W-:Y:S04]  /*311c0*/  STL.64 [R1+0x798], R6 ;  /* 0x0007980601007387 */ /* 0x0001e80000100a00 */
[----:B0-----:R-:W3:Y:S04]  /*311d0*/  LDL.LU.64 R6, [R1+0x3bb0] ;  /* 0x003bb00001067983 */ /* 0x001ee80000300a00 */
[----:B------:R-:W3:Y:S02]  /*311e0*/  LDL.LU.64 R4, [R1+0x3ba8] ;  /* 0x003ba80001047983 */ /* 0x000ee40000300a00 */
[----:B---3--:R-:W-:Y:S02]  /*311f0*/  HMMA.16816.F32.BF16 R24, R8, R24, R4 ;  /* 0x000000180818723c */ /* 0x008fe40000041804 */
[----:B------:R-:W3:-:S15]  /*31200*/  LDL.LU.64 R4, [R1+0x3ba0] ;  /* 0x003ba00001047983 */ /* 0x000ede0000300a00 */
[----:B------:R-:W-:-:S07]  /*31210*/  NOP ;  /* 0x0000000000007918 */ /* 0x000fce0000000000 */
[----:B------:R-:W-:Y:S02]  /*31220*/  IMAD.MOV.U32 R17, RZ, RZ, R26 ;  /* 0x000000ffff117224 */ /* 0x000fe400078e001a */
[----:B------:R-:W-:Y:S01]  /*31230*/  IMAD.MOV.U32 R16, RZ, RZ, R27 ;  /* 0x000000ffff107224 */ /* 0x000fe200078e001b */
[----:B------:R-:W-:Y:S04]  /*31240*/  STL.64 [R1+0x810], R24 ;  /* 0x0008101801007387 */ /* 0x000fe80000100a00 */
[----:B----4-:R-:W-:Y:S04]  /*31250*/  STL.64 [R1+0x3b98], R18 ;  /* 0x003b981201007387 */ /* 0x010fe80000100a00 */
[----:B------:R3:W-:Y:S02]  /*31260*/  STL.64 [R1+0x3b90], R16 ;  /* 0x003b901001007387 */ /* 0x0007e40000100a00 */
[----:B---3--:R-:W-:Y:S02]  /*31270*/  HMMA.16816.F32.BF16 R16, R8, R4, R20 ;  /* 0x000000040810723c */ /* 0x008fe40000041814 */
[----:B------:R-:W0:Y:S04]  /*31280*/  LDSM.16.MT88.4 R20, [R28+UR4+0x4100] ;  /* 0x004100041c14783b */ /* 0x000e280008004200 */
[----:B------:R-:W3:Y:S04]  /*31290*/  LDL.LU.64 R4, [R1+0x830] ;  /* 0x0008300001047983 */ /* 0x000ee80000300a00 */
[----:B------:R-:W3:-:S13]  /*312a0*/  LDL.LU.64 R6, [R1+0x838] ;  /* 0x0008380001067983 */ /* 0x000eda0000300a00 */
[----:B------:R-:W-:Y:S04]  /*312b0*/  STL.64 [R1+0x820], R16 ;  /* 0x0008201001007387 */ /* 0x000fe80000100a00 */
[----:B------:R-:W-:Y:S04]  /*312c0*/  STL.64 [R1+0x828], R18 ;  /* 0x0008281201007387 */ /* 0x000fe80000100a00 */
[----:B0-----:R-:W-:Y:S04]  /*312d0*/  STL.64 [R1+0x3a80], R22 ;  /* 0x003a801601007387 */ /* 0x001fe80000100a00 */
[----:B------:R0:W-:Y:S04]  /*312e0*/  STL.64 [R1+0x3a78], R20 ;  /* 0x003a781401007387 */ /* 0x0001e80000100a00 */
[----:B0-----:R-:W4:Y:S04]  /*312f0*/  LDL.LU R20, [R1+0x320] ;  /* 0x0003200001147983 */ /* 0x001f280000300800 */
[----:B------:R-:W4:Y:S04]  /*31300*/  LDL.LU R21, [R1+0x324] ;  /* 0x0003240001157983 */ /* 0x000f280000300800 */
[----:B------:R-:W2:Y:S04]  /*31310*/  LDL.LU R22, [R1+0x328] ;  /* 0x0003280001167983 */ /* 0x000ea80000300800 */
[----:B------:R-:W2:Y:S04]  /*31320*/  LDL.LU R23, [R1+0x32c] ;  /* 0x00032c0001177983 */ /* 0x000ea80000300800 */
[----:B--2---:R-:W-:Y:S04]  /*31330*/  STL.64 [R1+0x3af0], R22 ;  /* 0x003af01601007387 */ /* 0x004fe80000100a00 */
[----:B----4-:R0:W-:Y:S04]  /*31340*/  STL.64 [R1+0x3ae8], R20 ;  /* 0x003ae81401007387 */ /* 0x0101e80000100a00 */
[----:B0-----:R-:W2:Y:S04]  /*31350*/  LDL.LU R20, [R1+0x730] ;  /* 0x0007300001147983 */ /* 0x001ea80000300800 */
[----:B------:R-:W2:Y:S04]  /*31360*/  LDL.LU R21, [R1+0x734] ;  /* 0x0007340001157983 */ /* 0x000ea80000300800 */
[----:B------:R-:W4:Y:S04]  /*31370*/  LDL.LU R22, [R1+0x738] ;  /* 0x0007380001167983 */ /* 0x000f280000300800 */
[----:B------:R-:W4:Y:S01]  /*31380*/  LDL.LU R23, [R1+0x73c] ;  /* 0x00073c0001177983 */ /* 0x000f220000300800 */
[----:B------:R-:W-:-:S03]  /*31390*/  IMAD.MOV.U32 R24, RZ, RZ, R12 ;  /* 0x000000ffff187224 */ /* 0x000fc600078e000c */
[----:B----4-:R0:W-:Y:S04]  /*313a0*/  STL.64 [R1+0x3b00], R22 ;  /* 0x003b001601007387 */ /* 0x0101e80000100a00 */
[----:B--2---:R1:W-:Y:S04]  /*313b0*/  STL.64 [R1+0x3af8], R20 ;  /* 0x003af81401007387 */ /* 0x0043e80000100a00 */
[----:B0-----:R-:W2:Y:S01]  /*313c0*/  LDL R22, [R1+0x98] ;  /* 0x0000980001167983 */ /* 0x001ea20000100800 */
[----:B-1----:R-:W-:Y:S02]  /*313d0*/  IMAD.MOV.U32 R20, RZ, RZ, R2 ;  /* 0x000000ffff147224 */ /* 0x002fe400078e0002 */
[----:B------:R-:W-:Y:S01]  /*313e0*/  IMAD.MOV.U32 R21, RZ, RZ, R0 ;  /* 0x000000ffff157224 */ /* 0x000fe200078e0000 */
[----:B------:R-:W2:Y:S04]  /*313f0*/  LDL R23, [R1+0x9c] ;  /* 0x00009c0001177983 */ /* 0x000ea80000100800 */
[----:B------:R-:W4:Y:S04]  /*31400*/  LDL.LU.64 R16, [R1+0x850] ;  /* 0x0008500001107983 */ /* 0x000f280000300a00 */
[----:B------:R-:W4:Y:S01]  /*31410*/  LDL.LU.64 R18, [R1+0x858] ;  /* 0x0008580001127983 */ /* 0x000f220000300a00 */
[----:B---3--:R-:W-:-:S15]  /*31420*/  HMMA.16816.F32.BF16 R4, R8, R20, R4 ;  /* 0x000000140804723c */ /* 0x008fde0000041804 */
[----:B------:R-:W-:-:S08]  /*31430*/  NOP ;  /* 0x0000000000007918 */ /* 0x000fd00000000000 */
[----:B------:R0:W-:Y:S04]  /*31440*/  STL.64 [R1+0x830], R4 ;  /* 0x0008300401007387 */ /* 0x0001e80000100a00 */
[----:B------:R1:W-:Y:S04]  /*31450*/  STL.64 [R1+0x838], R6 ;  /* 0x0008380601007387 */ /* 0x0003e80000100a00 */
[----:B------:R-:W3:Y:S04]  /*31460*/  LDL.LU R12, [R1+0x350] ;  /* 0x00035000010c7983 */ /* 0x000ee80000300800 */
[----:B------:R-:W3:Y:S04]  /*31470*/  LDL.LU R13, [R1+0x354] ;  /* 0x00035400010d7983 */ /* 0x000ee80000300800 */
[----:B------:R-:W2:Y:S04]  /*31480*/  LDL.LU R14, [R1+0x358] ;  /* 0x00035800010e7983 */ /* 0x000ea80000300800 */
[----:B------:R-:W2:Y:S04]  /*31490*/  LDL.LU R15, [R1+0x35c] ;  /* 0x00035c00010f7983 */ /* 0x000ea80000300800 */
[----:B0-----:R-:W4:Y:S04]  /*314a0*/  LDL.LU.64 R4, [R1+0x840] ;  /* 0x0008400001047983 */ /* 0x001f280000300a00 */
[----:B-1----:R-:W4:Y:S04]  /*314b0*/  LDL.LU.64 R6, [R1+0x848] ;  /* 0x0008480001067983 */ /* 0x002f280000300a00 */
[----:B--2---:R-:W-:Y:S04]  /*314c0*/  STL.64 [R1+0x3b60], R14 ;  /* 0x003b600e01007387 */ /* 0x004fe80000100a00 */
[----:B---3--:R0:W-:Y:S04]  /*314d0*/  STL.64 [R1+0x3b58], R12 ;  /* 0x003b580c01007387 */ /* 0x0081e80000100a00 */
[----:B0-----:R-:W2:Y:S04]  /*314e0*/  LDL.LU R12, [R1+0x360] ;  /* 0x00036000010c7983 */ /* 0x001ea80000300800 */
[----:B------:R-:W2:Y:S04]  /*314f0*/  LDL.LU R13, [R1+0x364] ;  /* 0x00036400010d7983 */ /* 0x000ea80000300800 */
[----:B------:R-:W2:Y:S04]  /*31500*/  LDL.LU R14, [R1+0x368] ;  /* 0x00036800010e7983 */ /* 0x000ea80000300800 */
[----:B------:R-:W2:Y:S04]  /*31510*/  LDL.LU R15, [R1+0x36c] ;  /* 0x00036c00010f7983 */ /* 0x000ea80000300800 */
[----:B------:R0:W-:Y:S04]  /*31520*/  STL.64 [R1+0x3b18], R22 ;  /* 0x003b181601007387 */ /* 0x0001e80000100a00 */
[----:B0-----:R-:W3:Y:S04]  /*31530*/  LDL.64 R22, [R1+0xa8] ;  /* 0x0000a80001167983 */ /* 0x001ee80000100a00 */
[----:B---3--:R0:W-:Y:S04]  /*31540*/  STL.64 [R1+0x3b28], R22 ;  /* 0x003b281601007387 */ /* 0x0081e80000100a00 */
[----:B------:R-:W3:Y:S04]  /*31550*/  LDL.LU R20, [R1+0x330] ;  /* 0x0003300001147983 */ /* 0x000ee80000300800 */
[----:B------:R-:W3:Y:S04]  /*31560*/  LDL.LU R21, [R1+0x334] ;  /* 0x0003340001157983 */ /* 0x000ee80000300800 */
[----:B0-----:R-:W2:Y:S04]  /*31570*/  LDL.LU R22, [R1+0x338] ;  /* 0x0003380001167983 */ /* 0x001ea80000300800 */
[----:B------:R-:W2:Y:S01]  /*31580*/  LDL.LU R23, [R1+0x33c] ;  /* 0x00033c0001177983 */ /* 0x000ea20000300800 */
[----:B------:R-:W-:-:S07]  /*31590*/  IMAD.MOV.U32 R25, RZ, RZ, R3 ;  /* 0x000000ffff197224 */ /* 0x000fce00078e0003 */
[C---:B----4-:R-:W-:Y:S01]  /*315a0*/  HMMA.16816.F32.BF16 R24, R8.reuse, R24, R16 ;  /* 0x000000180818723c */ /* 0x050fe20000041810 */
[----:B--2---:R0:W-:Y:S04]  /*315b0*/  STL.64 [R1+0x3b38], R22 ;  /* 0x003b381601007387 */ /* 0x0041e80000100a00 */
[----:B---3--:R-:W-:Y:S04]  /*315c0*/  STL.64 [R1+0x3b30], R20 ;  /* 0x003b301401007387 */ /* 0x008fe80000100a00 */
[----:B0-----:R-:W2:Y:S04]  /*315d0*/  LDL R22, [R1+0xc8] ;  /* 0x0000c80001167983 */ /* 0x001ea80000100800 */
[----:B------:R-:W2:Y:S04]  /*315e0*/  LDL R23, [R1+0xcc] ;  /* 0x0000cc0001177983 */ /* 0x000ea80000100800 */
[----:B--2---:R0:W-:Y:S04]  /*315f0*/  STL.64 [R1+0x3b48], R22 ;  /* 0x003b481601007387 */ /* 0x0041e80000100a00 */
[----:B0-----:R-:W2:Y:S04]  /*31600*/  LDL.64 R22, [R1+0xd8] ;  /* 0x0000d80001167983 */ /* 0x001ea80000100a00 */
[----:B------:R-:W3:Y:S04]  /*31610*/  LDL.LU.64 R18, [R1+0x3b98] ;  /* 0x003b980001127983 */ /* 0x000ee80000300a00 */
[----:B------:R-:W4:Y:S04]  /*31620*/  LDL.LU.64 R16, [R1+0x3b90] ;  /* 0x003b900001107983 */ /* 0x000f280000300a00 */
[----:B------:R-:W-:Y:S04]  /*31630*/  STL.64 [R1+0x8a0], R24 ;  /* 0x0008a01801007387 */ /* 0x000fe80000100a00 */
[----:B------:R0:W-:Y:S04]  /*31640*/  STL.64 [R1+0x8a8], R26 ;  /* 0x0008a81a01007387 */ /* 0x0001e80000100a00 */
[----:B0-----:R-:W2:Y:S04]  /*31650*/  LDL.LU.64 R26, [R1+0x3b88] ;  /* 0x003b8800011a7983 */ /* 0x001ea80000300a00 */
[----:B------:R-:W3:Y:S02]  /*31660*/  LDL.LU.64 R24, [R1+0x3b80] ;  /* 0x003b800001187983 */ /* 0x000ee40000300a00 */
[----:B---3--:R-:W-:Y:S02]  /*31670*/  HMMA.16816.F32.BF16 R8, R8, R24, R4 ;  /* 0x000000180808723c */ /* 0x008fe40000041804 */
[----:B------:R-:W3:Y:S04]  /*31680*/  LDL.LU.64 R6, [R1+0x3b78] ;  /* 0x003b780001067983 */ /* 0x000ee80000300a00 */
[----:B------:R-:W3:-:S15]  /*31690*/  LDL.LU.64 R4, [R1+0x3b70] ;  /* 0x003b700001047983 */ /* 0x000ede0000300a00 */
[----:B------:R-:W-:-:S02]  /*316a0*/  NOP ;  /* 0x0000000000007918 */ /* 0x000fc40000000000 */
[----:B------:R-:W-:Y:S04]  /*316b0*/  STL.64 [R1+0x890], R8 ;  /* 0x0008900801007387 */ /* 0x000fe80000100a00 */
[----:B------:R0:W-:Y:S04]  /*316c0*/  STL.64 [R1+0x898], R10 ;  /* 0x0008980a01007387 */ /* 0x0001e80000100a00 */
[----:B0-----:R-:W4:Y:S01]  /*316d0*/  LDL.64 R10, [R1+0xb8] ;  /* 0x0000b800010a7983 */ /* 0x001f220000100a00 */
[----:B------:R-:W-:-:S03]  /*316e0*/  IMAD.MOV.U32 R9, RZ, RZ, R18 ;  /* 0x000000ffff097224 */ /* 0x000fc600078e0012 */
[----:B----4-:R0:W-:Y:S04]  /*316f0*/  STL.64 [R1+0x3b40], R10 ;  /* 0x003b400a01007387 */ /* 0x0101e80000100a00 */
[----:B------:R-:W4:Y:S04]  /*31700*/  LDL.LU R8, [R1+0x340] ;  /* 0x0003400001087983 */ /* 0x000f280000300800 */
[----:B------:R-:W3:Y:S01]  /*31710*/  LDL.LU R18, [R1+0x3b6c] ;  /* 0x003b6c0001127983 */ /* 0x000ee20000300800 */
[----:B0-----:R-:W-:-:S03]  /*31720*/  IMAD.MOV.U32 R10, RZ, RZ, R19 ;  /* 0x000000ffff0a7224 */ /* 0x001fc600078e0013 */
[----:B------:R-:W3:Y:S04]  /*31730*/  LDL.LU R19, [R1+0x3b68] ;  /* 0x003b680001137983 */ /* 0x000ee80000300800 */
[----:B------:R-:W4:Y:S04]  /*31740*/  LDL.LU R11, [R1+0x34c] ;  /* 0x00034c00010b7983 */ /* 0x000f280000300800 */
[----:B--2---:R0:W-:Y:S04]  /*31750*/  STL.64 [R1+0x3b20], R26 ;  /* 0x003b201a01007387 */ /* 0x0041e80000100a00 */
[----:B------:R-:W2:Y:S04]  /*31760*/  LDL.LU R24, [R1+0x750] ;  /* 0x0007500001187983 */ /* 0x000ea80000300800 */
[----:B------:R-:W2:Y:S04]  /*31770*/  LDL.LU R25, [R1+0x754] ;  /* 0x0007540001197983 */ /* 0x000ea80000300800 */
[----:B0-----:R-:W2:Y:S04]  /*31780*/  LDL.LU R26, [R1+0x758] ;  /* 0x00075800011a7983 */ /* 0x001ea80000300800 */
[----:B------:R-:W2:Y:S01]  /*31790*/  LDL.LU R27, [R1+0x75c] ;  /* 0x00075c00011b7983 */ /* 0x000ea20000300800 */
[----:B---3--:R-:W-:-:S15]  /*317a0*/  HMMA.16816.F32.BF16 R12, R4, R18, R12 ;  /* 0x00000012040c723c */ /* 0x008fde000004180c */
[----:B------:R-:W-:-:S08]  /*317b0*/  NOP ;  /* 0x0000000000007918 */ /* 0x000fd00000000000 */
[----:B------:R-:W-:Y:S04]  /*317c0*/  STL.64 [R1+0xb70], R12 ;  /* 0x000b700c01007387 */ /* 0x000fe80000100a00 */
[----:B------:R0:W-:Y:S04]  /*317d0*/  STL.64 [R1+0xb78], R14 ;  /* 0x000b780e01007387 */ /* 0x0001e80000100a00 */
[----:B0-----:R-:W3:Y:S04]  /*317e0*/  LDL.LU.64 R14, [R1+0x3b60] ;  /* 0x003b6000010e7983 */ /* 0x001ee80000300a00 */
[----:B------:R-:W3:Y:S04]  /*317f0*/  LDL.LU.64 R12, [R1+0x3b58] ;  /* 0x003b5800010c7983 */ /* 0x000ee80000300a00 */
[----:B------:R-:W-:Y:S04]  /*31800*/  STL.64 [R1+0x3b10], R18 ;  /* 0x003b101201007387 */ /* 0x000fe80000100a00 */
[----:B------:R0:W-:Y:S04]  /*31810*/  STL.64 [R1+0x3b08], R16 ;  /* 0x003b081001007387 */ /* 0x0001e80000100a00 */
[----:B0-----:R-:W2:Y:S04]  /*31820*/  LDL.LU R16, [R1+0x740] ;  /* 0x0007400001107983 */ /* 0x001ea80000300800 */
[----:B------:R-:W2:Y:S04]  /*31830*/  LDL.LU R17, [R1+0x744] ;  /* 0x0007440001117983 */ /* 0x000ea80000300800 */
[----:B------:R-:W2:Y:S04]  /*31840*/  LDL.LU R18, [R1+0x748] ;  /* 0x0007480001127983 */ /* 0x000ea80000300800 */
[----:B------:R-:W2:Y:S01]  /*31850*/  LDL.LU R19, [R1+0x74c] ;  /* 0x00074c0001137983 */ /* 0x000ea20000300800 */
[----:B---3--:R-:W-:-:S15]  /*31860*/  HMMA.16816.F32.BF16 R12, R4, R22, R12 ;  /* 0x00000016040c723c */ /* 0x008fde000004180c */
[----:B------:R-:W-:-:S08]  /*31870*/  NOP ;  /* 0x0000000000007918 */ /* 0x000fd00000000000 */
[----:B------:R0:W-:Y:S04]  /*31880*/  STL.64 [R1+0xb60], R12 ;  /* 0x000b600c01007387 */ /* 0x0001e80000100a00 */
[----:B------:R1:W-:Y:S04]  /*31890*/  STL.64 [R1+0xb68], R14 ;  /* 0x000b680e01007387 */ /* 0x0003e80000100a00 */
[----:B0-----:R-:W3:Y:S01]  /*318a0*/  LDL.LU R12, [R1+0x3b50] ;  /* 0x003b5000010c7983 */ /* 0x001ee20000300800 */
[----:B------:R-:W-:Y:S02]  /*318b0*/  IMAD.MOV.U32 R13, RZ, RZ, R22 ;  /* 0x000000ffff0d7224 */ /* 0x000fe400078e0016 */
[----:B-1----:R-:W-:-:S02]  /*318c0*/  IMAD.MOV.U32 R14, RZ, RZ, R23 ;  /* 0x000000ffff0e7224 */ /* 0x002fc400078e0017 */
[----:B------:R-:W4:Y:S02]  /*318d0*/  LDL.LU.64 R22, [R1+0x3b48] ;  /* 0x003b480001167983 */ /* 0x000f240000300a00 */
[----:B----4-:R-:W-:Y:S02]  /*318e0*/  HMMA.16816.F32.BF16 R20, R4, R22, R8 ;  /* 0x000000160414723c */ /* 0x010fe40000041808 */
[----:B------:R-:W4:-:S15]  /*318f0*/  LDL.LU.64 R10, [R1+0x3b40] ;  /* 0x003b4000010a7983 */ /* 0x000f1e0000300a00 */
[----:B------:R-:W-:-:S06]  /*31900*/  NOP ;  /* 0x0000000000007918 */ /* 0x000fcc0000000000 */
[----:B------:R-:W-:Y:S04]  /*31910*/  STL.64 [R1+0xb50], R20 ;  /* 0x000b501401007387 */ /* 0x000fe80000100a00 */
[----:B------:R0:W-:Y:S04]  /*31920*/  STL.64 [R1+0xb58], R22 ;  /* 0x000b581601007387 */ /* 0x0001e80000100a00 */
[----:B0-----:R-:W4:Y:S04]  /*31930*/  LDL.LU.64 R22, [R1+0x3b38] ;  /* 0x003b380001167983 */ /* 0x001f280000300a00 */
[----:B------:R-:W4:Y:S02]  /*31940*/  LDL.LU.64 R20, [R1+0x3b30] ;  /* 0x003b300001147983 */ /* 0x000f240000300a00 */
[----:B----4-:R-:W-:-:S15]  /*31950*/  HMMA.16816.F32.BF16 R20, R4, R10, R20 ;  /* 0x0000000a0414723c */ /* 0x010fde0000041814 */
[----:B------:R-:W-:-:S08]  /*31960*/  NOP ;  /* 0x0000000000007918 */ /* 0x000fd00000000000 */
[----:B------:R-:W-:Y:S04]  /*31970*/  STL.64 [R1+0xb40], R20 ;  /* 0x000b401401007387 */ /* 0x000fe80000100a00 */
[----:B------:R0:W-:Y:S04]  /*31980*/  STL.64 [R1+0xb48], R22 ;  /* 0x000b481601007387 */ /* 0x0001e80000100a00 */
[----:B0-----:R-:W2:Y:S01]  /*31990*/  LDL.LU.64 R22, [R1+0x3b28] ;  /* 0x003b280001167983 */ /* 0x001ea20000300a00 */
[----:B------:R-:W-:Y:S02]  /*319a0*/  IMAD.MOV.U32 R15, RZ, RZ, R10 ;  /* 0x000000ffff0f7224 */ /* 0x000fe400078e000a */
[----:B------:R-:W-:-:S02]  /*319b0*/  IMAD.MOV.U32 R2, RZ, RZ, R11 ;  /* 0x000000ffff027224 */ /* 0x000fc400078e000b */
[----:B------:R-:W0:Y:S04]  /*319c0*/  LDSM.16.MT88.4 R8, [R28+UR4+0x4180] ;  /* 0x004180041c08783b */ /* 0x000e280008004200 */
[----:B0-----:R0:W-:Y:S04]  /*319d0*/  STL.64 [R1+0x39f8], R10 ;  /* 0x0039f80a01007387 */ /* 0x0011e80000100a00 */
[----:B------:R-:W-:Y:S04]  /*319e0*/  STL.64 [R1+0x39f0], R8 ;  /* 0x0039f00801007387 */ /* 0x000fe80000100a00 */
[----:B0-----:R-:W4:Y:S01]  /*319f0*/  LDL.64 R10, [R1+0x88] ;  /* 0x00008800010a7983 */ /* 0x001f220000100a00 */
[----:B--2---:R-:W-:-:S15]  /*31a00*/  HMMA.16816.F32.BF16 R24, R4, R22, R24 ;  /* 0x000000160418723c */ /* 0x004fde0000041818 */
[----:B------:R-:W-:-:S08]  /*31a10*/  NOP ;  /* 0x0000000000007918 */ /* 0x000fd00000000000 */
[----:B------:R0:W-:Y:S04]  /*31a20*/  STL.64 [R1+0xb30], R24 ;  /* 0x000b301801007387 */ /* 0x0001e80000100a00 */
[----:B------:R1:W-:Y:S01]  /*31a30*/  STL.64 [R1+0xb38], R26 ;  /* 0x000b381a01007387 */ /* 0x0003e20000100a00 */
[----:B0-----:R-:W-:-:S03]  /*31a40*/  IMAD.MOV.U32 R25, RZ, RZ, R22 ;  /* 0x000000ffff197224 */ /* 0x001fc600078e0016 */
[----:B-1----:R-:W2:Y:S01]  /*31a50*/  LDL.LU.64 R26, [R1+0x3b20] ;  /* 0x003b2000011a7983 */ /* 0x002ea20000300a00 */
[----:B------:R-:W-:-:S03]  /*31a60*/  IMAD.MOV.U32 R24, RZ, RZ, R23 ;  /* 0x000000ffff187224 */ /* 0x000fc600078e0017 */
[----:B------:R-:W3:Y:S02]  /*31a70*/  LDL.LU.64 R22, [R1+0x3b18] ;  /* 0x003b180001167983 */ /* 0x000ee40000300a00 */
[----:B---3--:R-:W-:Y:S02]  /*31a80*/  HMMA.16816.F32.BF16 R20, R4, R22, R16 ;  /* 0x000000160414723c */ /* 0x008fe40000041810 */
[----:B------:R-:W3:Y:S04]  /*31a90*/  LDL.LU.64 R18, [R1+0x3b10] ;  /* 0x003b100001127983 */ /* 0x000ee80000300a00 */
        /* <DEDUP_REMOVED lines=10> */
[----:B0-----:R-:W2:Y:S04]  /*31b40*/  LDL.LU.64 R22, [R1+0x3af0] ;  /* 0x003af00001167983 */ /* 0x001ea80000300a00 */
[----:B------:R-:W2:Y:S02]  /*31b50*/  LDL.LU.64 R20, [R1+0x3ae8] ;  /* 0x003ae80001147983 */ /* 0x000ea40000300a00 */
[----:B--2---:R-:W-:Y:S02]  /*31b60*/  HMMA.16816.F32.BF16 R4, R4, R26, R20 ;  /* 0x0000001a0404723c */ /* 0x004fe40000041814 */
[----:B------:R-:W2:-:S15]  /*31b70*/  LDL.LU R20, [R1+0x2c0] ;  /* 0x0002c00001147983 */ /* 0x000e9e0000300800 */
[----:B------:R-:W-:-:S06]  /*31b80*/  NOP ;  /* 0x0000000000007918 */ /* 0x000fcc0000000000 */
[----:B------:R0:W-:Y:S04]  /*31b90*/  STL.64 [R1+0x880], R4 ;  /* 0x0008800401007387 */ /* 0x0001e80000100a00 */
[----:B------:R1:W-:Y:S04]  /*31ba0*/  STL.64 [R1+0x888], R6 ;  /* 0x0008880601007387 */ /* 0x0003e80000100a00 */
[----:B------:R-:W2:Y:S04]  /*31bb0*/  LDL.LU R21, [R1+0x2c4] ;  /* 0x0002c40001157983 */ /* 0x000ea80000300800 */
[----:B------:R-:W4:Y:S04]  /*31bc0*/  LDL.LU R22, [R1+0x2c8] ;  /* 0x0002c80001167983 */ /* 0x000f280000300800 */
[----:B------:R-:W4:Y:S04]  /*31bd0*/  LDL.LU R23, [R1+0x2cc] ;  /* 0x0002cc0001177983 */ /* 0x000f280000300800 */
[----:B0-----:R-:W3:Y:S04]  /*31be0*/  LDL.LU R4, [R1+0x2e0] ;  /* 0x0002e00001047983 */ /* 0x001ee80000300800 */
[----:B------:R-:W3:Y:S04]  /*31bf0*/  LDL.LU R5, [R1+0x2e4] ;  /* 0x0002e40001057983 */ /* 0x000ee80000300800 */
[----:B-1----:R-:W2:Y:S04]  /*31c00*/  LDL.LU R6, [R1+0x2e8] ;  /* 0x0002e80001067983 */ /* 0x002ea80000300800 */
[----:B------:R-:W2:Y:S01]  /*31c10*/  LDL.LU R7, [R1+0x2ec] ;  /* 0x0002ec0001077983 */ /* 0x000ea20000300800 */
[----:B------:R-:W-:-:S02]  /*31c20*/  IMAD.MOV.U32 R3, RZ, RZ, R10 ;  /* 0x000000ffff037224 */ /* 0x000fc400078e000a */
[----:B------:R-:W-:Y:S01]  /*31c30*/  IMAD.MOV.U32 R0, RZ, RZ, R11 ;  /* 0x000000ffff007224 */ /* 0x000fe200078e000b */
[----:B--2---:R0:W-:Y:S04]  /*31c40*/  STL.64 [R1+0x3ac0], R6 ;  /* 0x003ac00601007387 */ /* 0x0041e80000100a00 */
[----:B---3--:R-:W-:Y:S01]  /*31c50*/  STL.64 [R1+0x3ab8], R4 ;  /* 0x003ab80401007387 */ /* 0x008fe20000100a00 */
[----:B0-----:R-:W-:Y:S02]  /*31c60*/  IMAD.MOV.U32 R6, RZ, RZ, R13 ;  /* 0x000000ffff067224 */ /* 0x001fe400078e000d */
[----:B------:R-:W-:Y:S01]  /*31c70*/  IMAD.MOV.U32 R7, RZ, RZ, R14 ;  /* 0x000000ffff077224 */ /* 0x000fe200078e000e */
[----:B------:R-:W2:Y:S04]  /*31c80*/  LDL.LU R13, [R1+0x3ae0] ;  /* 0x003ae000010d7983 */ /* 0x000ea80000300800 */
[----:B------:R-:W2:Y:S04]  /*31c90*/  LDL.LU R14, [R1+0x3adc] ;  /* 0x003adc00010e7983 */ /* 0x000ea80000300800 */
[----:B----4-:R0:W-:Y:S04]  /*31ca0*/  STL.64 [R1+0x3aa8], R22 ;  /* 0x003aa81601007387 */ /* 0x0101e80000100a00 */
[----:B------:R1:W-:Y:S01]  /*31cb0*/  STL.64 [R1+0x3aa0], R20 ;  /* 0x003aa01401007387 */ /* 0x0003e20000100a00 */
[----:B0-----:R-:W-:-:S02]  /*31cc0*/  IMAD.MOV.U32 R22, RZ, RZ, R15 ;  /* 0x000000ffff167224 */ /* 0x001fc400078e000f */
[----:B------:R-:W-:Y:S01]  /*31cd0*/  IMAD.MOV.U32 R23, RZ, RZ, R2 ;  /* 0x000000ffff177224 */ /* 0x000fe200078e0002 */
[----:B------:R-:W2:Y:S04]  /*31ce0*/  LDL.LU R15, [R1+0x3ad8] ;  /* 0x003ad800010f7983 */ /* 0x000ea80000300800 */
[----:B------:R-:W3:Y:S04]  /*31cf0*/  LDL.LU R2, [R1+0x3ad4] ;  /* 0x003ad40001027983 */ /* 0x000ee80000300800 */
[----:B------:R0:W-:Y:S04]  /*31d00*/  STL.64 [R1+0x3ac8], R22 ;  /* 0x003ac81601007387 */ /* 0x0001e80000100a00 */
[----:B-1----:R-:W4:Y:S04]  /*31d10*/  LDL.LU R20, [R1+0x2f0] ;  /* 0x0002f00001147983 */ /* 0x002f280000300800 */
[----:B------:R-:W4:Y:S04]  /*31d20*/  LDL.LU R21, [R1+0x2f4] ;  /* 0x0002f40001157983 */ /* 0x000f280000300800 */
[----:B0-----:R-:W4:Y:S04]  /*31d30*/  LDL.LU R22, [R1+0x2f8] ;  /* 0x0002f80001167983 */ /* 0x001f280000300800 */
[----:B------:R-:W4:Y:S04]  /*31d40*/  LDL.LU R23, [R1+0x2fc] ;  /* 0x0002fc0001177983 */ /* 0x000f280000300800 */
[----:B------:R0:W-:Y:S04]  /*31d50*/  STL.64 [R1+0x3a88], R26 ;  /* 0x003a881a01007387 */ /* 0x0001e80000100a00 */
[----:B0-----:R-:W4:Y:S04]  /*31d60*/  LDL.64 R26, [R1+0xc8] ;  /* 0x0000c800011a7983 */ /* 0x001f280000100a00 */
[----:B------:R-:W2:Y:S04]  /*31d70*/  LDL.LU R8, [R1+0x5c0] ;  /* 0x0005c00001087983 */ /* 0x000ea80000300800 */
[----:B------:R-:W2:Y:S04]  /*31d80*/  LDL.LU R9, [R1+0x5c4] ;  /* 0x0005c40001097983 */ /* 0x000ea80000300800 */
[----:B------:R-:W3:Y:S04]  /*31d90*/  LDL.LU R10, [R1+0x5c8] ;  /* 0x0005c800010a7983 */ /* 0x000ee80000300800 */
[----:B------:R-:W3:Y:S04]  /*31da0*/  LDL.LU R11, [R1+0x5cc] ;  /* 0x0005cc00010b7983 */ /* 0x000ee80000300800 */
[----:B---3--:R-:W-:Y:S04]  /*31db0*/  STL.64 [R1+0x3a08], R10 ;  /* 0x003a080a01007387 */ /* 0x008fe80000100a00 */
[----:B--2---:R0:W-:Y:S04]  /*31dc0*/  STL.64 [R1+0x3a00], R8 ;  /* 0x003a000801007387 */ /* 0x0041e80000100a00 */
[----:B0-----:R-:W2:Y:S04]  /*31dd0*/  LDL.LU R8, [R1+0x300] ;  /* 0x0003000001087983 */ /* 0x001ea80000300800 */
[----:B------:R-:W2:Y:S04]  /*31de0*/  LDL.LU R9, [R1+0x304] ;  /* 0x0003040001097983 */ /* 0x000ea80000300800 */
[----:B------:R-:W2:Y:S04]  /*31df0*/  LDL.LU R10, [R1+0x308] ;  /* 0x00030800010a7983 */ /* 0x000ea80000300800 */
[----:B------:R-:W2:Y:S04]  /*31e00*/  LDL.LU R11, [R1+0x30c] ;  /* 0x00030c00010b7983 */ /* 0x000ea80000300800 */
[----:B------:R-:W-:Y:S04]  /*31e10*/  STL.64 [R1+0x3a98], R18 ;  /* 0x003a981201007387 */ /* 0x000fe80000100a00 */
[----:B------:R-:W-:Y:S01]  /*31e20*/  STL.64 [R1+0x3a90], R16 ;  /* 0x003a901001007387 */ /* 0x000fe20000100a00 */
[----:B--2---:R-:W-:-:S15]  /*31e30*/  HMMA.16816.F32.BF16 R8, R12, R18, R8 ;  /* 0x000000120c08723c */ /* 0x004fde0000041808 */
[----:B------:R-:W-:-:S08]  /*31e40*/  NOP ;  /* 0x0000000000007918 */ /* 0x000fd00000000000 */
[----:B------:R0:W-:Y:S04]  /*31e50*/  STL.64 [R1+0x860], R8 ;  /* 0x0008600801007387 */ /* 0x0001e80000100a00 */
[----:B------:R1:W-:Y:S04]  /*31e60*/  STL.64 [R1+0x868], R10 ;  /* 0x0008680a01007387 */ /* 0x0003e80000100a00 */
[----:B0-----:R-:W2:Y:S04]  /*31e70*/  LDL.LU R8, [R1+0x5d0] ;  /* 0x0005d00001087983 */ /* 0x001ea80000300800 */
[----:B------:R-:W2:Y:S04]  /*31e80*/  LDL.LU R9, [R1+0x5d4] ;  /* 0x0005d40001097983 */ /* 0x000ea80000300800 */
[----:B-1----:R-:W3:Y:S01]  /*31e90*/  LDL.LU R10, [R1+0x5d8] ;  /* 0x0005d800010a7983 */ /* 0x002ee20000300800 */
[----:B------:R-:W-:-:S03]  /*31ea0*/  IMAD.MOV.U32 R11, RZ, RZ, R2 ;  /* 0x000000ffff0b7224 */ /* 0x000fc600078e0002 */
[----:B------:R-:W2:Y:S04]  /*31eb0*/  LDL.LU R2, [R1+0x3ad0] ;  /* 0x003ad00001027983 */ /* 0x000ea80000300800 */
[----:B------:R-:W3:Y:S01]  /*31ec0*/  LDL.64 R18, [R1+0x98] ;  /* 0x0000980001127983 */ /* 0x000ee20000100a00 */
[----:B----4-:R-:W-:Y:S03]  /*31ed0*/  HMMA.16816.F32.BF16 R4, R12, R6, R20 ;  /* 0x000000060c04723c */ /* 0x010fe60000041814 */
[----:B---3--:R0:W-:Y:S04]  /*31ee0*/  STL.64 [R1+0x3ab0], R18 ;  /* 0x003ab01201007387 */ /* 0x0081e80000100a00 */
[----:B------:R-:W3:Y:S04]  /*31ef0*/  LDL.LU R16, [R1+0x2d0] ;  /* 0x0002d00001107983 */ /* 0x000ee80000300800 */
[----:B------:R-:W3:Y:S04]  /*31f00*/  LDL.LU R17, [R1+0x2d4] ;  /* 0x0002d40001117983 */ /* 0x000ee80000300800 */
[----:B0-----:R-:W3:Y:S04]  /*31f10*/  LDL.LU R18, [R1+0x2d8] ;  /* 0x0002d80001127983 */ /* 0x001ee80000300800 */
[----:B------:R-:W3:Y:S04]  /*31f20*/  LDL.LU R19, [R1+0x2dc] ;  /* 0x0002dc0001137983 */ /* 0x000ee80000300800 */
[----:B------:R-:W-:Y:S04]  /*31f30*/  STL.64 [R1+0x3a18], R10 ;  /* 0x003a180a01007387 */ /* 0x000fe80000100a00 */
[----:B--2---:R-:W-:Y:S04]  /*31f40*/  STL.64 [R1+0x3a10], R8 ;  /* 0x003a100801007387 */ /* 0x004fe80000100a00 */
[----:B------:R-:W3:Y:S04]  /*31f50*/  LDL.LU.64 R22, [R1+0x3ac8] ;  /* 0x003ac80001167983 */ /* 0x000ee80000300a00 */
[----:B------:R-:W-:Y:S04]  /*31f60*/  STL.64 [R1+0x850], R4 ;  /* 0x0008500401007387 */ /* 0x000fe80000100a00 */
[----:B------:R0:W-:Y:S04]  /*31f70*/  STL.64 [R1+0x858], R6 ;  /* 0x0008580601007387 */ /* 0x0001e80000100a00 */
[----:B0-----:R-:W2:Y:S04]  /*31f80*/  LDL.LU.64 R6, [R1+0x3ac0] ;  /* 0x003ac00001067983 */ /* 0x001ea80000300a00 */
[----:B------:R-:W2:Y:S01]  /*31f90*/  LDL.LU.64 R4, [R1+0x3ab8] ;  /* 0x003ab80001047983 */ /* 0x000ea20000300a00 */
[----:B------:R-:W-:-:S02]  /*31fa0*/  IMAD.MOV.U32 R11, RZ, RZ, R24 ;  /* 0x000000ffff0b7224 */ /* 0x000fc400078e0018 */
[----:B------:R-:W-:Y:S01]  /*31fb0*/  IMAD.MOV.U32 R10, RZ, RZ, R25 ;  /* 0x000000ffff0a7224 */ /* 0x000fe200078e0019 */
[C---:B---3--:R-:W-:Y:S06]  /*31fc0*/  HMMA.16816.F32.BF16 R20, R12.reuse, R22, R16 ;  /* 0x000000160c14723c */ /* 0x048fec0000041810 */
[----:B--2---:R-:W-:-:S15]  /*31fd0*/  HMMA.16816.F32.BF16 R4, R12, R26, R4 ;  /* 0x0000001a0c04723c */ /* 0x004fde0000041804 */
[----:B------:R-:W-:-:S08]  /*31fe0*/  NOP ;  /* 0x0000000000007918 */ /* 0x000fd00000000000 */
[----:B------:R0:W-:Y:S04]  /*31ff0*/  STL.64 [R1+0x840], R4 ;  /* 0x0008400401007387 */ /* 0x0001e80000100a00 */
[----:B------:R-:W-:Y:S04]  /*32000*/  STL.64 [R1+0x848], R6 ;  /* 0x0008480601007387 */ /* 0x000fe80000100a00 */
[----:B------:R-:W2:Y:S04]  /*32010*/  LDL.LU R24, [R1+0x6a0] ;  /* 0x0006a00001187983 */ /* 0x000ea80000300800 */
[----:B------:R-:W2:Y:S01]  /*32020*/  LDL.LU R25, [R1+0x6a4] ;  /* 0x0006a40001197983 */ /* 0x000ea20000300800 */
[----:B0-----:R-:W-:-:S02]  /*32030*/  IMAD.MOV.U32 R5, RZ, RZ, R26 ;  /* 0x000000ffff057224 */ /* 0x001fc400078e001a */
[----:B------:R-:W-:Y:S01]  /*32040*/  IMAD.MOV.U32 R4, RZ, RZ, R27 ;  /* 0x000000ffff047224 */ /* 0x000fe200078e001b */
[----:B------:R-:W2:Y:S04]  /*32050*/  LDL.LU R26, [R1+0x6a8] ;  /* 0x0006a800011a7983 */ /* 0x000ea80000300800 */
[----:B------:R-:W3:Y:S01]  /*32060*/  LDL.LU.64 R18, [R1+0x3ab0] ;  /* 0x003ab00001127983 */ /* 0x000ee20000300a00 */
[----:B------:R-:W-:-:S03]  /*32070*/  IMAD.MOV.U32 R27, RZ, RZ, R2 ;  /* 0x000000ffff1b7224 */ /* 0x000fc600078e0002 */
[----:B------:R-:W-:Y:S04]  /*32080*/  STL.64 [R1+0x750], R20 ;  /* 0x0007501401007387 */ /* 0x000fe80000100a00 */
[----:B------:R0:W-:Y:S01]  /*32090*/  STL [R1+0x758], R22 ;  /* 0x0007581601007387 */ /* 0x0001e20000100800 */
[----:B------:R-:W-:-:S03]  /*320a0*/  IMAD.MOV.U32 R2, RZ, RZ, R23 ;  /* 0x000000ffff027224 */ /* 0x000fc600078e0017 */
[----:B0-----:R-:W4:Y:S04]  /*320b0*/  LDL.LU.64 R22, [R1+0x3aa8] ;  /* 0x003aa80001167983 */ /* 0x001f280000300a00 */
[----:B------:R-:W4:Y:S04]  /*320c0*/  LDL.LU.64 R20, [R1+0x3aa0] ;  /* 0x003aa00001147983 */ /* 0x000f280000300a00 */
[----:B------:R-:W-:Y:S04]  /*320d0*/  STL [R1+0x3330], R2 ;  /* 0x0033300201007387 */ /* 0x000fe80000100800 */
[----:B------:R0:W-:Y:S01]  /*320e0*/  STL.64 [R1+0x3a28], R10 ;  /* 0x003a280a01007387 */ /* 0x0001e20000100a00 */
[----:B----4-:R-:W-:Y:S03]  /*320f0*/  HMMA.16816.F32.BF16 R20, R12, R10, R20 ;  /* 0x0000000a0c14723c */ /* 0x010fe60000041814 */
[----:B0-----:R-:W4:-:S15]  /*32100*/  LDL.64 R10, [R1+0xb8] ;  /* 0x0000b800010a7983 */ /* 0x001f1e0000100a00 */
[----:B------:R-:W-:-:S05]  /*32110*/  NOP ;  /* 0x0000000000007918 */ /* 0x000fca0000000000 */
[----:B------:R-:W-:Y:S04]  /*32120*/  STL.64 [R1+0xad0], R20 ;  /* 0x000ad01401007387 */ /* 0x000fe80000100a00 */
[----:B------:R-:W-:Y:S04]  /*32130*/  STL.64 [R1+0xad8], R22 ;  /* 0x000ad81601007387 */ /* 0x000fe80000100a00 */
[----:B----4-:R0:W-:Y:S02]  /*32140*/  STL.64 [R1+0x3a40], R10 ;  /* 0x003a400a01007387 */ /* 0x0101e40000100a00 */
[----:B0-----:R-:W-:-:S02]  /*32150*/  IMAD.MOV.U32 R10, RZ, RZ, R5 ;  /* 0x000000ffff0a7224 */ /* 0x001fc400078e0005 */
[----:B------:R-:W-:Y:S02]  /*32160*/  IMAD.MOV.U32 R11, RZ, RZ, R4 ;  /* 0x000000ffff0b7224 */ /* 0x000fe400078e0004 */
[----:B------:R-:W0:Y:S04]  /*32170*/  LDSM.16.MT88.4 R4, [R28+UR4+0x4200] ;  /* 0x004200041c04783b */ /* 0x000e280008004200 */
[----:B------:R1:W-:Y:S04]  /*32180*/  STL.64 [R1+0x3a58], R10 ;  /* 0x003a580a01007387 */ /* 0x0003e80000100a00 */
[----:B-1----:R-:W4:Y:S04]  /*32190*/  LDL.64 R10, [R1+0xd8] ;  /* 0x0000d800010a7983 */ /* 0x002f280000100a00 */
[----:B----4-:R1:W-:Y:S04]  /*321a0*/  STL.64 [R1+0x3a70], R10 ;  /* 0x003a700a01007387 */ /* 0x0103e80000100a00 */
[----:B------:R-:W4:Y:S04]  /*321b0*/  LDL.LU R8, [R1+0x6b0] ;  /* 0x0006b00001087983 */ /* 0x000f280000300800 */
[----:B------:R-:W4:Y:S04]  /*321c0*/  LDL.LU R9, [R1+0x6b4] ;  /* 0x0006b40001097983 */ /* 0x000f280000300800 */
[----:B-1----:R-:W4:Y:S04]  /*321d0*/  LDL.LU R10, [R1+0x6b8] ;  /* 0x0006b800010a7983 */ /* 0x002f280000300800 */
[----:B------:R-:W4:Y:S04]  /*321e0*/  LDL.LU R11, [R1+0x6bc] ;  /* 0x0006bc00010b7983 */ /* 0x000f280000300800 */
[----:B0-----:R0:W-:Y:S02]  /*321f0*/  STL.64 [R1+0x3978], R6 ;  /* 0x0039780601007387 */ /* 0x0011e40000100a00 */
[----:B0-----:R-:W-:-:S02]  /*32200*/  IMAD.MOV.U32 R6, RZ, RZ, R3 ;  /* 0x000000ffff067224 */ /* 0x001fc400078e0003 */
[----:B------:R-:W-:-:S07]  /*32210*/  IMAD.MOV.U32 R7, RZ, RZ, R0 ;  /* 0x000000ffff077224 */ /* 0x000fce00078e0000 */
[----:B--2---:R-:W-:Y:S01]  /*32220*/  HMMA.16816.F32.BF16 R24, R12, R6, R24 ;  /* 0x000000060c18723c */ /* 0x004fe20000041818 */
[----:B------:R-:W-:Y:S04]  /*32230*/  STL.64 [R1+0x3970], R4 ;  /* 0x0039700401007387 */ /* 0x000fe80000100a00 */
[----:B------:R-:W2:Y:S04]  /*32240*/  LDL.LU R20, [R1+0x2b0] ;  /* 0x0002b00001147983 */ /* 0x000ea80000300800 */
[----:B------:R-:W2:Y:S04]  /*32250*/  LDL.LU R21, [R1+0x2b4] ;  /* 0x0002b40001157983 */ /* 0x000ea80000300800 */
[----:B------:R-:W2:Y:S04]  /*32260*/  LDL.LU R22, [R1+0x2b8] ;  /* 0x0002b80001167983 */ /* 0x000ea80000300800 */
[----:B------:R-:W2:Y:S01]  /*32270*/  LDL.LU R23, [R1+0x2bc] ;  /* 0x0002bc0001177983 */ /* 0x000ea20000300800 */
[----:B---3--:R-:W-:-:S02]  /*32280*/  IMAD.MOV.U32 R3, RZ, RZ, R18 ;  /* 0x000000ffff037224 */ /* 0x008fc400078e0012 */
[----:B------:R-:W-:Y:S01]  /*32290*/  IMAD.MOV.U32 R0, RZ, RZ, R19 ;  /* 0x000000ffff007224 */ /* 0x000fe200078e0013 */
[----:B----4-:R-:W-:Y:S01]  /*322a0*/  HMMA.16816.F32.BF16 R8, R12, R18, R8 ;  /* 0x000000120c08723c */ /* 0x010fe20000041808 */
[----:B------:R-:W3:Y:S04]  /*322b0*/  LDL.LU.64 R18, [R1+0x3a98] ;  /* 0x003a980001127983 */ /* 0x000ee80000300a00 */
[----:B------:R-:W4:-:S15]  /*322c0*/  LDL.LU.64 R16, [R1+0x3a90] ;  /* 0x003a900001107983 */ /* 0x000f1e0000300a00 */
[----:B------:R-:W-:-:S03]  /*322d0*/  NOP ;  /* 0x0000000000007918 */ /* 0x000fc60000000000 */
[----:B------:R0:W-:Y:S04]  /*322e0*/  STL.64 [R1+0xac0], R8 ;  /* 0x000ac00801007387 */ /* 0x0001e80000100a00 */
[----:B------:R1:W-:Y:S01]  /*322f0*/  STL [R1+0xac8], R10 ;  /* 0x000ac80a01007387 */ /* 0x0003e20000100800 */
[----:B------:R-:W-:-:S03]  /*32300*/  IMAD.MOV.U32 R2, RZ, RZ, R11 ;  /* 0x000000ffff027224 */ /* 0x000fc600078e000b */
[----:B0-----:R-:W3:Y:S04]  /*32310*/  LDL.LU R8, [R1+0x620] ;  /* 0x0006200001087983 */ /* 0x001ee80000300800 */
[----:B------:R-:W3:Y:S04]  /*32320*/  LDL.LU R9, [R1+0x624] ;  /* 0x0006240001097983 */ /* 0x000ee80000300800 */
[----:B-1----:R-:W3:Y:S04]  /*32330*/  LDL.LU R10, [R1+0x628] ;  /* 0x00062800010a7983 */ /* 0x002ee80000300800 */
[----:B------:R-:W3:Y:S04]  /*32340*/  LDL.LU R11, [R1+0x62c] ;  /* 0x00062c00010b7983 */ /* 0x000ee80000300800 */
[----:B------:R-:W-:Y:S04]  /*32350*/  STL [R1+0x3334], R2 ;  /* 0x0033340201007387 */ /* 0x000fe80000100800 */
[----:B------:R-:W-:Y:S04]  /*32360*/  STL.64 [R1+0x6b0], R24 ;  /* 0x0006b01801007387 */ /* 0x000fe80000100a00 */
[----:B------:R0:W-:Y:S04]  /*32370*/  STL.64 [R1+0x6b8], R26 ;  /* 0x0006b81a01007387 */ /* 0x0001e80000100a00 */
[----:B0-----:R-:W2:Y:S04]  /*32380*/  LDL.LU.64 R26, [R1+0x3a88] ;  /* 0x003a8800011a7983 */ /* 0x001ea80000300a00 */
[----:B------:R0:W-:Y:S04]  /*32390*/  STL.64 [R1+0x3a20], R6 ;  /* 0x003a200601007387 */ /* 0x0001e80000100a00 */
[----:B------:R-:W4:Y:S04]  /*323a0*/  LDL.LU R4, [R1+0x5e0] ;  /* 0x0005e00001047983 */ /* 0x000f280000300800 */
[----:B------:R-:W4:Y:S04]  /*323b0*/  LDL.LU R5, [R1+0x5e4] ;  /* 0x0005e40001057983 */ /* 0x000f280000300800 */
[----:B0-----:R-:W3:Y:S04]  /*323c0*/  LDL.LU R6, [R1+0x5e8] ;  /* 0x0005e80001067983 */ /* 0x001ee80000300800 */
[----:B------:R-:W3:Y:S04]  /*323d0*/  LDL.LU R7, [R1+0x5ec] ;  /* 0x0005ec0001077983 */ /* 0x000ee80000300800 */
[----:B---3--:R-:W-:Y:S04]  /*323e0*/  STL.64 [R1+0x3a38], R6 ;  /* 0x003a380601007387 */ /* 0x008fe80000100a00 */
[----:B----4-:R0:W-:Y:S04]  /*323f0*/  STL.64 [R1+0x3a30], R4 ;  /* 0x003a300401007387 */ /* 0x0101e80000100a00 */
[----:B0-----:R-:W3:Y:S04]  /*32400*/  LDL.LU R4, [R1+0x5f0] ;  /* 0x0005f00001047983 */ /* 0x001ee80000300800 */
[----:B------:R-:W3:Y:S04]  /*32410*/  LDL.LU R5, [R1+0x5f4] ;  /* 0x0005f40001057983 */ /* 0x000ee80000300800 */
[----:B------:R-:W4:Y:S04]  /*32420*/  LDL.LU R6, [R1+0x5f8] ;  /* 0x0005f80001067983 */ /* 0x000f280000300800 */
[----:B------:R-:W4:Y:S04]  /*32430*/  LDL.LU R7, [R1+0x5fc] ;  /* 0x0005fc0001077983 */ /* 0x000f280000300800 */
[----:B----4-:R-:W-:Y:S04]  /*32440*/  STL.64 [R1+0x3a50], R6 ;  /* 0x003a500601007387 */ /* 0x010fe80000100a00 */
[----:B---3--:R0:W-:Y:S04]  /*32450*/  STL.64 [R1+0x3a48], R4 ;  /* 0x003a480401007387 */ /* 0x0081e80000100a00 */
[----:B0-----:R-:W3:Y:S04]  /*32460*/  LDL.LU R4, [R1+0x600] ;  /* 0x0006000001047983 */ /* 0x001ee80000300800 */
[----:B------:R-:W3:Y:S04]  /*32470*/  LDL.LU R5, [R1+0x604] ;  /* 0x0006040001057983 */ /* 0x000ee80000300800 */
[----:B------:R-:W4:Y:S04]  /*32480*/  LDL.LU R6, [R1+0x608] ;  /* 0x0006080001067983 */ /* 0x000f280000300800 */
[----:B------:R-:W4:Y:S01]  /*32490*/  LDL.LU R7, [R1+0x60c] ;  /* 0x00060c0001077983 */ /* 0x000f220000300800 */
[----:B--2---:R-:W-:Y:S03]  /*324a0*/  HMMA.16816.F32.BF16 R12, R12, R26, R20 ;  /* 0x0000001a0c0c723c */ /* 0x004fe60000041814 */
[----:B----4-:R-:W-:Y:S04]  /*324b0*/  STL.64 [R1+0x3a68], R6 ;  /* 0x003a680601007387 */ /* 0x010fe80000100a00 */
[----:B---3--:R0:W-:Y:S04]  /*324c0*/  STL.64 [R1+0x3a60], R4 ;  /* 0x003a600401007387 */ /* 0x0081e80000100a00 */
[----:B0-----:R-:W2:Y:S04]  /*324d0*/  LDL.LU R4, [R1+0x610] ;  /* 0x0006100001047983 */ /* 0x001ea80000300800 */
[----:B------:R-:W2:Y:S04]  /*324e0*/  LDL.LU R5, [R1+0x614] ;  /* 0x0006140001057983 */ /* 0x000ea80000300800 */
[----:B------:R-:W2:Y:S04]  /*324f0*/  LDL.LU R6, [R1+0x618] ;  /* 0x0006180001067983 */ /* 0x000ea80000300800 */
[----:B------:R-:W2:Y:S04]  /*32500*/  LDL.LU R7, [R1+0x61c] ;  /* 0x00061c0001077983 */ /* 0x000ea80000300800 */
[----:B------:R-:W3:Y:S04]  /*32510*/  LDL.LU.64 R22, [R1+0x3a80] ;  /* 0x003a800001167983 */ /* 0x000ee80000300a00 */
[----:B------:R-:W3:Y:S04]  /*32520*/  LDL.LU.64 R20, [R1+0x3a78] ;  /* 0x003a780001147983 */ /* 0x000ee80000300a00 */
[----:B------:R-:W-:Y:S04]  /*32530*/  STL.64 [R1+0x360], R12 ;  /* 0x0003600c01007387 */ /* 0x000fe80000100a00 */
[----:B------:R-:W-:Y:S04]  /*32540*/  STL.64 [R1+0x368], R14 ;  /* 0x0003680e01007387 */ /* 0x000fe80000100a00 */
[----:B------:R-:W0:Y:S04]  /*32550*/  LDSM.16.MT88.4 R12, [R28+UR4+0x4280] ;  /* 0x004280041c0c783b */ /* 0x000e280008004200 */
[----:B0-----:R-:W-:Y:S04]  /*32560*/  STL.64 [R1+0x38f0], R14 ;  /* 0x0038f00e01007387 */ /* 0x001fe80000100a00 */
[----:B------:R-:W-:Y:S01]  /*32570*/  STL.64 [R1+0x38e8], R12 ;  /* 0x0038e80c01007387 */ /* 0x000fe20000100a00 */
[----:B---3--:R-:W-:-:S15]  /*32580*/  HMMA.16816.F32.BF16 R8, R20, R18, R8 ;  /* 0x000000121408723c */ /* 0x008fde0000041808 */
[----:B------:R-:W-:-:S08]  /*32590*/  NOP ;  /* 0x0000000000007918 */ /* 0x000fd00000000000 */
[----:B------:R-:W-:Y:S04]  /*325a0*/  STL.64 [R1+0x350], R8 ;  /* 0x0003500801007387 */ /* 0x000fe80000100a00 */
[----:B------:R0:W-:Y:S04]  /*325b0*/  STL.64 [R1+0x358], R10 ;  /* 0x0003580a01007387 */ /* 0x0001e80000100a00 */
[----:B0-----:R-:W2:Y:S01]  /*325c0*/  LDL.LU.64 R10, [R1+0x3a70] ;  /* 0x003a7000010a7983 */ /* 0x001ea20000300a00 */
        /* <DEDUP_REMOVED lines=26> */
[----:B------:R-:W2:-:S15]  /*32770*/  LDL.LU.64 R6, [R1+0x3a20] ;  /* 0x003a200001067983 */ /* 0x000e9e0000300a00 */
[----:B------:R-:W-:-:S06]  /*32780*/  NOP ;  /* 0x0000000000007918 */ /* 0x000fcc0000000000 */
[----:B------:R-:W-:Y:S04]  /*32790*/  STL.64 [R1+0xaa0], R8 ;  /* 0x000aa00801007387 */ /* 0x000fe80000100a00 */
[----:B------:R0:W-:Y:S04]  /*327a0*/  STL.64 [R1+0xaa8], R10 ;  /* 0x000aa80a01007387 */ /* 0x0001e80000100a00 */
[----:B0-----:R-:W3:Y:S04]  /*327b0*/  LDL.LU.64 R10, [R1+0x3a18] ;  /* 0x003a1800010a7983 */ /* 0x001ee80000300a00 */
[----:B------:R-:W3:Y:S02]  /*327c0*/  LDL.LU.64 R8, [R1+0x3a10] ;  /* 0x003a100001087983 */ /* 0x000ee40000300a00 */
[----:B---3--:R-:W-:Y:S02]  /*327d0*/  HMMA.16816.F32.BF16 R12, R20, R14, R8 ;  /* 0x0000000e140c723c */ /* 0x008fe40000041808 */
[----:B------:R-:W2:Y:S04]  /*327e0*/  LDL.LU.64 R10, [R1+0x3a08] ;  /* 0x003a0800010a7983 */ /* 0x000ea80000300a00 */
[----:B------:R-:W2:-:S15]  /*327f0*/  LDL.LU.64 R8, [R1+0x3a00] ;  /* 0x003a000001087983 */ /* 0x000e9e0000300a00 */
[----:B------:R-:W-:-:S02]  /*32800*/  NOP ;  /* 0x0000000000007918 */ /* 0x000fc40000000000 */
[----:B------:R-:W-:Y:S04]  /*32810*/  STL.64 [R1+0xa90], R12 ;  /* 0x000a900c01007387 */ /* 0x000fe80000100a00 */
[----:B------:R2:W-:Y:S02]  /*32820*/  STL.64 [R1+0xa98], R14 ;  /* 0x000a980e01007387 */ /* 0x0005e40000100a00 */
[----:B--2---:R-:W-:Y:S02]  /*32830*/  HMMA.16816.F32.BF16 R12, R20, R6, R8 ;  /* 0x00000006140c723c */ /* 0x004fe40000041808 */
[----:B------:R-:W2:-:S15]  /*32840*/  LDL.LU R8, [R1+0x290] ;  /* 0x0002900001087983 */ /* 0x000e9e0000300800 */
[----:B------:R-:W-:-:S06]  /*32850*/  NOP ;  /* 0x0000000000007918 */ /* 0x000fcc0000000000 */
[----:B------:R-:W-:Y:S04]  /*32860*/  STL.64 [R1+0xa80], R12 ;  /* 0x000a800c01007387 */ /* 0x000fe80000100a00 */
[----:B------:R-:W-:Y:S04]  /*32870*/  STL.64 [R1+0xa88], R14 ;  /* 0x000a880e01007387 */ /* 0x000fe80000100a00 */
        /* <DEDUP_REMOVED lines=8> */
[----:B0-----:R-:W4:Y:S04]  /*32900*/  LDL.LU R6, [R1+0x508] ;  /* 0x0005080001067983 */ /* 0x001f280000300800 */
[----:B------:R-:W4:Y:S04]  /*32910*/  LDL.LU R7, [R1+0x50c] ;  /* 0x00050c0001077983 */ /* 0x000f280000300800 */
[----:B------:R-:W2:Y:S04]  /*32920*/  LDL.LU R12, [R1+0x520] ;  /* 0x00052000010c7983 */ /* 0x000ea80000300800 */
[----:B------:R-:W2:Y:S04]  /*32930*/  LDL.LU R13, [R1+0x524] ;  /* 0x00052400010d7983 */ /* 0x000ea80000300800 */
[----:B------:R-:W3:Y:S04]  /*32940*/  LDL.LU R14, [R1+0x528] ;  /* 0x00052800010e7983 */ /* 0x000ee80000300800 */
[----:B------:R-:W3:Y:S04]  /*32950*/  LDL.LU R15, [R1+0x52c] ;  /* 0x00052c00010f7983 */ /* 0x000ee80000300800 */
[----:B---3--:R0:W-:Y:S04]  /*32960*/  STL.64 [R1+0x39d8], R14 ;  /* 0x0039d80e01007387 */ /* 0x0081e80000100a00 */
[----:B--2---:R1:W-:Y:S01]  /*32970*/  STL.64 [R1+0x39d0], R12 ;  /* 0x0039d00c01007387 */ /* 0x0043e20000100a00 */
[----:B0-----:R-:W-:-:S02]  /*32980*/  IMAD.MOV.U32 R14, RZ, RZ, R24 ;  /* 0x000000ffff0e7224 */ /* 0x001fc400078e0018 */
[----:B------:R-:W-:-:S05]  /*32990*/  IMAD.MOV.U32 R15, RZ, RZ, R3 ;  /* 0x000000ffff0f7224 */ /* 0x000fca00078e0003 */
[----:B------:R0:W-:Y:S04]  /*329a0*/  STL.64 [R1+0x39e8], R14 ;  /* 0x0039e80e01007387 */ /* 0x0001e80000100a00 */
[----:B-1----:R-:W2:Y:S04]  /*329b0*/  LDL.LU R12, [R1+0x540] ;  /* 0x00054000010c7983 */ /* 0x002ea80000300800 */
[----:B------:R-:W2:Y:S04]  /*329c0*/  LDL.LU R13, [R1+0x544] ;  /* 0x00054400010d7983 */ /* 0x000ea80000300800 */
[----:B0-----:R-:W2:Y:S04]  /*329d0*/  LDL.LU R14, [R1+0x548] ;  /* 0x00054800010e7983 */ /* 0x001ea80000300800 */
[----:B------:R-:W2:Y:S04]  /*329e0*/  LDL.LU R15, [R1+0x54c] ;  /* 0x00054c00010f7983 */ /* 0x000ea80000300800 */
[----:B----4-:R0:W-:Y:S04]  /*329f0*/  STL.64 [R1+0x39b0], R6 ;  /* 0x0039b00601007387 */ /* 0x0101e80000100a00 */
[----:B------:R-:W-:Y:S01]  /*32a00*/  STL.64 [R1+0x39a8], R4 ;  /* 0x0039a80401007387 */ /* 0x000fe20000100a00 */
[----:B0-----:R-:W-:-:S02]  /*32a10*/  IMAD.MOV.U32 R6, RZ, RZ, R2 ;  /* 0x000000ffff067224 */ /* 0x001fc400078e0002 */
[----:B------:R-:W-:-:S05]  /*32a20*/  IMAD.MOV.U32 R7, RZ, RZ, R0 ;  /* 0x000000ffff077224 */ /* 0x000fca00078e0000 */
[----:B------:R0:W-:Y:S04]  /*32a30*/  STL.64 [R1+0x39c8], R6 ;  /* 0x0039c80601007387 */ /* 0x0001e80000100a00 */
[----:B0-----:R-:W3:Y:S01]  /*32a40*/  LDL.64 R6, [R1+0xc8] ;  /* 0x0000c80001067983 */ /* 0x001ee20000100a00 */
[----:B------:R-:W-:Y:S03]  /*32a50*/  HMMA.16816.F32.BF16 R20, R20, R26, R8 ;  /* 0x0000001a1414723c */ /* 0x000fe60000041808 */
[----:B---3--:R0:W-:Y:S04]  /*32a60*/  STL.64 [R1+0x39e0], R6 ;  /* 0x0039e00601007387 */ /* 0x0081e80000100a00 */
[----:B------:R-:W3:Y:S04]  /*32a70*/  LDL.LU R4, [R1+0x530] ;  /* 0x0005300001047983 */ /* 0x000ee80000300800 */
[----:B------:R-:W3:Y:S04]  /*32a80*/  LDL.LU R5, [R1+0x534] ;  /* 0x0005340001057983 */ /* 0x000ee80000300800 */
[----:B0-----:R-:W3:Y:S04]  /*32a90*/  LDL.LU R6, [R1+0x538] ;  /* 0x0005380001067983 */ /* 0x001ee80000300800 */
[----:B------:R-:W3:Y:S04]  /*32aa0*/  LDL.LU R7, [R1+0x53c] ;  /* 0x00053c0001077983 */ /* 0x000ee80000300800 */
[----:B------:R-:W2:Y:S04]  /*32ab0*/  LDL.LU.64 R10, [R1+0x39f8] ;  /* 0x0039f800010a7983 */ /* 0x000ea80000300a00 */
[----:B------:R-:W2:Y:S04]  /*32ac0*/  LDL.LU.64 R8, [R1+0x39f0] ;  /* 0x0039f00001087983 */ /* 0x000ea80000300a00 */
[----:B------:R0:W-:Y:S04]  /*32ad0*/  STL.64 [R1+0x3980], R26 ;  /* 0x0039801a01007387 */ /* 0x0001e80000100a00 */
[----:B------:R-:W4:Y:S04]  /*32ae0*/  LDL.LU R24, [R1+0x4e0] ;  /* 0x0004e00001187983 */ /* 0x000f280000300800 */
[----:B------:R-:W-:Y:S04]  /*32af0*/  STL.64 [R1+0x300], R20 ;  /* 0x0003001401007387 */ /* 0x000fe80000100a00 */
[----:B------:R-:W-:Y:S04]  /*32b00*/  STL.64 [R1+0x308], R22 ;  /* 0x0003081601007387 */ /* 0x000fe80000100a00 */
[----:B------:R-:W4:Y:S04]  /*32b10*/  LDL.LU R25, [R1+0x4e4] ;  /* 0x0004e40001197983 */ /* 0x000f280000300800 */
[----:B------:R-:W1:Y:S04]  /*32b20*/  LDSM.16.MT88.4 R20, [R28+UR4+0x4300] ;  /* 0x004300041c14783b */ /* 0x000e680008004200 */
[----:B0-----:R-:W3:Y:S04]  /*32b30*/  LDL.LU R26, [R1+0x4e8] ;  /* 0x0004e800011a7983 */ /* 0x001ee80000300800 */
[----:B------:R-:W3:Y:S04]  /*32b40*/  LDL.LU R27, [R1+0x4ec] ;  /* 0x0004ec00011b7983 */ /* 0x000ee80000300800 */
[----:B---3--:R-:W-:Y:S04]  /*32b50*/  STL.64 [R1+0x3998], R26 ;  /* 0x0039981a01007387 */ /* 0x008fe80000100a00 */
[----:B----4-:R0:W-:Y:S04]  /*32b60*/  STL.64 [R1+0x3990], R24 ;  /* 0x0039901801007387 */ /* 0x0101e80000100a00 */
[----:B0-----:R-:W3:Y:S04]  /*32b70*/  LDL.LU R24, [R1+0x4f0] ;  /* 0x0004f00001187983 */ /* 0x001ee80000300800 */
[----:B------:R-:W3:Y:S04]  /*32b80*/  LDL.LU R25, [R1+0x4f4] ;  /* 0x0004f40001197983 */ /* 0x000ee80000300800 */
[----:B------:R-:W4:Y:S04]  /*32b90*/  LDL.LU R26, [R1+0x4f8] ;  /* 0x0004f800011a7983 */ /* 0x000f280000300800 */
[----:B------:R-:W4:Y:S01]  /*32ba0*/  LDL.LU R27, [R1+0x4fc] ;  /* 0x0004fc00011b7983 */ /* 0x000f220000300800 */
[C---:B--2---:R-:W-:Y:S03]  /*32bb0*/  HMMA.16816.F32.BF16 R12, R8.reuse, R18, R12 ;  /* 0x00000012080c723c */ /* 0x044fe6000004180c */
[----:B----4-:R-:W-:Y:S04]  /*32bc0*/  STL.64 [R1+0x39c0], R26 ;  /* 0x0039c01a01007387 */ /* 0x010fe80000100a00 */
[----:B---3--:R0:W-:Y:S04]  /*32bd0*/  STL.64 [R1+0x39b8], R24 ;  /* 0x0039b81801007387 */ /* 0x0081e80000100a00 */
[----:B0-----:R-:W2:Y:S04]  /*32be0*/  LDL.LU R24, [R1+0x510] ;  /* 0x0005100001187983 */ /* 0x001ea80000300800 */
[----:B------:R-:W2:Y:S04]  /*32bf0*/  LDL.LU R25, [R1+0x514] ;  /* 0x0005140001197983 */ /* 0x000ea80000300800 */
[----:B------:R-:W2:Y:S04]  /*32c00*/  LDL.LU R26, [R1+0x518] ;  /* 0x00051800011a7983 */ /* 0x000ea80000300800 */
[----:B------:R-:W2:Y:S04]  /*32c10*/  LDL.LU R27, [R1+0x51c] ;  /* 0x00051c00011b7983 */ /* 0x000ea80000300800 */
[----:B-1----:R0:W-:Y:S04]  /*32c20*/  STL.64 [R1+0x3878], R22 ;  /* 0x0038781601007387 */ /* 0x0021e80000100a00 */
[----:B------:R-:W-:Y:S04]  /*32c30*/  STL.64 [R1+0x3870], R20 ;  /* 0x0038701401007387 */ /* 0x000fe80000100a00 */
[----:B0-----:R-:W3:Y:S04]  /*32c40*/  LDL.64 R22, [R1+0xa8] ;  /* 0x0000a80001167983 */ /* 0x001ee80000100a00 */
[----:B------:R-:W-:Y:S04]  /*32c50*/  STL.64 [R1+0x2f0], R12 ;  /* 0x0002f00c01007387 */ /* 0x000fe80000100a00 */
[----:B------:R0:W-:Y:S04]  /*32c60*/  STL.64 [R1+0x2f8], R14 ;  /* 0x0002f80e01007387 */ /* 0x0001e80000100a00 */
[----:B0-----:R-:W4:Y:S02]  /*32c70*/  LDL.LU.64 R14, [R1+0x39e8] ;  /* 0x0039e800010e7983 */ /* 0x001f240000300a00 */
[----:B----4-:R-:W-:Y:S02]  /*32c80*/  HMMA.16816.F32.BF16 R12, R8, R14, R4 ;  /* 0x0000000e080c723c */ /* 0x010fe40000041804 */
[----:B------:R-:W4:-:S15]  /*32c90*/  LDL.LU.64 R6, [R1+0x39e0] ;  /* 0x0039e00001067983 */ /* 0x000f1e0000300a00 */
[----:B------:R-:W-:-:S06]  /*32ca0*/  NOP ;  /* 0x0000000000007918 */ /* 0x000fcc0000000000 */
[----:B------:R-:W-:Y:S04]  /*32cb0*/  STL.64 [R1+0x2e0], R12 ;  /* 0x0002e00c01007387 */ /* 0x000fe80000100a00 */
[----:B------:R0:W-:Y:S04]  /*32cc0*/  STL.64 [R1+0x2e8], R14 ;  /* 0x0002e80e01007387 */ /* 0x0001e80000100a00 */
[----:B0-----:R-:W2:Y:S04]  /*32cd0*/  LDL.LU.64 R14, [R1+0x39d8] ;  /* 0x0039d800010e7983 */ /* 0x001ea80000300a00 */
[----:B------:R-:W2:Y:S01]  /*32ce0*/  LDL.LU.64 R12, [R1+0x39d0] ;  /* 0x0039d000010c7983 */ /* 0x000ea20000300a00 */
[----:B----4-:R-:W-:Y:S01]  /*32cf0*/  IMAD.MOV.U32 R3, RZ, RZ, R7 ;  /* 0x000000ffff037224 */ /* 0x010fe200078e0007 */
[----:B--2---:R-:W-:-:S15]  /*32d00*/  HMMA.16816.F32.BF16 R12, R8, R6, R12 ;  /* 0x00000006080c723c */ /* 0x004fde000004180c */
[----:B------:R-:W-:-:S08]  /*32d10*/  NOP ;  /* 0x0000000000007918 */ /* 0x000fd00000000000 */
[----:B------:R0:W-:Y:S04]  /*32d20*/  STL.64 [R1+0x2d0], R12 ;  /* 0x0002d00c01007387 */ /* 0x0001e80000100a00 */
[----:B------:R-:W-:Y:S01]  /*32d30*/  STL.64 [R1+0x2d8], R14 ;  /* 0x0002d80e01007387 */ /* 0x000fe20000100a00 */
[----:B0-----:R-:W-:-:S03]  /*32d40*/  IMAD.MOV.U32 R12, RZ, RZ, R6 ;  /* 0x000000ffff0c7224 */ /* 0x001fc600078e0006 */
        /* <DEDUP_REMOVED lines=8> */
[----:B------:R-:W3:Y:S02]  /*32dd0*/  LDL.LU.64 R4, [R1+0x39a8] ;  /* 0x0039a80001047983 */ /* 0x000ee40000300a00 */
[----:B---3--:R-:W-:-:S15]  /*32de0*/  HMMA.16816.F32.BF16 R4, R8, R22, R4 ;  /* 0x000000160804723c */ /* 0x008fde0000041804 */
[----:B------:R-:W-:-:S08]  /*32df0*/  NOP ;  /* 0x0000000000007918 */ /* 0x000fd00000000000 */
[----:B------:R-:W-:Y:S04]  /*32e00*/  STL.64 [R1+0x2b0], R4 ;  /* 0x0002b00401007387 */ /* 0x000fe80000100a00 */
[----:B------:R0:W-:Y:S04]  /*32e10*/  STL.64 [R1+0x2b8], R6 ;  /* 0x0002b80601007387 */ /* 0x0001e80000100a00 */
[----:B0-----:R-:W2:Y:S04]  /*32e20*/  LDL.LU.64 R6, [R1+0x39a0] ;  /* 0x0039a00001067983 */ /* 0x001ea80000300a00 */
[----:B------:R0:W-:Y:S04]  /*32e30*/  STL.64 [R1+0x3938], R22 ;  /* 0x0039381601007387 */ /* 0x0001e80000100a00 */
[----:B------:R-:W3:Y:S04]  /*32e40*/  LDL.LU R20, [R1+0x270] ;  /* 0x0002700001147983 */ /* 0x000ee80000300800 */
[----:B------:R-:W3:Y:S04]  /*32e50*/  LDL.LU R21, [R1+0x274] ;  /* 0x0002740001157983 */ /* 0x000ee80000300800 */
[----:B0-----:R-:W3:Y:S04]  /*32e60*/  LDL.LU R22, [R1+0x278] ;  /* 0x0002780001167983 */ /* 0x001ee80000300800 */
[----:B------:R-:W3:Y:S01]  /*32e70*/  LDL.LU R23, [R1+0x27c] ;  /* 0x00027c0001177983 */ /* 0x000ee20000300800 */
        /* <DEDUP_REMOVED lines=9> */
[----:B------:R-:W3:-:S15]  /*32f10*/  LDL.LU.64 R26, [R1+0x3980] ;  /* 0x00398000011a7983 */ /* 0x000ede0000300a00 */
[----:B------:R-:W-:-:S06]  /*32f20*/  NOP ;  /* 0x0000000000007918 */ /* 0x000fcc0000000000 */
[----:B------:R-:W-:Y:S04]  /*32f30*/  STL.64 [R1+0xa10], R4 ;  /* 0x000a100401007387 */ /* 0x000fe80000100a00 */
[----:B------:R0:W-:Y:S04]  /*32f40*/  STL.64 [R1+0xa18], R6 ;  /* 0x000a180601007387 */ /* 0x0001e80000100a00 */
[----:B0-----:R-:W2:Y:S04]  /*32f50*/  LDL.LU.64 R6, [R1+0x3978] ;  /* 0x0039780001067983 */ /* 0x001ea80000300a00 */
[----:B------:R-:W2:Y:S01]  /*32f60*/  LDL.LU.64 R4, [R1+0x3970] ;  /* 0x0039700001047983 */ /* 0x000ea20000300a00 */
[----:B---3--:R-:W-:Y:S03]  /*32f70*/  HMMA.16816.F32.BF16 R20, R8, R26, R20 ;  /* 0x0000001a0814723c */ /* 0x008fe60000041814 */
[----:B------:R-:W0:Y:S04]  /*32f80*/  LDSM.16.MT88.4 R8, [R28+UR4+0x4380] ;  /* 0x004380041c08783b */ /* 0x000e280008004200 */
[----:B------:R-:W-:-:S15]  /*32f90*/  STL.64 [R1+0x3940], R26 ;  /* 0x0039401a01007387 */ /* 0x000fde0000100a00 */
[----:B------:R-:W-:-:S01]  /*32fa0*/  NOP ;  /* 0x0000000000007918 */ /* 0x000fc20000000000 */
[----:B------:R-:W-:Y:S04]  /*32fb0*/  STL.64 [R1+0x290], R20 ;  /* 0x0002901401007387 */ /* 0x000fe80000100a00 */
[----:B------:R-:W-:Y:S04]  /*32fc0*/  STL.64 [R1+0x298], R22 ;  /* 0x0002981601007387 */ /* 0x000fe80000100a00 */
[----:B0-----:R-:W-:Y:S04]  /*32fd0*/  STL.64 [R1+0x37f8], R10 ;  /* 0x0037f80a01007387 */ /* 0x001fe80000100a00 */
[----:B------:R0:W-:Y:S04]  /*32fe0*/  STL.64 [R1+0x37f0], R8 ;  /* 0x0037f00801007387 */ /* 0x0001e80000100a00 */
[----:B0-----:R-:W3:Y:S04]  /*32ff0*/  LDL.LU R8, [R1+0x3e0] ;  /* 0x0003e00001087983 */ /* 0x001ee80000300800 */
[----:B------:R-:W3:Y:S04]  /*33000*/  LDL.LU R9, [R1+0x3e4] ;  /* 0x0003e40001097983 */ /* 0x000ee80000300800 */
[----:B------:R-:W4:Y:S04]  /*33010*/  LDL.LU R10, [R1+0x3e8] ;  /* 0x0003e800010a7983 */ /* 0x000f280000300800 */
[----:B------:R-:W4:Y:S04]  /*33020*/  LDL.LU R11, [R1+0x3ec] ;  /* 0x0003ec00010b7983 */ /* 0x000f280000300800 */
[----:B----4-:R0:W-:Y:S04]  /*33030*/  STL.64 [R1+0x38b8], R10 ;  /* 0x0038b80a01007387 */ /* 0x0101e80000100a00 */
[----:B---3--:R-:W-:Y:S01]  /*33040*/  STL.64 [R1+0x38b0], R8 ;  /* 0x0038b00801007387 */ /* 0x008fe20000100a00 */
[----:B0-----:R-:W-:-:S02]  /*33050*/  IMAD.MOV.U32 R10, RZ, RZ, R12 ;  /* 0x000000ffff0a7224 */ /* 0x001fc400078e000c */
[----:B------:R-:W-:-:S05]  /*33060*/  IMAD.MOV.U32 R11, RZ, RZ, R3 ;  /* 0x000000ffff0b7224 */ /* 0x000fca00078e0003 */
[----:B------:R0:W-:Y:S04]  /*33070*/  STL.64 [R1+0x3958], R10 ;  /* 0x0039580a01007387 */ /* 0x0001e80000100a00 */
[----:B------:R-:W3:Y:S04]  /*33080*/  LDL.LU R12, [R1+0x220] ;  /* 0x00022000010c7983 */ /* 0x000ee80000300800 */
[----:B------:R-:W3:Y:S04]  /*33090*/  LDL.LU R13, [R1+0x224] ;  /* 0x00022400010d7983 */ /* 0x000ee80000300800 */
[----:B------:R-:W4:Y:S04]  /*330a0*/  LDL.LU R14, [R1+0x228] ;  /* 0x00022800010e7983 */ /* 0x000f280000300800 */
[----:B------:R-:W4:Y:S04]  /*330b0*/  LDL.LU R15, [R1+0x22c] ;  /* 0x00022c00010f7983 */ /* 0x000f280000300800 */
[----:B------:R-:W2:Y:S04]  /*330c0*/  LDL.LU R24, [R1+0x460] ;  /* 0x0004600001187983 */ /* 0x000ea80000300800 */
[----:B------:R-:W2:Y:S04]  /*330d0*/  LDL.LU R25, [R1+0x464] ;  /* 0x0004640001197983 */ /* 0x000ea80000300800 */
[----:B------:R-:W3:Y:S04]  /*330e0*/  LDL.LU R26, [R1+0x468] ;  /* 0x00046800011a7983 */ /* 0x000ee80000300800 */
[----:B------:R-:W3:Y:S04]  /*330f0*/  LDL.LU R27, [R1+0x46c] ;  /* 0x00046c00011b7983 */ /* 0x000ee80000300800 */
[----:B0-----:R-:W4:Y:S04]  /*33100*/  LDL.64 R10, [R1+0xd8] ;  /* 0x0000d800010a7983 */ /* 0x001f280000100a00 */
[----:B---3--:R-:W-:Y:S04]  /*33110*/  STL.64 [R1+0x3950], R26 ;  /* 0x0039501a01007387 */ /* 0x008fe80000100a00 */
[----:B--2---:R0:W-:Y:S04]  /*33120*/  STL.64 [R1+0x3948], R24 ;  /* 0x0039481801007387 */ /* 0x0041e80000100a00 */
[----:B0-----:R-:W2:Y:S04]  /*33130*/  LDL.LU R24, [R1+0x470] ;  /* 0x0004700001187983 */ /* 0x001ea80000300800 */
        /* <DEDUP_REMOVED lines=9> */
[----:B------:R-:W3:Y:S04]  /*331d0*/  LDL.64 R22, [R1+0xb8] ;  /* 0x0000b80001167983 */ /* 0x000ee80000100a00 */
[----:B----4-:R0:W-:Y:S04]  /*331e0*/  STL.64 [R1+0x3900], R14 ;  /* 0x0039000e01007387 */ /* 0x0101e80000100a00 */
[----:B------:R1:W-:Y:S04]  /*331f0*/  STL.64 [R1+0x38f8], R12 ;  /* 0x0038f80c01007387 */ /* 0x0003e80000100a00 */
[----:B0-----:R-:W4:Y:S04]  /*33200*/  LDL.64 R14, [R1+0x88] ;  /* 0x00008800010e7983 */ /* 0x001f280000100a00 */
[----:B----4-:R0:W-:Y:S04]  /*33210*/  STL.64 [R1+0x3918], R14 ;  /* 0x0039180e01007387 */ /* 0x0101e80000100a00 */
[----:B-1----:R-:W4:Y:S04]  /*33220*/  LDL.LU R12, [R1+0x490] ;  /* 0x00049000010c7983 */ /* 0x002f280000300800 */
[----:B------:R-:W4:Y:S04]  /*33230*/  LDL.LU R13, [R1+0x494] ;  /* 0x00049400010d7983 */ /* 0x000f280000300800 */
[----:B0-----:R-:W4:Y:S04]  /*33240*/  LDL.LU R14, [R1+0x498] ;  /* 0x00049800010e7983 */ /* 0x001f280000300800 */
[----:B------:R-:W4:Y:S02]  /*33250*/  LDL.LU R15, [R1+0x49c] ;  /* 0x00049c00010f7983 */ /* 0x000f240000300800 */
[----:B----4-:R-:W-:-:S15]  /*33260*/  HMMA.16816.F32.BF16 R12, R4, R18, R12 ;  /* 0x00000012040c723c */ /* 0x010fde000004180c */
[----:B------:R-:W-:-:S08]  /*33270*/  NOP ;  /* 0x0000000000007918 */ /* 0x000fd00000000000 */
[----:B------:R-:W-:Y:S04]  /*33280*/  STL.64 [R1+0x610], R12 ;  /* 0x0006100c01007387 */ /* 0x000fe80000100a00 */
[----:B------:R0:W-:Y:S02]  /*33290*/  STL.64 [R1+0x618], R14 ;  /* 0x0006180e01007387 */ /* 0x0001e40000100a00 */
[----:B0-----:R-:W-:Y:S02]  /*332a0*/  IMAD.MOV.U32 R14, RZ, RZ, R2 ;  /* 0x000000ffff0e7224 */ /* 0x001fe400078e0002 */
[----:B------:R-:W-:-:S05]  /*332b0*/  IMAD.MOV.U32 R15, RZ, RZ, R0 ;  /* 0x000000ffff0f7224 */ /* 0x000fca00078e0000 */
[----:B------:R0:W-:Y:S04]  /*332c0*/  STL.64 [R1+0x3930], R14 ;  /* 0x0039300e01007387 */ /* 0x0001e80000100a00 */
[----:B------:R-:W4:Y:S04]  /*332d0*/  LDL.LU R12, [R1+0x450] ;  /* 0x00045000010c7983 */ /* 0x000f280000300800 */
[----:B------:R-:W4:Y:S04]  /*332e0*/  LDL.LU R13, [R1+0x454] ;  /* 0x00045400010d7983 */ /* 0x000f280000300800 */
[----:B0-----:R-:W4:Y:S04]  /*332f0*/  LDL.LU R14, [R1+0x458] ;  /* 0x00045800010e7983 */ /* 0x001f280000300800 */
[----:B------:R-:W4:Y:S04]  /*33300*/  LDL.LU R15, [R1+0x45c] ;  /* 0x00045c00010f7983 */ /* 0x000f280000300800 */
[----:B------:R-:W-:Y:S04]  /*33310*/  STL.64 [R1+0x3910], R18 ;  /* 0x0039101201007387 */ /* 0x000fe80000100a00 */
[----:B------:R0:W-:Y:S04]  /*33320*/  STL.64 [R1+0x3908], R16 ;  /* 0x0039081001007387 */ /* 0x0001e80000100a00 */
[----:B0-----:R-:W3:Y:S04]  /*33330*/  LDL.LU R16, [R1+0x430] ;  /* 0x0004300001107983 */ /* 0x001ee80000300800 */
[----:B------:R-:W3:Y:S04]  /*33340*/  LDL.LU R17, [R1+0x434] ;  /* 0x0004340001117983 */ /* 0x000ee80000300800 */
[----:B------:R-:W4:Y:S04]  /*33350*/  LDL.LU R18, [R1+0x438] ;  /* 0x0004380001127983 */ /* 0x000f280000300800 */
[----:B------:R-:W4:Y:S01]  /*33360*/  LDL.LU R19, [R1+0x43c] ;  /* 0x00043c0001137983 */ /* 0x000f220000300800 */
[----:B--2---:R-:W-:Y:S06]  /*33370*/  HMMA.16816.F32.BF16 R24, R4, R10, R24 ;  /* 0x0000000a0418723c */ /* 0x004fec0000041818 */
[----:B------:R-:W-:-:S02]  /*33380*/  IMAD.MOV.U32 R2, RZ, RZ, R10 ;  /* 0x000000ffff027224 */ /* 0x000fc400078e000a */
[----:B------:R-:W-:Y:S01]  /*33390*/  IMAD.MOV.U32 R0, RZ, RZ, R11 ;  /* 0x000000ffff007224 */ /* 0x000fe200078e000b */
[----:B----4-:R-:W-:Y:S04]  /*333a0*/  STL.64 [R1+0x3928], R18 ;  /* 0x0039281201007387 */ /* 0x010fe80000100a00 */
[----:B---3--:R0:W-:Y:S04]  /*333b0*/  STL.64 [R1+0x3920], R16 ;  /* 0x0039201001007387 */ /* 0x0081e80000100a00 */
[----:B0-----:R-:W2:Y:S04]  /*333c0*/  LDL.LU R16, [R1+0x440] ;  /* 0x0004400001107983 */ /* 0x001ea80000300800 */
[----:B------:R-:W2:Y:S04]  /*333d0*/  LDL.LU R17, [R1+0x444] ;  /* 0x0004440001117983 */ /* 0x000ea80000300800 */
[----:B------:R-:W2:Y:S04]  /*333e0*/  LDL.LU R18, [R1+0x448] ;  /* 0x0004480001127983 */ /* 0x000ea80000300800 */
[----:B------:R-:W2:Y:S04]  /*333f0*/  LDL.LU R19, [R1+0x44c] ;  /* 0x00044c0001137983 */ /* 0x000ea80000300800 */
[----:B------:R-:W-:Y:S04]  /*33400*/  STL.64 [R1+0x600], R24 ;  /* 0x0006001801007387 */ /* 0x000fe80000100a00 */
[----:B------:R0:W-:Y:S04]  /*33410*/  STL.64 [R1+0x608], R26 ;  /* 0x0006081a01007387 */ /* 0x0001e80000100a00 */
[----:B0-----:R-:W3:Y:S04]  /*33420*/  LDL.LU.64 R26, [R1+0x3968] ;  /* 0x00396800011a7983 */ /* 0x001ee80000300a00 */
[----:B------:R-:W3:Y:S04]  /*33430*/  LDL.LU.64 R24, [R1+0x3960] ;  /* 0x0039600001187983 */ /* 0x000ee80000300a00 */
[----:B------:R-:W3:Y:S02]  /*33440*/  LDL.LU.64 R10, [R1+0x3958] ;  /* 0x00395800010a7983 */ /* 0x000ee40000300a00 */
[----:B---3--:R-:W-:-:S15]  /*33450*/  HMMA.16816.F32.BF16 R24, R4, R10, R24 ;  /* 0x0000000a0418723c */ /* 0x008fde0000041818 */
[----:B------:R-:W-:-:S08]  /*33460*/  NOP ;  /* 0x0000000000007918 */ /* 0x000fd00000000000 */
[----:B------:R-:W-:Y:S04]  /*33470*/  STL.64 [R1+0x5f0], R24 ;  /* 0x0005f01801007387 */ /* 0x000fe80000100a00 */
[----:B------:R0:W-:Y:S04]  /*33480*/  STL.64 [R1+0x5f8], R26 ;  /* 0x0005f81a01007387 */ /* 0x0001e80000100a00 */
[----:B0-----:R-:W3:Y:S04]  /*33490*/  LDL.LU.64 R26, [R1+0x3950] ;  /* 0x00395000011a7983 */ /* 0x001ee80000300a00 */
[----:B------:R-:W3:Y:S04]  /*334a0*/  LDL.LU.64 R24, [R1+0x3948] ;  /* 0x0039480001187983 */ /* 0x000ee80000300a00 */
[----:B------:R0:W-:Y:S02]  /*334b0*/  STL.64 [R1+0x38c8], R10 ;  /* 0x0038c80a01007387 */ /* 0x0001e40000100a00 */
[----:B0-----:R-:W-:-:S02]  /*334c0*/  IMAD.MOV.U32 R10, RZ, RZ, R2 ;  /* 0x000000ffff0a7224 */ /* 0x001fc400078e0002 */
[----:B------:R-:W-:-:S05]  /*334d0*/  IMAD.MOV.U32 R11, RZ, RZ, R0 ;  /* 0x000000ffff0b7224 */ /* 0x000fca00078e0000 */
[----:B------:R0:W-:Y:S04]  /*334e0*/  STL.64 [R1+0x38e0], R10 ;  /* 0x0038e00a01007387 */ /* 0x0001e80000100a00 */
[----:B------:R-:W4:Y:S04]  /*334f0*/  LDL.LU R8, [R1+0x1d0] ;  /* 0x0001d00001087983 */ /* 0x000f280000300800 */
[----:B------:R-:W4:Y:S01]  /*33500*/  LDL.LU R9, [R1+0x1d4] ;  /* 0x0001d40001097983 */ /* 0x000f220000300800 */
[----:B------:R-:W-:-:S03]  /*33510*/  IMAD.MOV.U32 R3, RZ, RZ, R23 ;  /* 0x000000ffff037224 */ /* 0x000fc600078e0017 */
[----:B0-----:R-:W4:Y:S04]  /*33520*/  LDL.LU R10, [R1+0x1d8] ;  /* 0x0001d800010a7983 */ /* 0x001f280000300800 */
[----:B------:R-:W4:Y:S01]  /*33530*/  LDL.LU R11, [R1+0x1dc] ;  /* 0x0001dc00010b7983 */ /* 0x000f220000300800 */
[----:B---3--:R-:W-:-:S15]  /*33540*/  HMMA.16816.F32.BF16 R24, R4, R22, R24 ;  /* 0x000000160418723c */ /* 0x008fde0000041818 */
[----:B------:R-:W-:-:S08]  /*33550*/  NOP ;  /* 0x0000000000007918 */ /* 0x000fd00000000000 */
[----:B------:R0:W-:Y:S04]  /*33560*/  STL.64 [R1+0x5e0], R24 ;  /* 0x0005e01801007387 */ /* 0x0001e80000100a00 */
[----:B------:R1:W-:Y:S01]  /*33570*/  STL.64 [R1+0x5e8], R26 ;  /* 0x0005e81a01007387 */ /* 0x0003e20000100a00 */
[----:B0-----:R-:W-:-:S03]  /*33580*/  IMAD.MOV.U32 R24, RZ, RZ, R22 ;  /* 0x000000ffff187224 */ /* 0x001fc600078e0016 */
[----:B-1----:R-:W3:Y:S04]  /*33590*/  LDL.LU.64 R26, [R1+0x3940] ;  /* 0x00394000011a7983 */ /* 0x002ee80000300a00 */
[----:B------:R-:W2:Y:S02]  /*335a0*/  LDL.LU.64 R22, [R1+0x3938] ;  /* 0x0039380001167983 */ /* 0x000ea40000300a00 */
[----:B--2---:R-:W-:-:S15]  /*335b0*/  HMMA.16816.F32.BF16 R12, R4, R22, R12 ;  /* 0x00000016040c723c */ /* 0x004fde000004180c */
[----:B------:R-:W-:-:S08]  /*335c0*/  NOP ;  /* 0x0000000000007918 */ /* 0x000fd00000000000 */
[----:B------:R-:W-:Y:S04]  /*335d0*/  STL.64 [R1+0x5d0], R12 ;  /* 0x0005d00c01007387 */ /* 0x000fe80000100a00 */
[----:B------:R0:W-:Y:S04]  /*335e0*/  STL.64 [R1+0x5d8], R14 ;  /* 0x0005d80e01007387 */ /* 0x0001e80000100a00 */
[----:B0-----:R-:W2:Y:S04]  /*335f0*/  LDL.LU.64 R14, [R1+0x3930] ;  /* 0x00393000010e7983 */ /* 0x001ea80000300a00 */
[----:B------:R0:W-:Y:S04]  /*33600*/  STL.64 [R1+0x38c0], R22 ;  /* 0x0038c01601007387 */ /* 0x0001e80000100a00 */
[----:B------:R-:W4:Y:S04]  /*33610*/  LDL.LU R20, [R1+0x1b0] ;  /* 0x0001b00001147983 */ /* 0x000f280000300800 */
[----:B------:R-:W4:Y:S04]  /*33620*/  LDL.LU R21, [R1+0x1b4] ;  /* 0x0001b40001157983 */ /* 0x000f280000300800 */
[----:B0-----:R-:W3:Y:S04]  /*33630*/  LDL.LU R22, [R1+0x1b8] ;  /* 0x0001b80001167983 */ /* 0x001ee80000300800 */
[----:B------:R-:W3:Y:S01]  /*33640*/  LDL.LU R23, [R1+0x1bc] ;  /* 0x0001bc0001177983 */ /* 0x000ee20000300800 */
[C---:B--2---:R-:W-:Y:S03]  /*33650*/  HMMA.16816.F32.BF16 R12, R4.reuse, R14, R16 ;  /* 0x0000000e040c723c */ /* 0x044fe60000041810 */
[----:B---3--:R-:W-:Y:S04]  /*33660*/  STL.64 [R1+0x38d8], R22 ;  /* 0x0038d81601007387 */ /* 0x008fe80000100a00 */
[----:B----4-:R0:W-:Y:S04]  /*33670*/  STL.64 [R1+0x38d0], R20 ;  /* 0x0038d01401007387 */ /* 0x0101e80000100a00 */
[----:B0-----:R-:W2:Y:S04]  /*33680*/  LDL.LU R20, [R1+0x1c0] ;  /* 0x0001c00001147983 */ /* 0x001ea80000300800 */
[----:B------:R-:W2:Y:S04]  /*33690*/  LDL.LU R21, [R1+0x1c4] ;  /* 0x0001c40001157983 */ /* 0x000ea80000300800 */
[----:B------:R-:W2:Y:S04]  /*336a0*/  LDL.LU R22, [R1+0x1c8] ;  /* 0x0001c80001167983 */ /* 0x000ea80000300800 */
[----:B------:R-:W2:Y:S04]  /*336b0*/  LDL.LU R23, [R1+0x1cc] ;  /* 0x0001cc0001177983 */ /* 0x000ea80000300800 */
[----:B------:R-:W3:Y:S04]  /*336c0*/  LDL.LU.64 R18, [R1+0x3928] ;  /* 0x0039280001127983 */ /* 0x000ee80000300a00 */
[----:B------:R-:W3:Y:S04]  /*336d0*/  LDL.LU.64 R16, [R1+0x3920] ;  /* 0x0039200001107983 */ /* 0x000ee80000300a00 */
[----:B------:R-:W-:Y:S04]  /*336e0*/  STL.64 [R1+0x5c0], R12 ;  /* 0x0005c00c01007387 */ /* 0x000fe80000100a00 */
[----:B------:R0:W-:Y:S04]  /*336f0*/  STL.64 [R1+0x5c8], R14 ;  /* 0x0005c80e01007387 */ /* 0x0001e80000100a00 */
[----:B0-----:R-:W3:Y:S02]  /*33700*/  LDL.LU.64 R14, [R1+0x3918] ;  /* 0x00391800010e7983 */ /* 0x001ee40000300a00 */
[----:B---3--:R-:W-:Y:S06]  /*33710*/  HMMA.16816.F32.BF16 R16, R4, R14, R16 ;  /* 0x0000000e0410723c */ /* 0x008fec0000041810 */
[----:B------:R-:W-:-:S02]  /*33720*/  IMAD.MOV.U32 R2, RZ, RZ, R14 ;  /* 0x000000ffff027224 */ /* 0x000fc400078e000e */
[----:B------:R-:W-:-:S15]  /*33730*/  IMAD.MOV.U32 R0, RZ, RZ, R15 ;  /* 0x000000ffff007224 */ /* 0x000fde00078e000f */
[----:B------:R-:W-:Y:S04]  /*33740*/  STL.64 [R1+0x9a0], R16 ;  /* 0x0009a01001007387 */ /* 0x000fe80000100a00 */
[----:B------:R0:W-:Y:S04]  /*33750*/  STL.64 [R1+0x9a8], R18 ;  /* 0x0009a81201007387 */ /* 0x0001e80000100a00 */
[----:B0-----:R-:W3:Y:S04]  /*33760*/  LDL.LU.64 R18, [R1+0x3910] ;  /* 0x0039100001127983 */ /* 0x001ee80000300a00 */
[----:B------:R-:W4:Y:S04]  /*33770*/  LDL.LU.64 R16, [R1+0x3908] ;  /* 0x0039080001107983 */ /* 0x000f280000300a00 */
[----:B------:R-:W2:Y:S04]  /*33780*/  LDL.LU.64 R14, [R1+0x3900] ;  /* 0x00390000010e7983 */ /* 0x000ea80000300a00 */
[----:B------:R-:W2:Y:S02]  /*33790*/  LDL.LU.64 R12, [R1+0x38f8] ;  /* 0x0038f800010c7983 */ /* 0x000ea40000300a00 */
[----:B--2---:R-:W-:Y:S02]  /*337a0*/  HMMA.16816.F32.BF16 R4, R4, R26, R12 ;  /* 0x0000001a0404723c */ /* 0x004fe4000004180c */
[----:B------:R-:W3:Y:S04]  /*337b0*/  LDL.LU.64 R14, [R1+0x38f0] ;  /* 0x0038f000010e7983 */ /* 0x000ee80000300a00 */
[----:B------:R-:W3:-:S15]  /*337c0*/  LDL.LU.64 R12, [R1+0x38e8] ;  /* 0x0038e800010c7983 */ /* 0x000ede0000300a00 */
[----:B------:R-:W-:-:S02]  /*337d0*/  NOP ;  /* 0x0000000000007918 */ /* 0x000fc40000000000 */
[----:B------:R-:W-:Y:S04]  /*337e0*/  STL.64 [R1+0x270], R4 ;  /* 0x0002700401007387 */ /* 0x000fe80000100a00 */
[----:B------:R-:W-:Y:S01]  /*337f0*/  STL.64 [R1+0x278], R6 ;  /* 0x0002780601007387 */ /* 0x000fe20000100a00 */
[----:B---3--:R-:W-:-:S15]  /*33800*/  HMMA.16816.F32.BF16 R8, R12, R18, R8 ;  /* 0x000000120c08723c */ /* 0x008fde0000041808 */
[----:B------:R-:W-:-:S08]  /*33810*/  NOP ;  /* 0x0000000000007918 */ /* 0x000fd00000000000 */
[----:B------:R-:W-:Y:S04]  /*33820*/  STL.64 [R1+0x530], R8 ;  /* 0x0005300801007387 */ /* 0x000fe80000100a00 */
[----:B------:R0:W-:Y:S04]  /*33830*/  STL.64 [R1+0x538], R10 ;  /* 0x0005380a01007387 */ /* 0x0001e80000100a00 */
[----:B0-----:R-:W2:Y:S04]  /*33840*/  LDL.LU.64 R10, [R1+0x38e0] ;  /* 0x0038e000010a7983 */ /* 0x001ea80000300a00 */
[----:B------:R-:W-:Y:S04]  /*33850*/  STL.64 [R1+0x3888], R18 ;  /* 0x0038881201007387 */ /* 0x000fe80000100a00 */
[----:B----4-:R0:W-:Y:S04]  /*33860*/  STL.64 [R1+0x3880], R16 ;  /* 0x0038801001007387 */ /* 0x0101e80000100a00 */
[----:B0-----:R-:W3:Y:S04]  /*33870*/  LDL.LU R16, [R1+0x1a0] ;  /* 0x0001a00001107983 */ /* 0x001ee80000300800 */
[----:B------:R-:W3:Y:S04]  /*33880*/  LDL.LU R17, [R1+0x1a4] ;  /* 0x0001a40001117983 */ /* 0x000ee80000300800 */
[----:B------:R-:W3:Y:S04]  /*33890*/  LDL.LU R18, [R1+0x1a8] ;  /* 0x0001a80001127983 */ /* 0x000ee80000300800 */
[----:B------:R-:W3:Y:S01]  /*338a0*/  LDL.LU R19, [R1+0x1ac] ;  /* 0x0001ac0001137983 */ /* 0x000ee20000300800 */
[----:B--2---:R-:W-:Y:S03]  /*338b0*/  HMMA.16816.F32.BF16 R8, R12, R10, R20 ;  /* 0x0000000a0c08723c */ /* 0x004fe60000041814 */
[----:B------:R-:W2:Y:S04]  /*338c0*/  LDL.LU.64 R22, [R1+0x38d8] ;  /* 0x0038d80001167983 */ /* 0x000ea80000300a00 */
[----:B------:R-:W2:-:S15]  /*338d0*/  LDL.LU.64 R20, [R1+0x38d0] ;  /* 0x0038d00001147983 */ /* 0x000e9e0000300a00 */
[----:B------:R-:W-:-:S01]  /*338e0*/  NOP ;  /* 0x0000000000007918 */ /* 0x000fc20000000000 */
[----:B------:R-:W-:Y:S04]  /*338f0*/  STL.64 [R1+0x520], R8 ;  /* 0x0005200801007387 */ /* 0x000fe80000100a00 */
[----:B------:R0:W-:Y:S04]  /*33900*/  STL.64 [R1+0x528], R10 ;  /* 0x0005280a01007387 */ /* 0x0001e80000100a00 */
[----:B0-----:R-:W2:Y:S01]  /*33910*/  LDL.LU.64 R10, [R1+0x38c8] ;  /* 0x0038c800010a7983 */ /* 0x001ea20000300a00 */
[----:B------:R-:W-:Y:S02]  /*33920*/  IMAD.MOV.U32 R6, RZ, RZ, R24 ;  /* 0x000000ffff067224 */ /* 0x000fe400078e0018 */
[----:B------:R-:W-:Y:S01]  /*33930*/  IMAD.MOV.U32 R7, RZ, RZ, R3 ;  /* 0x000000ffff077224 */ /* 0x000fe200078e0003 */
[----:B--2---:R-:W-:Y:S01]  /*33940*/  HMMA.16816.F32.BF16 R8, R12, R10, R20 ;  /* 0x0000000a0c08723c */ /* 0x004fe20000041814 */
[----:B------:R-:W2:-:S15]  /*33950*/  LDL.LU.64 R22, [R1+0x38c0] ;  /* 0x0038c00001167983 */ /* 0x000e9e0000300a00 */
[----:B------:R-:W-:-:S07]  /*33960*/  NOP ;  /* 0x0000000000007918 */ /* 0x000fce0000000000 */
[----:B------:R-:W-:Y:S04]  /*33970*/  STL.64 [R1+0x990], R8 ;  /* 0x0009900801007387 */ /* 0x000fe80000100a00 */
[----:B------:R0:W-:Y:S04]  /*33980*/  STL.64 [R1+0x998], R10 ;  /* 0x0009980a01007387 */ /* 0x0001e80000100a00 */
[----:B0-----:R-:W2:Y:S04]  /*33990*/  LDL.LU.64 R10, [R1+0x38b8] ;  /* 0x0038b800010a7983 */ /* 0x001ea80000300a00 */
[----:B------:R-:W2:Y:S01]  /*339a0*/  LDL.LU.64 R8, [R1+0x38b0] ;  /* 0x0038b00001087983 */ /* 0x000ea20000300a00 */
[----:B------:R-:W-:Y:S01]  /*339b0*/  LOP3.LUT R25, R28, 0x40, RZ, 0x3c, !PT ;  /* 0x000000401c197812 */ /* 0x000fe200078e3cff */
[----:B---3--:R-:W-:Y:S04]  /*339c0*/  HMMA.16816.F32.BF16 R16, R12, R6, R16 ;  /* 0x000000060c10723c */ /* 0x008fe80000041810 */
[----:B------:R-:W0:Y:S04]  /*339d0*/  LDSM.16.MT88.4 R4, [R25+UR4+0x4000] ;  /* 0x004000041904783b */ /* 0x000e280008004200 */
[----:B------:R-:W-:-:S15]  /*339e0*/  STL.64 [R1+0x3898], R26 ;  /* 0x0038981a01007387 */ /* 0x000fde0000100a00 */
[----:B------:R-:W-:Y:S04]  /*339f0*/  STL.64 [R1+0x980], R16 ;  /* 0x0009801001007387 */ /* 0x000fe80000100a00 */
[----:B------:R-:W-:Y:S04]  /*33a00*/  STL.64 [R1+0x988], R18 ;  /* 0x0009881201007387 */ /* 0x000fe80000100a00 */
[----:B------:R-:W-:Y:S04]  /*33a10*/  STL [R1+0x3890], R25 ;  /* 0x0038901901007387 */ /* 0x000fe80000100800 */
[----:B0-----:R0:W-:Y:S04]  /*33a20*/  STL.64 [R1+0x3760], R6 ;  /* 0x0037600601007387 */ /* 0x0011e80000100a00 */
[----:B------:R-:W-:Y:S04]  /*33a30*/  STL.64 [R1+0x3758], R4 ;  /* 0x0037580401007387 */ /* 0x000fe80000100a00 */
[----:B0-----:R-:W3:Y:S01]  /*33a40*/  LDL.64 R6, [R1+0x98] ;  /* 0x0000980001067983 */ /* 0x001ee20000100a00 */
[----:B--2---:R-:W-:Y:S07]  /*33a50*/  HMMA.16816.F32.BF16 R16, R12, R22, R8 ;  /* 0x000000160c10723c */ /* 0x004fee0000041808 */
[----:B------:R-:W-:-:S02]  /*33a60*/  IMAD.MOV.U32 R10, RZ, RZ, R22 ;  /* 0x000000ffff0a7224 */ /* 0x000fc400078e0016 */
[----:B------:R-:W-:-:S14]  /*33a70*/  IMAD.MOV.U32 R9, RZ, RZ, R23 ;  /* 0x000000ffff097224 */ /* 0x000fdc00078e0017 */
[----:B------:R-:W-:Y:S04]  /*33a80*/  STL.64 [R1+0x970], R16 ;  /* 0x0009701001007387 */ /* 0x000fe80000100a00 */
[----:B------:R-:W-:Y:S04]  /*33a90*/  STL.64 [R1+0x978], R18 ;  /* 0x0009781201007387 */ /* 0x000fe80000100a00 */
[----:B------:R-:W2:Y:S04]  /*33aa0*/  LDL.LU R20, [R1+0x190] ;  /* 0x0001900001147983 */ /* 0x000ea80000300800 */
[----:B------:R-:W2:Y:S04]  /*33ab0*/  LDL.LU R21, [R1+0x194] ;  /* 0x0001940001157983 */ /* 0x000ea80000300800 */
[----:B------:R-:W4:Y:S04]  /*33ac0*/  LDL.LU R22, [R1+0x198] ;  /* 0x0001980001167983 */ /* 0x000f280000300800 */
[----:B------:R-:W4:Y:S04]  /*33ad0*/  LDL.LU R23, [R1+0x19c] ;  /* 0x00019c0001177983 */ /* 0x000f280000300800 */
[----:B----4-:R-:W-:Y:S04]  /*33ae0*/  STL.64 [R1+0x38a8], R22 ;  /* 0x0038a81601007387 */ /* 0x010fe80000100a00 */
[----:B--2---:R0:W-:Y:S04]  /*33af0*/  STL.64 [R1+0x38a0], R20 ;  /* 0x0038a01401007387 */ /* 0x0041e80000100a00 */
[----:B0-----:R-:W3:Y:S04]  /*33b00*/  LDL.LU R20, [R1+0x3d0] ;  /* 0x0003d00001147983 */ /* 0x001ee80000300800 */
[----:B------:R-:W3:Y:S04]  /*33b10*/  LDL.LU R21, [R1+0x3d4] ;  /* 0x0003d40001157983 */ /* 0x000ee80000300800 */
[----:B------:R-:W3:Y:S04]  /*33b20*/  LDL.LU R22, [R1+0x3d8] ;  /* 0x0003d80001167983 */ /* 0x000ee80000300800 */
[----:B------:R-:W3:Y:S04]  /*33b30*/  LDL.LU R23, [R1+0x3dc] ;  /* 0x0003dc0001177983 */ /* 0x000ee80000300800 */
[----:B------:R-:W2:Y:S04]  /*33b40*/  LDL.LU R24, [R1+0x3c0] ;  /* 0x0003c00001187983 */ /* 0x000ea80000300800 */
[----:B------:R-:W2:Y:S04]  /*33b50*/  LDL.LU R25, [R1+0x3c4] ;  /* 0x0003c40001197983 */ /* 0x000ea80000300800 */
[----:B------:R-:W2:Y:S04]  /*33b60*/  LDL.LU R26, [R1+0x3c8] ;  /* 0x0003c800011a7983 */ /* 0x000ea80000300800 */
[----:B------:R-:W2:Y:S04]  /*33b70*/  LDL.LU R27, [R1+0x3cc] ;  /* 0x0003cc00011b7983 */ /* 0x000ea80000300800 */
[----:B------:R0:W-:Y:S04]  /*33b80*/  STL [R1+0x384c], R10 ;  /* 0x00384c0a01007387 */ /* 0x0001e80000100800 */
[----:B------:R-:W-:Y:S04]  /*33b90*/  STL [R1+0x3848], R9 ;  /* 0x0038480901007387 */ /* 0x000fe80000100800 */
[----:B0-----:R-:W4:Y:S04]  /*33ba0*/  LDL.64 R10, [R1+0xc8] ;  /* 0x0000c800010a7983 */ /* 0x001f280000100a00 */
[----:B----4-:R0:W-:Y:S04]  /*33bb0*/  STL.64 [R1+0x3850], R10 ;  /* 0x0038500a01007387 */ /* 0x0101e80000100a00 */
[----:B0-----:R-:W4:Y:S01]  /*33bc0*/  LDL.64 R10, [R1+0xd8] ;  /* 0x0000d800010a7983 */ /* 0x001f220000100a00 */
[----:B---3--:R-:W-:Y:S01]  /*33bd0*/  HMMA.16816.F32.BF16 R20, R12, R6, R20 ;  /* 0x000000060c14723c */ /* 0x008fe20000041814 */
[----:B------:R-:W-:-:S02]  /*33be0*/  IMAD.MOV.U32 R18, RZ, RZ, R2 ;  /* 0x000000ffff127224 */ /* 0x000fc400078e0002 */
[----:B------:R-:W-:-:S03]  /*33bf0*/  IMAD.MOV.U32 R19, RZ, RZ, R0 ;  /* 0x000000ffff137224 */ /* 0x000fc600078e0000 */
[----:B------:R-:W-:Y:S02]  /*33c00*/  IMAD.MOV.U32 R2, RZ, RZ, R6 ;  /* 0x000000ffff027224 */ /* 0x000fe400078e0006 */
[----:B------:R-:W-:Y:S01]  /*33c10*/  IMAD.MOV.U32 R0, RZ, RZ, R7 ;  /* 0x000000ffff007224 */ /* 0x000fe200078e0007 */
[----:B----4-:R0:W-:Y:S04]  /*33c20*/  STL.64 [R1+0x3868], R10 ;  /* 0x0038680a01007387 */ /* 0x0101e80000100a00 */
[----:B------:R-:W3:Y:S04]  /*33c30*/  LDL.LU R8, [R1+0x110] ;  /* 0x0001100001087983 */ /* 0x000ee80000300800 */
[----:B------:R-:W3:Y:S04]  /*33c40*/  LDL.LU R9, [R1+0x114] ;  /* 0x0001140001097983 */ /* 0x000ee80000300800 */
[----:B0-----:R-:W3:Y:S04]  /*33c50*/  LDL.LU R10, [R1+0x118] ;  /* 0x00011800010a7983 */ /* 0x001ee80000300800 */
[----:B------:R-:W3:Y:S04]  /*33c60*/  LDL.LU R11, [R1+0x11c] ;  /* 0x00011c00010b7983 */ /* 0x000ee80000300800 */
[----:B------:R-:W-:Y:S04]  /*33c70*/  STL.64 [R1+0x960], R20 ;  /* 0x0009601401007387 */ /* 0x000fe80000100a00 */
[----:B------:R0:W-:Y:S04]  /*33c80*/  STL.64 [R1+0x968], R22 ;  /* 0x0009681601007387 */ /* 0x0001e80000100a00 */
[----:B0-----:R-:W4:Y:S04]  /*33c90*/  LDL.LU.64 R22, [R1+0x38a8] ;  /* 0x0038a80001167983 */ /* 0x001f280000300a00 */
[----:B------:R-:W4:Y:S04]  /*33ca0*/  LDL.LU.64 R20, [R1+0x38a0] ;  /* 0x0038a00001147983 */ /* 0x000f280000300a00 */
        /* <DEDUP_REMOVED lines=11> */
[----:B0-----:R-:W3:Y:S04]  /*33d60*/  LDL.LU R6, [R1+0xf8] ;  /* 0x0000f80001067983 */ /* 0x001ee80000300800 */
[----:B------:R-:W3:Y:S01]  /*33d70*/  LDL.LU R7, [R1+0xfc] ;  /* 0x0000fc0001077983 */ /* 0x000ee20000300800 */
[C---:B------:R-:W-:Y:S03]  /*33d80*/  HMMA.16816.F32.BF16 R16, R12.reuse, R18, R24 ;  /* 0x000000120c10723c */ /* 0x040fe60000041818 */
[----:B---3--:R-:W-:Y:S04]  /*33d90*/  STL.64 [R1+0x3860], R6 ;  /* 0x0038600601007387 */ /* 0x008fe80000100a00 */
[----:B--2---:R0:W-:Y:S04]  /*33da0*/  STL.64 [R1+0x3858], R4 ;  /* 0x0038580401007387 */ /* 0x0041e80000100a00 */
[----:B0-----:R-:W2:Y:S04]  /*33db0*/  LDL.LU R4, [R1+0x100] ;  /* 0x0001000001047983 */ /* 0x001ea80000300800 */
[----:B------:R-:W2:Y:S04]  /*33dc0*/  LDL.LU R5, [R1+0x104] ;  /* 0x0001040001057983 */ /* 0x000ea80000300800 */
[----:B------:R-:W2:Y:S04]  /*33dd0*/  LDL.LU R6, [R1+0x108] ;  /* 0x0001080001067983 */ /* 0x000ea80000300800 */
[----:B------:R-:W2:Y:S04]  /*33de0*/  LDL.LU R7, [R1+0x10c] ;  /* 0x00010c0001077983 */ /* 0x000ea80000300800 */
[----:B------:R-:W4:Y:S04]  /*33df0*/  LDL.LU.64 R26, [R1+0x3898] ;  /* 0x00389800011a7983 */ /* 0x000f280000300a00 */
[----:B------:R-:W3:Y:S04]  /*33e00*/  LDL.LU R25, [R1+0x3890] ;  /* 0x0038900001197983 */ /* 0x000ee80000300800 */
[----:B------:R-:W-:Y:S04]  /*33e10*/  STL.64 [R1+0x510], R16 ;  /* 0x0005101001007387 */ /* 0x000fe80000100a00 */
[----:B------:R0:W-:Y:S04]  /*33e20*/  STL.64 [R1+0x518], R18 ;  /* 0x0005181201007387 */ /* 0x0001e80000100a00 */
[----:B0-----:R-:W2:Y:S04]  /*33e30*/  LDL.LU.64 R18, [R1+0x3888] ;  /* 0x0038880001127983 */ /* 0x001ea80000300a00 */
[----:B------:R-:W3:Y:S01]  /*33e40*/  LDL.LU.64 R16, [R1+0x3880] ;  /* 0x0038800001107983 */ /* 0x000ee20000300a00 */
[----:B----4-:R-:W-:Y:S03]  /*33e50*/  HMMA.16816.F32.BF16 R12, R12, R26, R20 ;  /* 0x0000001a0c0c723c */ /* 0x010fe60000041814 */
[----:B------:R-:W2:Y:S04]  /*33e60*/  LDL.LU.64 R22, [R1+0x3878] ;  /* 0x0038780001167983 */ /* 0x000ea80000300a00 */
[----:B------:R-:W2:-:S15]  /*33e70*/  LDL.LU.64 R20, [R1+0x3870] ;  /* 0x0038700001147983 */ /* 0x000e9e0000300a00 */
[----:B------:R-:W-:-:S01]  /*33e80*/  NOP ;  /* 0x0000000000007918 */ /* 0x000fc20000000000 */
[----:B------:R-:W-:Y:S04]  /*33e90*/  STL.64 [R1+0x1c0], R12 ;  /* 0x0001c00c01007387 */ /* 0x000fe80000100a00 */
[----:B------:R0:W-:Y:S04]  /*33ea0*/  STL.64 [R1+0x1c8], R14 ;  /* 0x0001c80e01007387 */ /* 0x0001e80000100a00 */
[----:B0-----:R-:W4:Y:S01]  /*33eb0*/  LDL.64 R14, [R1+0xb8] ;  /* 0x0000b800010e7983 */ /* 0x001f220000100a00 */
[----:B--2---:R-:W-:-:S15]  /*33ec0*/  HMMA.16816.F32.BF16 R8, R20, R18, R8 ;  /* 0x000000121408723c */ /* 0x004fde0000041808 */
[----:B------:R-:W-:-:S08]  /*33ed0*/  NOP ;  /* 0x0000000000007918 */ /* 0x000fd00000000000 */
[----:B------:R-:W-:Y:S04]  /*33ee0*/  STL.64 [R1+0x500], R8 ;  /* 0x0005000801007387 */ /* 0x000fe80000100a00 */
[----:B------:R0:W-:Y:S04]  /*33ef0*/  STL.64 [R1+0x508], R10 ;  /* 0x0005080a01007387 */ /* 0x0001e80000100a00 */
[----:B0-----:R-:W2:Y:S04]  /*33f00*/  LDL.LU.64 R10, [R1+0x3868] ;  /* 0x00386800010a7983 */ /* 0x001ea80000300a00 */
[----:B------:R-:W-:Y:S04]  /*33f10*/  STL.64 [R1+0x3808], R18 ;  /* 0x0038081201007387 */ /* 0x000fe80000100a00 */
[----:B---3--:R0:W-:Y:S04]  /*33f20*/  STL.64 [R1+0x3800], R16 ;  /* 0x0038001001007387 */ /* 0x0081e80000100a00 */
[----:B0-----:R-:W4:Y:S04]  /*33f30*/  LDL.LU R16, [R1+0xe0] ;  /* 0x0000e00001107983 */ /* 0x001f280000300800 */
[----:B------:R-:W4:Y:S04]  /*33f40*/  LDL.LU R17, [R1+0xe4] ;  /* 0x0000e40001117983 */ /* 0x000f280000300800 */
[----:B------:R-:W4:Y:S04]  /*33f50*/  LDL.LU R18, [R1+0xe8] ;  /* 0x0000e80001127983 */ /* 0x000f280000300800 */
[----:B------:R-:W4:Y:S01]  /*33f60*/  LDL.LU R19, [R1+0xec] ;  /* 0x0000ec0001137983 */ /* 0x000f220000300800 */
        /* <DEDUP_REMOVED lines=8> */
[C---:B----4-:R-:W-:Y:S06]  /*33ff0*/  HMMA.16816.F32.BF16 R16, R20.reuse, R14, R16 ;  /* 0x0000000e1410723c */ /* 0x050fec0000041810 */
[----:B------:R-:W-:Y:S01]  /*34000*/  IMAD.MOV.U32 R8, RZ, RZ, R14 ;  /* 0x000000ffff087224 */ /* 0x000fe200078e000e */
[----:B--2---:R-:W-:-:S15]  /*34010*/  HMMA.16816.F32.BF16 R4, R20, R10, R4 ;  /* 0x0000000a1404723c */ /* 0x004fde0000041804 */
[----:B------:R-:W-:-:S08]  /*34020*/  NOP ;  /* 0x0000000000007918 */ /* 0x000fd00000000000 */
[----:B------:R0:W-:Y:S02]  /*34030*/  STL.64 [R1+0x4e0], R4 ;  /* 0x0004e00401007387 */ /* 0x0001e40000100a00 */
[----:B0-----:R-:W-:Y:S02]  /*34040*/  IMAD.MOV.U32 R5, RZ, RZ, R15 ;  /* 0x000000ffff057224 */ /* 0x001fe400078e000f */
[----:B------:R-:W0:Y:S04]  /*34050*/  LDSM.16.MT88.4 R12, [R25+UR4+0x4080] ;  /* 0x00408004190c783b */ /* 0x000e280008004200 */
[----:B------:R-:W-:Y:S01]  /*34060*/  STL.64 [R1+0x4e8], R6 ;  /* 0x0004e80601007387 */ /* 0x000fe20000100a00 */
[----:B------:R-:W-:-:S03]  /*34070*/  IMAD.MOV.U32 R4, RZ, RZ, R10 ;  /* 0x000000ffff047224 */ /* 0x000fc600078e000a */
[----:B------:R-:W2:Y:S04]  /*34080*/  LDL.LU R10, [R1+0x384c] ;  /* 0x00384c00010a7983 */ /* 0x000ea80000300800 */
[----:B------:R-:W3:Y:S04]  /*34090*/  LDL.LU R9, [R1+0x3848] ;  /* 0x0038480001097983 */ /* 0x000ee80000300800 */
[----:B------:R-:W-:Y:S04]  /*340a0*/  STL.64 [R1+0x940], R16 ;  /* 0x0009401001007387 */ /* 0x000fe80000100a00 */
[----:B------:R-:W-:Y:S04]  /*340b0*/  STL.64 [R1+0x948], R18 ;  /* 0x0009481201007387 */ /* 0x000fe80000100a00 */
[----:B------:R-:W-:Y:S04]  /*340c0*/  STL.64 [R1+0x3818], R26 ;  /* 0x0038181a01007387 */ /* 0x000fe80000100a00 */
[----:B------:R-:W-:Y:S04]  /*340d0*/  STL [R1+0x3810], R25 ;  /* 0x0038101901007387 */ /* 0x000fe80000100800 */
[----:B0-----:R-:W-:Y:S04]  /*340e0*/  STL.64 [R1+0x36f0], R14 ;  /* 0x0036f00e01007387 */ /* 0x001fe80000100a00 */
[----:B------:R0:W-:Y:S04]  /*340f0*/  STL.64 [R1+0x36e8], R12 ;  /* 0x0036e80c01007387 */ /* 0x0001e80000100a00 */
[----:B0-----:R-:W4:Y:S04]  /*34100*/  LDL.LU R12, [R1+0x10] ;  /* 0x00001000010c7983 */ /* 0x001f280000300800 */
[----:B------:R-:W4:Y:S04]  /*34110*/  LDL.LU R13, [R1+0x14] ;  /* 0x00001400010d7983 */ /* 0x000f280000300800 */
[----:B------:R-:W2:Y:S04]  /*34120*/  LDL.LU R14, [R1+0x18] ;  /* 0x00001800010e7983 */ /* 0x000ea80000300800 */
[----:B------:R-:W2:Y:S04]  /*34130*/  LDL.LU R15, [R1+0x1c] ;  /* 0x00001c00010f7983 */ /* 0x000ea80000300800 */
[----:B------:R-:W3:Y:S04]  /*34140*/  LDL.LU R24, [R1+0x390] ;  /* 0x0003900001187983 */ /* 0x000ee80000300800 */
        /* <DEDUP_REMOVED lines=13> */
[----:B------:R-:W3:Y:S04]  /*34220*/  LDL.LU R26, [R1+0x3b8] ;  /* 0x0003b800011a7983 */ /* 0x000ee80000300800 */
[----:B------:R-:W3:Y:S04]  /*34230*/  LDL.LU R27, [R1+0x3bc] ;  /* 0x0003bc00011b7983 */ /* 0x000ee80000300800 */
[----:B------:R-:W4:Y:S04]  /*34240*/  LDL.64 R18, [R1+0x88] ;  /* 0x0000880001127983 */ /* 0x000f280000100a00 */
[----:B--2---:R-:W-:Y:S04]  /*34250*/  STL.64 [R1+0x3780], R14 ;  /* 0x0037800e01007387 */ /* 0x004fe80000100a00 */
[----:B------:R0:W-:Y:S04]  /*34260*/  STL.64 [R1+0x3778], R12 ;  /* 0x0037780c01007387 */ /* 0x0001e80000100a00 */
        /* <DEDUP_REMOVED lines=8> */
[----:B------:R-:W3:Y:S04]  /*342f0*/  LDL.LU R14, [R1+0x28] ;  /* 0x00002800010e7983 */ /* 0x000ee80000300800 */
[----:B------:R-:W3:Y:S01]  /*34300*/  LDL.LU R15, [R1+0x2c] ;  /* 0x00002c00010f7983 */ /* 0x000ee20000300800 */
[----:B------:R-:W-:-:S02]  /*34310*/  IMAD.MOV.U32 R6, RZ, RZ, R10 ;  /* 0x000000ffff067224 */ /* 0x000fc400078e000a */
[----:B------:R-:W-:Y:S02]  /*34320*/  IMAD.MOV.U32 R7, RZ, RZ, R9 ;  /* 0x000000ffff077224 */ /* 0x000fe400078e0009 */
[----:B------:R-:W-:Y:S01]  /*34330*/  IMAD.MOV.U32 R3, RZ, RZ, R11 ;  /* 0x000000ffff037224 */ /* 0x000fe200078e000b */
[----:B---3--:R0:W-:Y:S04]  /*34340*/  STL.64 [R1+0x37a0], R14 ;  /* 0x0037a00e01007387 */ /* 0x0081e80000100a00 */
[----:B--2---:R-:W-:Y:S01]  /*34350*/  STL.64 [R1+0x3798], R12 ;  /* 0x0037980c01007387 */ /* 0x004fe20000100a00 */
[----:B0-----:R-:W-:Y:S02]  /*34360*/  IMAD.MOV.U32 R14, RZ, RZ, R8 ;  /* 0x000000ffff0e7224 */ /* 0x001fe400078e0008 */
[----:B------:R-:W-:-:S05]  /*34370*/  IMAD.MOV.U32 R15, RZ, RZ, R5 ;  /* 0x000000ffff0f7224 */ /* 0x000fca00078e0005 */
[----:B------:R0:W-:Y:S04]  /*34380*/  STL.64 [R1+0x37b8], R14 ;  /* 0x0037b80e01007387 */ /* 0x0001e80000100a00 */
[----:B------:R-:W2:Y:S04]  /*34390*/  LDL.LU R8, [R1+0x70] ;  /* 0x0000700001087983 */ /* 0x000ea80000300800 */
[----:B------:R-:W2:Y:S04]  /*343a0*/  LDL.LU R9, [R1+0x74] ;  /* 0x0000740001097983 */ /* 0x000ea80000300800 */
[----:B------:R-:W2:Y:S04]  /*343b0*/  LDL.LU R10, [R1+0x78] ;  /* 0x00007800010a7983 */ /* 0x000ea80000300800 */
[----:B------:R-:W2:Y:S01]  /*343c0*/  LDL.LU R11, [R1+0x7c] ;  /* 0x00007c00010b7983 */ /* 0x000ea20000300800 */
[----:B0-----:R-:W-:-:S02]  /*343d0*/  IMAD.MOV.U32 R14, RZ, RZ, R4 ;  /* 0x000000ffff0e7224 */ /* 0x001fc400078e0004 */
[----:B------:R-:W-:Y:S01]  /*343e0*/  HMMA.16816.F32.BF16 R4, R20, R6, R24 ;  /* 0x000000061404723c */ /* 0x000fe20000041818 */
[----:B------:R-:W-:-:S05]  /*343f0*/  IMAD.MOV.U32 R15, RZ, RZ, R3 ;  /* 0x000000ffff0f7224 */ /* 0x000fca00078e0003 */
[----:B------:R0:W-:Y:S02]  /*34400*/  STL.64 [R1+0x37d0], R14 ;  /* 0x0037d00e01007387 */ /* 0x0001e40000100a00 */
[----:B0-----:R-:W-:Y:S02]  /*34410*/  IMAD.MOV.U32 R14, RZ, RZ, R2 ;  /* 0x000000ffff0e7224 */ /* 0x001fe400078e0002 */
[----:B------:R-:W-:-:S05]  /*34420*/  IMAD.MOV.U32 R15, RZ, RZ, R0 ;  /* 0x000000ffff0f7224 */ /* 0x000fca00078e0000 */
[----:B------:R0:W-:Y:S04]  /*34430*/  STL.64 [R1+0x37e8], R14 ;  /* 0x0037e80e01007387 */ /* 0x0001e80000100a00 */
[----:B------:R-:W3:Y:S04]  /*34440*/  LDL.LU R12, [R1+0x60] ;  /* 0x00006000010c7983 */ /* 0x000ee80000300800 */
[----:B------:R-:W3:Y:S04]  /*34450*/  LDL.LU R13, [R1+0x64] ;  /* 0x00006400010d7983 */ /* 0x000ee80000300800 */
[----:B0-----:R-:W3:Y:S04]  /*34460*/  LDL.LU R14, [R1+0x68] ;  /* 0x00006800010e7983 */ /* 0x001ee80000300800 */
[----:B------:R-:W3:Y:S04]  /*34470*/  LDL.LU R15, [R1+0x6c] ;  /* 0x00006c00010f7983 */ /* 0x000ee80000300800 */
[----:B------:R-:W4:Y:S04]  /*34480*/  LDL.LU.64 R26, [R1+0x3840] ;  /* 0x00384000011a7983 */ /* 0x000f280000300a00 */
[----:B------:R-:W4:Y:S04]  /*34490*/  LDL.LU.64 R24, [R1+0x3838] ;  /* 0x0038380001187983 */ /* 0x000f280000300a00 */
[----:B------:R-:W-:Y:S04]  /*344a0*/  STL.64 [R1+0x930], R4 ;  /* 0x0009300401007387 */ /* 0x000fe80000100a00 */
[----:B------:R0:W-:Y:S04]  /*344b0*/  STL.64 [R1+0x938], R6 ;  /* 0x0009380601007387 */ /* 0x0001e80000100a00 */
[----:B0-----:R-:W4:Y:S02]  /*344c0*/  LDL.LU.64 R6, [R1+0x3830] ;  /* 0x0038300001067983 */ /* 0x001f240000300a00 */
[----:B----4-:R-:W-:-:S15]  /*344d0*/  HMMA.16816.F32.BF16 R24, R20, R6, R24 ;  /* 0x000000061418723c */ /* 0x010fde0000041818 */
[----:B------:R-:W-:-:S08]  /*344e0*/  NOP ;  /* 0x0000000000007918 */ /* 0x000fd00000000000 */
[----:B------:R-:W-:Y:S04]  /*344f0*/  STL.64 [R1+0x920], R24 ;  /* 0x0009201801007387 */ /* 0x000fe80000100a00 */
[----:B------:R0:W-:Y:S04]  /*34500*/  STL.64 [R1+0x928], R26 ;  /* 0x0009281a01007387 */ /* 0x0001e80000100a00 */
[----:B0-----:R-:W4:Y:S04]  /*34510*/  LDL.LU.64 R26, [R1+0x3828] ;  /* 0x00382800011a7983 */ /* 0x001f280000300a00 */
[----:B------:R-:W4:Y:S01]  /*34520*/  LDL.LU.64 R24, [R1+0x3820] ;  /* 0x0038200001187983 */ /* 0x000f220000300a00 */
[----:B------:R-:W-:-:S02]  /*34530*/  IMAD.MOV.U32 R4, RZ, RZ, R18 ;  /* 0x000000ffff047224 */ /* 0x000fc400078e0012 */
[----:B------:R-:W-:Y:S01]  /*34540*/  IMAD.MOV.U32 R3, RZ, RZ, R19 ;  /* 0x000000ffff037224 */ /* 0x000fe200078e0013 */
[----:B----4-:R-:W-:-:S15]  /*34550*/  HMMA.16816.F32.BF16 R24, R20, R18, R24 ;  /* 0x000000121418723c */ /* 0x010fde0000041818 */
[----:B------:R-:W-:-:S08]  /*34560*/  NOP ;  /* 0x0000000000007918 */ /* 0x000fd00000000000 */
[----:B------:R-:W-:Y:S04]  /*34570*/  STL.64 [R1+0x1d0], R24 ;  /* 0x0001d01801007387 */ /* 0x000fe80000100a00 */
[----:B------:R0:W-:Y:S04]  /*34580*/  STL.64 [R1+0x1d8], R26 ;  /* 0x0001d81a01007387 */ /* 0x0001e80000100a00 */
[----:B0-----:R-:W2:Y:S04]  /*34590*/  LDL.LU.64 R26, [R1+0x3818] ;  /* 0x00381800011a7983 */ /* 0x001ea80000300a00 */
[----:B------:R-:W4:Y:S04]  /*345a0*/  LDL.LU R25, [R1+0x3810] ;  /* 0x0038100001197983 */ /* 0x000f280000300800 */
[----:B------:R-:W3:Y:S04]  /*345b0*/  LDL.LU.64 R18, [R1+0x3808] ;  /* 0x0038080001127983 */ /* 0x000ee80000300a00 */
[----:B------:R-:W4:Y:S04]  /*345c0*/  LDL.LU.64 R16, [R1+0x3800] ;  /* 0x0038000001107983 */ /* 0x000f280000300a00 */
[----:B------:R-:W-:Y:S04]  /*345d0*/  STL.64 [R1+0x37b0], R6 ;  /* 0x0037b00601007387 */ /* 0x000fe80000100a00 */
[----:B------:R0:W-:Y:S04]  /*345e0*/  STL [R1+0x37a8], R4 ;  /* 0x0037a80401007387 */ /* 0x0001e80000100800 */
        /* <DEDUP_REMOVED lines=10> */
[----:B------:R-:W-:Y:S03]  /*34690*/  HMMA.16816.F32.BF16 R20, R20, R26, R8 ;  /* 0x0000001a1414723c */ /* 0x000fe60000041808 */
[----:B---3--:R-:W-:Y:S04]  /*346a0*/  STL.64 [R1+0x37e0], R6 ;  /* 0x0037e00601007387 */ /* 0x008fe80000100a00 */
[----:B--2---:R0:W-:Y:S04]  /*346b0*/  STL.64 [R1+0x37d8], R4 ;  /* 0x0037d80401007387 */ /* 0x0041e80000100a00 */
        /* <DEDUP_REMOVED lines=8> */
[----:B0-----:R-:W4:Y:S01]  /*34740*/  LDL.64 R22, [R1+0xa8] ;  /* 0x0000a80001167983 */ /* 0x001f220000100a00 */
[----:B---3--:R-:W-:-:S15]  /*34750*/  HMMA.16816.F32.BF16 R12, R8, R18, R12 ;  /* 0x00000012080c723c */ /* 0x008fde000004180c */
[----:B------:R-:W-:-:S08]  /*34760*/  NOP ;  /* 0x0000000000007918 */ /* 0x000fd00000000000 */
[----:B------:R-:W-:Y:S04]  /*34770*/  STL.64 [R1+0x1a0], R12 ;  /* 0x0001a00c01007387 */ /* 0x000fe80000100a00 */
        /* <DEDUP_REMOVED lines=18> */
[----:B------:R-:W3:-:S15]  /*348a0*/  LDL.LU R4, [R1+0x37a8] ;  /* 0x0037a80001047983 */ /* 0x000ede0000300800 */
[----:B------:R-:W-:-:S02]  /*348b0*/  NOP ;  /* 0x0000000000007918 */ /* 0x000fc40000000000 */
[----:B------:R-:W-:Y:S04]  /*348c0*/  STL.64 [R1+0x100], R12 ;  /* 0x0001000c01007387 */ /* 0x000fe80000100a00 */
[----:B------:R0:W-:Y:S04]  /*348d0*/  STL.64 [R1+0x108], R14 ;  /* 0x0001080e01007387 */ /* 0x0001e80000100a00 */
[----:B0-----:R-:W2:Y:S04]  /*348e0*/  LDL.LU.64 R14, [R1+0x37a0] ;  /* 0x0037a000010e7983 */ /* 0x001ea80000300a00 */
[----:B------:R-:W2:Y:S01]  /*348f0*/  LDL.LU.64 R12, [R1+0x3798] ;  /* 0x00379800010c7983 */ /* 0x000ea20000300a00 */
[----:B----4-:R-:W-:-:S02]  /*34900*/  IMAD.MOV.U32 R2, RZ, RZ, R22 ;  /* 0x000000ffff027224 */ /* 0x010fc400078e0016 */
[----:B------:R-:W-:Y:S01]  /*34910*/  IMAD.MOV.U32 R0, RZ, RZ, R23 ;  /* 0x000000ffff007224 */ /* 0x000fe200078e0017 */
[----:B--2---:R-:W-:Y:S01]  /*34920*/  HMMA.16816.F32.BF16 R12, R8, R22, R12 ;  /* 0x00000016080c723c */ /* 0x004fe2000004180c */
[----:B------:R-:W0:-:S15]  /*34930*/  LDSM.16.MT88.4 R20, [R25+UR4+0x4100] ;  /* 0x004100041914783b */ /* 0x000e1e0008004200 */
[----:B------:R-:W-:-:S07]  /*34940*/  NOP ;  /* 0x0000000000007918 */ /* 0x000fce0000000000 */
[----:B------:R-:W-:Y:S04]  /*34950*/  STL.64 [R1+0x8b0], R12 ;  /* 0x0008b00c01007387 */ /* 0x000fe80000100a00 */
[----:B------:R1:W-:Y:S04]  /*34960*/  STL.64 [R1+0x8b8], R14 ;  /* 0x0008b80e01007387 */ /* 0x0003e80000100a00 */
[----:B-1----:R-:W2:Y:S04]  /*34970*/  LDL.LU.64 R14, [R1+0x3790] ;  /* 0x00379000010e7983 */ /* 0x002ea80000300a00 */
[----:B------:R-:W2:Y:S04]  /*34980*/  LDL.LU.64 R12, [R1+0x3788] ;  /* 0x00378800010c7983 */ /* 0x000ea80000300a00 */
[----:B0-----:R3:W-:Y:S02]  /*34990*/  STL.64 [R1+0x3660], R22 ;  /* 0x0036601601007387 */ /* 0x0017e40000100a00 */
[----:B---3--:R-:W-:-:S02]  /*349a0*/  IMAD.MOV.U32 R22, RZ, RZ, R4 ;  /* 0x000000ffff167224 */ /* 0x008fc400078e0004 */
[----:B------:R-:W-:Y:S01]  /*349b0*/  STL.64 [R1+0x3658], R20 ;  /* 0x0036581401007387 */ /* 0x000fe20000100a00 */
[----:B--2---:R-:W-:Y:S03]  /*349c0*/  HMMA.16816.F32.BF16 R4, R8, R6, R12 ;  /* 0x000000060804723c */ /* 0x004fe6000004180c */
[----:B------:R-:W2:Y:S04]  /*349d0*/  LDL.LU.64 R14, [R1+0x3780] ;  /* 0x00378000010e7983 */ /* 0x000ea80000300a00 */
[----:B------:R-:W2:-:S15]  /*349e0*/  LDL.LU.64 R12, [R1+0x3778] ;  /* 0x00377800010c7983 */ /* 0x000e9e0000300a00 */
[----:B------:R-:W-:-:S01]  /*349f0*/  NOP ;  /* 0x0000000000007918 */ /* 0x000fc20000000000 */
[----:B------:R-:W-:Y:S04]  /*34a00*/  STL.64 [R1+0x490], R4 ;  /* 0x0004900401007387 */ /* 0x000fe80000100a00 */
[----:B------:R0:W-:Y:S04]  /*34a10*/  STL.64 [R1+0x498], R6 ;  /* 0x0004980601007387 */ /* 0x0001e80000100a00 */
[----:B0-----:R-:W3:Y:S04]  /*34a20*/  LDL.LU.64 R6, [R1+0x3770] ;  /* 0x0037700001067983 */ /* 0x001ee80000300a00 */
[----:B------:R-:W3:Y:S01]  /*34a30*/  LDL.LU.64 R4, [R1+0x3768] ;  /* 0x0037680001047983 */ /* 0x000ee20000300a00 */
[----:B------:R-:W-:-:S07]  /*34a40*/  IMAD.MOV.U32 R23, RZ, RZ, R3 ;  /* 0x000000ffff177224 */ /* 0x000fce00078e0003 */
[C---:B---3--:R-:W-:Y:S06]  /*34a50*/  HMMA.16816.F32.BF16 R20, R8.reuse, R22, R4 ;  /* 0x000000160814723c */ /* 0x048fec0000041804 */
[----:B--2---:R-:W-:Y:S01]  /*34a60*/  HMMA.16816.F32.BF16 R8, R8, R26, R12 ;  /* 0x0000001a0808723c */ /* 0x004fe2000004180c */
[----:B------:R-:W2:Y:S04]  /*34a70*/  LDL.LU.64 R6, [R1+0x3760] ;  /* 0x0037600001067983 */ /* 0x000ea80000300a00 */
[----:B------:R-:W2:-:S12]  /*34a80*/  LDL.LU.64 R4, [R1+0x3758] ;  /* 0x0037580001047983 */ /* 0x000e980000300a00 */
[----:B------:R0:W-:Y:S04]  /*34a90*/  STL.64 [R1+0x480], R20 ;  /* 0x0004801401007387 */ /* 0x0001e80000100a00 */
[----:B------:R1:W-:Y:S04]  /*34aa0*/  STL.64 [R1+0x488], R22 ;  /* 0x0004881601007387 */ /* 0x0003e80000100a00 */
[----:B0-----:R-:W3:Y:S04]  /*34ab0*/  LDL.LU R20, [R1+0x630] ;  /* 0x0006300001147983 */ /* 0x001ee80000300800 */
[----:B------:R-:W-:Y:S04]  /*34ac0*/  STL.64 [R1+0xf0], R8 ;  /* 0x0000f00801007387 */ /* 0x000fe80000100a00 */
[----:B------:R-:W-:Y:S04]  /*34ad0*/  STL.64 [R1+0xf8], R10 ;  /* 0x0000f80a01007387 */ /* 0x000fe80000100a00 */
[----:B------:R-:W3:Y:S04]  /*34ae0*/  LDL.LU R21, [R1+0x634] ;  /* 0x0006340001157983 */ /* 0x000ee80000300800 */
[----:B-1----:R-:W4:Y:S04]  /*34af0*/  LDL.LU R22, [R1+0x638] ;  /* 0x0006380001167983 */ /* 0x002f280000300800 */
[----:B------:R-:W4:Y:S04]  /*34b00*/  LDL.LU R23, [R1+0x63c] ;  /* 0x00063c0001177983 */ /* 0x000f280000300800 */
[----:B------:R-:W2:Y:S04]  /*34b10*/  LDL.LU R12, [R1+0x6d0] ;  /* 0x0006d000010c7983 */ /* 0x000ea80000300800 */
[----:B------:R-:W2:Y:S04]  /*34b20*/  LDL.LU R13, [R1+0x6d4] ;  /* 0x0006d400010d7983 */ /* 0x000ea80000300800 */
[----:B------:R-:W3:Y:S04]  /*34b30*/  LDL.LU R14, [R1+0x6d8] ;  /* 0x0006d800010e7983 */ /* 0x000ee80000300800 */
[----:B------:R-:W3:Y:S04]  /*34b40*/  LDL.LU R15, [R1+0x6dc] ;  /* 0x0006dc00010f7983 */ /* 0x000ee80000300800 */
[----:B------:R-:W0:Y:S04]  /*34b50*/  LDSM.16.MT88.4 R8, [R25+UR4+0x4180] ;  /* 0x004180041908783b */ /* 0x000e280008004200 */
[----:B---3--:R1:W-:Y:S04]  /*34b60*/  STL.64 [R1+0x3720], R14 ;  /* 0x0037200e01007387 */ /* 0x0083e80000100a00 */
[----:B--2---:R-:W-:Y:S04]  /*34b70*/  STL.64 [R1+0x3718], R12 ;  /* 0x0037180c01007387 */ /* 0x004fe80000100a00 */
[----:B-1----:R-:W2:Y:S04]  /*34b80*/  LDL.64 R14, [R1+0xb8] ;  /* 0x0000b800010e7983 */ /* 0x002ea80000100a00 */
[----:B--2---:R1:W-:Y:S04]  /*34b90*/  STL.64 [R1+0x3728], R14 ;  /* 0x0037280e01007387 */ /* 0x0043e80000100a00 */
[----:B-1----:R-:W2:Y:S04]  /*34ba0*/  LDL.64 R14, [R1+0xc8] ;  /* 0x0000c800010e7983 */ /* 0x002ea80000100a00 */
[----:B--2---:R1:W-:Y:S04]  /*34bb0*/  STL.64 [R1+0x3738], R14 ;  /* 0x0037380e01007387 */ /* 0x0043e80000100a00 */
[----:B-1----:R-:W2:Y:S04]  /*34bc0*/  LDL.64 R14, [R1+0xd8] ;  /* 0x0000d800010e7983 */ /* 0x002ea80000100a00 */
[----:B--2---:R1:W-:Y:S04]  /*34bd0*/  STL.64 [R1+0x3750], R14 ;  /* 0x0037500e01007387 */ /* 0x0043e80000100a00 */
[----:B------:R-:W2:Y:S04]  /*34be0*/  LDL.LU R12, [R1+0x720] ;  /* 0x00072000010c7983 */ /* 0x000ea80000300800 */
[----:B------:R-:W2:Y:S04]  /*34bf0*/  LDL.LU R13, [R1+0x724] ;  /* 0x00072400010d7983 */ /* 0x000ea80000300800 */
[----:B-1----:R-:W2:Y:S04]  /*34c00*/  LDL.LU R14, [R1+0x728] ;  /* 0x00072800010e7983 */ /* 0x002ea80000300800 */
[----:B------:R-:W2:Y:S04]  /*34c10*/  LDL.LU R15, [R1+0x72c] ;  /* 0x00072c00010f7983 */ /* 0x000ea80000300800 */
[----:B----4-:R1:W-:Y:S04]  /*34c20*/  STL.64 [R1+0x3678], R22 ;  /* 0x0036781601007387 */ /* 0x0103e80000100a00 */
[----:B------:R3:W-:Y:S04]  /*34c30*/  STL.64 [R1+0x3670], R20 ;  /* 0x0036701401007387 */ /* 0x0007e80000100a00 */
[----:B-1----:R-:W4:Y:S04]  /*34c40*/  LDL.64 R22, [R1+0x98] ;  /* 0x0000980001167983 */ /* 0x002f280000100a00 */
[----:B----4-:R1:W-:Y:S04]  /*34c50*/  STL.64 [R1+0x3730], R22 ;  /* 0x0037301601007387 */ /* 0x0103e80000100a00 */
[----:B---3--:R-:W3:Y:S04]  /*34c60*/  LDL.LU R20, [R1+0x700] ;  /* 0x0007000001147983 */ /* 0x008ee80000300800 */
[----:B------:R-:W3:Y:S04]  /*34c70*/  LDL.LU R21, [R1+0x704] ;  /* 0x0007040001157983 */ /* 0x000ee80000300800 */
[----:B-1----:R-:W4:Y:S04]  /*34c80*/  LDL.LU R22, [R1+0x708] ;  /* 0x0007080001167983 */ /* 0x002f280000300800 */
[----:B------:R-:W4:Y:S01]  /*34c90*/  LDL.LU R23, [R1+0x70c] ;  /* 0x00070c0001177983 */ /* 0x000f220000300800 */
[----:B--2---:R-:W-:Y:S03]  /*34ca0*/  HMMA.16816.F32.BF16 R12, R4, R18, R12 ;  /* 0x00000012040c723c */ /* 0x004fe6000004180c */
[----:B----4-:R-:W-:Y:S04]  /*34cb0*/  STL.64 [R1+0x3748], R22 ;  /* 0x0037481601007387 */ /* 0x010fe80000100a00 */
[----:B---3--:R1:W-:Y:S04]  /*34cc0*/  STL.64 [R1+0x3740], R20 ;  /* 0x0037401401007387 */ /* 0x0083e80000100a00 */
[----:B-1----:R-:W2:Y:S04]  /*34cd0*/  LDL.LU R20, [R1+0x710] ;  /* 0x0007100001147983 */ /* 0x002ea80000300800 */
[----:B------:R-:W2:Y:S04]  /*34ce0*/  LDL.LU R21, [R1+0x714] ;  /* 0x0007140001157983 */ /* 0x000ea80000300800 */
[----:B------:R-:W2:Y:S04]  /*34cf0*/  LDL.LU R22, [R1+0x718] ;  /* 0x0007180001167983 */ /* 0x000ea80000300800 */
[----:B------:R-:W2:Y:S04]  /*34d00*/  LDL.LU R23, [R1+0x71c] ;  /* 0x00071c0001177983 */ /* 0x000ea80000300800 */
[----:B------:R-:W-:Y:S04]  /*34d10*/  STL.64 [R1+0x3700], R26 ;  /* 0x0037001a01007387 */ /* 0x000fe80000100a00 */
[----:B------:R1:W-:Y:S04]  /*34d20*/  STL [R1+0x36f8], R25 ;  /* 0x0036f81901007387 */ /* 0x0003e80000100800 */
[----:B------:R-:W3:Y:S04]  /*34d30*/  LDL.LU R24, [R1+0x6e0] ;  /* 0x0006e00001187983 */ /* 0x000ee80000300800 */
[----:B-1----:R-:W3:Y:S04]  /*34d40*/  LDL.LU R25, [R1+0x6e4] ;  /* 0x0006e40001197983 */ /* 0x002ee80000300800 */
[----:B------:R-:W3:Y:S04]  /*34d50*/  LDL.LU R26, [R1+0x6e8] ;  /* 0x0006e800011a7983 */ /* 0x000ee80000300800 */
[----:B------:R-:W3:Y:S04]  /*34d60*/  LDL.LU R27, [R1+0x6ec] ;  /* 0x0006ec00011b7983 */ /* 0x000ee80000300800 */
[----:B0-----:R-:W-:Y:S04]  /*34d70*/  STL.64 [R1+0x35f0], R10 ;  /* 0x0035f00a01007387 */ /* 0x001fe80000100a00 */
[----:B------:R0:W-:Y:S04]  /*34d80*/  STL.64 [R1+0x35e8], R8 ;  /* 0x0035e80801007387 */ /* 0x0001e80000100a00 */
[----:B0-----:R-:W4:Y:S04]  /*34d90*/  LDL.LU R8, [R1+0x2a0] ;  /* 0x0002a00001087983 */ /* 0x001f280000300800 */
[----:B------:R-:W4:Y:S04]  /*34da0*/  LDL.LU R9, [R1+0x2a4] ;  /* 0x0002a40001097983 */ /* 0x000f280000300800 */
[----:B------:R-:W2:Y:S04]  /*34db0*/  LDL.LU R10, [R1+0x2a8] ;  /* 0x0002a800010a7983 */ /* 0x000ea80000300800 */
[----:B------:R-:W2:Y:S04]  /*34dc0*/  LDL.LU R11, [R1+0x2ac] ;  /* 0x0002ac00010b7983 */ /* 0x000ea80000300800 */
[----:B--2---:R-:W-:Y:S04]  /*34dd0*/  STL.64 [R1+0x3688], R10 ;  /* 0x0036880a01007387 */ /* 0x004fe80000100a00 */
[----:B----4-:R-:W-:Y:S04]  /*34de0*/  STL.64 [R1+0x3680], R8 ;  /* 0x0036800801007387 */ /* 0x010fe80000100a00 */
[----:B------:R-:W-:Y:S04]  /*34df0*/  STL.64 [R1+0x460], R12 ;  /* 0x0004600c01007387 */ /* 0x000fe80000100a00 */
[----:B------:R0:W-:Y:S04]  /*34e00*/  STL.64 [R1+0x468], R14 ;  /* 0x0004680e01007387 */ /* 0x0001e80000100a00 */
[----:B0-----:R-:W2:Y:S04]  /*34e10*/  LDL.LU.64 R14, [R1+0x3750] ;  /* 0x00375000010e7983 */ /* 0x001ea80000300a00 */
[----:B------:R-:W-:Y:S04]  /*34e20*/  STL.64 [R1+0x3710], R18 ;  /* 0x0037101201007387 */ /* 0x000fe80000100a00 */
[----:B------:R0:W-:Y:S01]  /*34e30*/  STL.64 [R1+0x3708], R16 ;  /* 0x0037081001007387 */ /* 0x0001e20000100a00 */
[----:B------:R-:W-:-:S02]  /*34e40*/  IMAD.MOV.U32 R10, RZ, RZ, R2 ;  /* 0x000000ffff0a7224 */ /* 0x000fc400078e0002 */
[----:B------:R-:W-:Y:S01]  /*34e50*/  IMAD.MOV.U32 R11, RZ, RZ, R0 ;  /* 0x000000ffff0b7224 */ /* 0x000fe200078e0000 */
        /* <DEDUP_REMOVED lines=18> */
[----:B------:R-:W4:Y:S01]  /*34f80*/  LDL.LU.64 R14, [R1+0x3728] ;  /* 0x00372800010e7983 */ /* 0x000f220000300a00 */
[C---:B---3--:R-:W-:Y:S06]  /*34f90*/  HMMA.16816.F32.BF16 R24, R4.reuse, R10, R24 ;  /* 0x0000000a0418723c */ /* 0x048fec0000041818 */
[----:B----4-:R-:W-:Y:S06]  /*34fa0*/  HMMA.16816.F32.BF16 R16, R4, R14, R16 ;  /* 0x0000000e0410723c */ /* 0x010fec0000041810 */
[----:B------:R-:W-:-:S15]  /*34fb0*/  IMAD.MOV.U32 R9, RZ, RZ, R15 ;  /* 0x000000ffff097224 */ /* 0x000fde00078e000f */
[----:B------:R-:W-:-:S02]  /*34fc0*/  NOP ;  /* 0x0000000000007918 */ /* 0x000fc40000000000 */
[----:B------:R0:W-:Y:S04]  /*34fd0*/  STL.64 [R1+0x430], R16 ;  /* 0x0004301001007387 */ /* 0x0001e80000100a00 */
[----:B------:R-:W-:Y:S01]  /*34fe0*/  STL.64 [R1+0x438], R18 ;  /* 0x0004381201007387 */ /* 0x000fe20000100a00 */
[----:B0-----:R-:W-:-:S03]  /*34ff0*/  IMAD.MOV.U32 R16, RZ, RZ, R14 ;  /* 0x000000ffff107224 */ /* 0x001fc600078e000e */
[----:B------:R-:W2:Y:S04]  /*35000*/  LDL.LU.64 R14, [R1+0x3720] ;  /* 0x00372000010e7983 */ /* 0x000ea80000300a00 */
[----:B------:R-:W2:Y:S04]  /*35010*/  LDL.LU.64 R12, [R1+0x3718] ;  /* 0x00371800010c7983 */ /* 0x000ea80000300a00 */
[----:B------:R0:W-:Y:S04]  /*35020*/  STL.64 [R1+0x3698], R10 ;  /* 0x0036980a01007387 */ /* 0x0001e80000100a00 */
[----:B------:R-:W-:Y:S04]  /*35030*/  STL.64 [R1+0xb00], R24 ;  /* 0x000b001801007387 */ /* 0x000fe80000100a00 */
[----:B------:R-:W-:Y:S01]  /*35040*/  STL.64 [R1+0xb08], R26 ;  /* 0x000b081a01007387 */ /* 0x000fe20000100a00 */
[----:B0-----:R-:W-:-:S02]  /*35050*/  IMAD.MOV.U32 R10, RZ, RZ, R16 ;  /* 0x000000ffff0a7224 */ /* 0x001fc400078e0010 */
[----:B------:R-:W-:-:S05]  /*35060*/  IMAD.MOV.U32 R11, RZ, RZ, R9 ;  /* 0x000000ffff0b7224 */ /* 0x000fca00078e0009 */
[----:B------:R0:W-:Y:S02]  /*35070*/  STL.64 [R1+0x36b0], R10 ;  /* 0x0036b00a01007387 */ /* 0x0001e40000100a00 */
[----:B0-----:R-:W-:Y:S02]  /*35080*/  IMAD.MOV.U32 R10, RZ, RZ, R8 ;  /* 0x000000ffff0a7224 */ /* 0x001fe400078e0008 */
[----:B------:R-:W-:-:S05]  /*35090*/  IMAD.MOV.U32 R11, RZ, RZ, R3 ;  /* 0x000000ffff0b7224 */ /* 0x000fca00078e0003 */
[----:B------:R0:W-:Y:S02]  /*350a0*/  STL.64 [R1+0x36c8], R10 ;  /* 0x0036c80a01007387 */ /* 0x0001e40000100a00 */
[----:B0-----:R-:W-:Y:S02]  /*350b0*/  IMAD.MOV.U32 R10, RZ, RZ, R2 ;  /* 0x000000ffff0a7224 */ /* 0x001fe400078e0002 */
[----:B------:R-:W-:-:S05]  /*350c0*/  IMAD.MOV.U32 R11, RZ, RZ, R0 ;  /* 0x000000ffff0b7224 */ /* 0x000fca00078e0000 */
[----:B------:R2:W-:Y:S04]  /*350d0*/  STL.64 [R1+0x36e0], R10 ;  /* 0x0036e00a01007387 */ /* 0x0005e80000100a00 */
[----:B------:R-:W3:Y:S01]  /*350e0*/  LDL.LU R16, [R1+0x6c0] ;  /* 0x0006c00001107983 */ /* 0x000ee20000300800 */
[----:B--2---:R-:W-:-:S15]  /*350f0*/  HMMA.16816.F32.BF16 R8, R4, R22, R12 ;  /* 0x000000160408723c */ /* 0x004fde000004180c */
[----:B------:R-:W-:-:S08]  /*35100*/  NOP ;  /* 0x0000000000007918 */ /* 0x000fd00000000000 */
[----:B------:R0:W-:Y:S04]  /*35110*/  STL.64 [R1+0xaf0], R8 ;  /* 0x000af00801007387 */ /* 0x0001e80000100a00 */
[----:B------:R1:W-:Y:S04]  /*35120*/  STL.64 [R1+0xaf8], R10 ;  /* 0x000af80a01007387 */ /* 0x0003e80000100a00 */
[----:B------:R-:W3:Y:S04]  /*35130*/  LDL.LU R17, [R1+0x6c4] ;  /* 0x0006c40001117983 */ /* 0x000ee80000300800 */
[----:B------:R-:W3:Y:S04]  /*35140*/  LDL.LU R18, [R1+0x6c8] ;  /* 0x0006c80001127983 */ /* 0x000ee80000300800 */
[----:B------:R-:W3:Y:S04]  /*35150*/  LDL.LU R19, [R1+0x6cc] ;  /* 0x0006cc0001137983 */ /* 0x000ee80000300800 */
[----:B------:R-:W3:Y:S04]  /*35160*/  LDL.64 R26, [R1+0x88] ;  /* 0x00008800011a7983 */ /* 0x000ee80000100a00 */
[----:B------:R-:W2:Y:S04]  /*35170*/  LDL.LU R12, [R1+0x310] ;  /* 0x00031000010c7983 */ /* 0x000ea80000300800 */
[----:B------:R-:W2:Y:S04]  /*35180*/  LDL.LU R13, [R1+0x314] ;  /* 0x00031400010d7983 */ /* 0x000ea80000300800 */
[----:B------:R-:W2:Y:S04]  /*35190*/  LDL.LU R14, [R1+0x318] ;  /* 0x00031800010e7983 */ /* 0x000ea80000300800 */
[----:B------:R-:W2:Y:S04]  /*351a0*/  LDL.LU R15, [R1+0x31c] ;  /* 0x00031c00010f7983 */ /* 0x000ea80000300800 */
[----:B0-----:R-:W4:Y:S04]  /*351b0*/  LDL.LU R8, [R1+0x690] ;  /* 0x0006900001087983 */ /* 0x001f280000300800 */
[----:B------:R-:W4:Y:S04]  /*351c0*/  LDL.LU R9, [R1+0x694] ;  /* 0x0006940001097983 */ /* 0x000f280000300800 */
[----:B-1----:R-:W4:Y:S04]  /*351d0*/  LDL.LU R10, [R1+0x698] ;  /* 0x00069800010a7983 */ /* 0x002f280000300800 */
[----:B------:R-:W4:Y:S04]  /*351e0*/  LDL.LU R11, [R1+0x69c] ;  /* 0x00069c00010b7983 */ /* 0x000f280000300800 */
[----:B------:R0:W-:Y:S04]  /*351f0*/  STL.64 [R1+0x3690], R22 ;  /* 0x0036901601007387 */ /* 0x0001e80000100a00 */
[----:B------:R-:W3:Y:S04]  /*35200*/  LDL.LU R20, [R1+0x650] ;  /* 0x0006500001147983 */ /* 0x000ee80000300800 */
[----:B------:R-:W3:Y:S04]  /*35210*/  LDL.LU R21, [R1+0x654] ;  /* 0x0006540001157983 */ /* 0x000ee80000300800 */
[----:B0-----:R-:W2:Y:S04]  /*35220*/  LDL.LU R22, [R1+0x658] ;  /* 0x0006580001167983 */ /* 0x001ea80000300800 */
[----:B------:R-:W2:Y:S04]  /*35230*/  LDL.LU R23, [R1+0x65c] ;  /* 0x00065c0001177983 */ /* 0x000ea80000300800 */
[----:B--2---:R-:W-:Y:S04]  /*35240*/  STL.64 [R1+0x36a8], R22 ;  /* 0x0036a81601007387 */ /* 0x004fe80000100a00 */
[----:B---3--:R0:W-:Y:S04]  /*35250*/  STL.64 [R1+0x36a0], R20 ;  /* 0x0036a01401007387 */ /* 0x0081e80000100a00 */
        /* <DEDUP_REMOVED lines=9> */
[----:B------:R-:W3:Y:S04]  /*352f0*/  LDL.LU R22, [R1+0x678] ;  /* 0x0006780001167983 */ /* 0x000ee80000300800 */
[----:B------:R-:W3:Y:S01]  /*35300*/  LDL.LU R23, [R1+0x67c] ;  /* 0x00067c0001177983 */ /* 0x000ee20000300800 */
[----:B------:R-:W-:-:S02]  /*35310*/  IMAD.MOV.U32 R2, RZ, RZ, R26 ;  /* 0x000000ffff027224 */ /* 0x000fc400078e001a */
[----:B------:R-:W-:Y:S01]  /*35320*/  IMAD.MOV.U32 R0, RZ, RZ, R27 ;  /* 0x000000ffff007224 */ /* 0x000fe200078e001b */
[----:B---3--:R-:W-:Y:S04]  /*35330*/  STL.64 [R1+0x36d8], R22 ;  /* 0x0036d81601007387 */ /* 0x008fe80000100a00 */
[----:B--2---:R0:W-:Y:S04]  /*35340*/  STL.64 [R1+0x36d0], R20 ;  /* 0x0036d01401007387 */ /* 0x0041e80000100a00 */
[----:B0-----:R-:W2:Y:S04]  /*35350*/  LDL.LU R20, [R1+0x680] ;  /* 0x0006800001147983 */ /* 0x001ea80000300800 */
[----:B------:R-:W2:Y:S04]  /*35360*/  LDL.LU R21, [R1+0x684] ;  /* 0x0006840001157983 */ /* 0x000ea80000300800 */
[----:B------:R-:W2:Y:S04]  /*35370*/  LDL.LU R22, [R1+0x688] ;  /* 0x0006880001167983 */ /* 0x000ea80000300800 */
[----:B------:R-:W2:Y:S04]  /*35380*/  LDL.LU R23, [R1+0x68c] ;  /* 0x00068c0001177983 */ /* 0x000ea80000300800 */
[----:B------:R-:W-:Y:S04]  /*35390*/  STL.64 [R1+0xae0], R16 ;  /* 0x000ae01001007387 */ /* 0x000fe80000100a00 */
[----:B------:R0:W-:Y:S04]  /*353a0*/  STL.64 [R1+0xae8], R18 ;  /* 0x000ae81201007387 */ /* 0x0001e80000100a00 */
[----:B0-----:R-:W4:Y:S04]  /*353b0*/  LDL.LU.64 R18, [R1+0x3710] ;  /* 0x0037100001127983 */ /* 0x001f280000300a00 */
[----:B------:R-:W3:Y:S04]  /*353c0*/  LDL.LU.64 R16, [R1+0x3708] ;  /* 0x0037080001107983 */ /* 0x000ee80000300a00 */
[----:B------:R-:W2:Y:S04]  /*353d0*/  LDL.LU.64 R26, [R1+0x3700] ;  /* 0x00370000011a7983 */ /* 0x000ea80000300a00 */
[----:B------:R-:W4:Y:S01]  /*353e0*/  LDL.LU R25, [R1+0x36f8] ;  /* 0x0036f80001197983 */ /* 0x000f220000300800 */
[----:B--2---:R-:W-:Y:S03]  /*353f0*/  HMMA.16816.F32.BF16 R4, R4, R26, R12 ;  /* 0x0000001a0404723c */ /* 0x004fe6000004180c */
[----:B------:R-:W2:Y:S04]  /*35400*/  LDL.LU.64 R14, [R1+0x36f0] ;  /* 0x0036f000010e7983 */ /* 0x000ea80000300a00 */
[----:B------:R-:W2:-:S15]  /*35410*/  LDL.LU.64 R12, [R1+0x36e8] ;  /* 0x0036e800010c7983 */ /* 0x000e9e0000300a00 */
[----:B------:R-:W-:-:S01]  /*35420*/  NOP ;  /* 0x0000000000007918 */ /* 0x000fc20000000000 */
[----:B------:R-:W-:Y:S04]  /*35430*/  STL.64 [R1+0x6a0], R4 ;  /* 0x0006a00401007387 */ /* 0x000fe80000100a00 */
[----:B------:R-:W-:Y:S04]  /*35440*/  STL.64 [R1+0x6a8], R6 ;  /* 0x0006a80601007387 */ /* 0x000fe80000100a00 */
[----:B----4-:R-:W0:Y:S04]  /*35450*/  LDSM.16.MT88.4 R4, [R25+UR4+0x4200] ;  /* 0x004200041904783b */ /* 0x010e280008004200 */
[----:B0-----:R-:W-:Y:S04]  /*35460*/  STL.64 [R1+0x3550], R6 ;  /* 0x0035500601007387 */ /* 0x001fe80000100a00 */
[----:B------:R0:W-:Y:S04]  /*35470*/  STL.64 [R1+0x3548], R4 ;  /* 0x0035480401007387 */ /* 0x0001e80000100a00 */
[----:B0-----:R-:W4:Y:S04]  /*35480*/  LDL.LU R4, [R1+0x640] ;  /* 0x0006400001047983 */ /* 0x001f280000300800 */
[----:B------:R-:W4:Y:S04]  /*35490*/  LDL.LU R5, [R1+0x644] ;  /* 0x0006440001057983 */ /* 0x000f280000300800 */
[----:B------:R-:W4:Y:S04]  /*354a0*/  LDL.LU R6, [R1+0x648] ;  /* 0x0006480001067983 */ /* 0x000f280000300800 */
[----:B------:R-:W4:Y:S01]  /*354b0*/  LDL.LU R7, [R1+0x64c] ;  /* 0x00064c0001077983 */ /* 0x000f220000300800 */
[----:B--2---:R-:W-:-:S15]  /*354c0*/  HMMA.16816.F32.BF16 R8, R12, R18, R8 ;  /* 0x000000120c08723c */ /* 0x004fde0000041808 */
        /* <DEDUP_REMOVED lines=26> */
[----:B------:R-:W4:-:S15]  /*35670*/  LDL.LU.64 R22, [R1+0x3690] ;  /* 0x0036900001167983 */ /* 0x000f1e0000300a00 */
[----:B------:R-:W-:-:S06]  /*35680*/  NOP ;  /* 0x0000000000007918 */ /* 0x000fcc0000000000 */
[----:B------:R-:W-:Y:S04]  /*35690*/  STL.64 [R1+0x380], R8 ;  /* 0x0003800801007387 */ /* 0x000fe80000100a00 */
[----:B------:R0:W-:Y:S04]  /*356a0*/  STL.64 [R1+0x388], R10 ;  /* 0x0003880a01007387 */ /* 0x0001e80000100a00 */
[----:B0-----:R-:W2:Y:S04]  /*356b0*/  LDL.LU.64 R10, [R1+0x3688] ;  /* 0x00368800010a7983 */ /* 0x001ea80000300a00 */
[----:B------:R-:W2:Y:S01]  /*356c0*/  LDL.LU.64 R8, [R1+0x3680] ;  /* 0x0036800001087983 */ /* 0x000ea20000300a00 */
[----:B----4-:R-:W-:Y:S06]  /*356d0*/  HMMA.16816.F32.BF16 R4, R12, R22, R4 ;  /* 0x000000160c04723c */ /* 0x010fec0000041804 */
[----:B------:R-:W-:-:S02]  /*356e0*/  IMAD.MOV.U32 R3, RZ, RZ, R22 ;  /* 0x000000ffff037224 */ /* 0x000fc400078e0016 */
[----:B------:R-:W-:-:S15]  /*356f0*/  IMAD.MOV.U32 R24, RZ, RZ, R23 ;  /* 0x000000ffff187224 */ /* 0x000fde00078e0017 */
[----:B------:R0:W-:Y:S04]  /*35700*/  STL.64 [R1+0xab0], R4 ;  /* 0x000ab00401007387 */ /* 0x0001e80000100a00 */
[----:B------:R1:W-:Y:S04]  /*35710*/  STL.64 [R1+0xab8], R6 ;  /* 0x000ab80601007387 */ /* 0x0003e80000100a00 */
[----:B------:R-:W4:Y:S04]  /*35720*/  LDL.LU.64 R22, [R1+0x3678] ;  /* 0x0036780001167983 */ /* 0x000f280000300a00 */
[----:B------:R-:W4:Y:S04]  /*35730*/  LDL.LU.64 R20, [R1+0x3670] ;  /* 0x0036700001147983 */ /* 0x000f280000300a00 */
[----:B0-----:R-:W3:Y:S04]  /*35740*/  LDL.LU R4, [R1+0x4a0] ;  /* 0x0004a00001047983 */ /* 0x001ee80000300800 */
[----:B------:R-:W3:Y:S04]  /*35750*/  LDL.LU R5, [R1+0x4a4] ;  /* 0x0004a40001057983 */ /* 0x000ee80000300800 */
[----:B-1----:R-:W2:Y:S04]  /*35760*/  LDL.LU R6, [R1+0x4a8] ;  /* 0x0004a80001067983 */ /* 0x002ea80000300800 */
[----:B------:R-:W2:Y:S04]  /*35770*/  LDL.LU R7, [R1+0x4ac] ;  /* 0x0004ac0001077983 */ /* 0x000ea80000300800 */
[----:B--2---:R0:W-:Y:S04]  /*35780*/  STL.64 [R1+0x3560], R6 ;  /* 0x0035600601007387 */ /* 0x0041e80000100a00 */
[----:B---3--:R-:W-:Y:S01]  /*35790*/  STL.64 [R1+0x3558], R4 ;  /* 0x0035580401007387 */ /* 0x008fe20000100a00 */
[----:B0-----:R-:W-:-:S02]  /*357a0*/  IMAD.MOV.U32 R6, RZ, RZ, R3 ;  /* 0x000000ffff067224 */ /* 0x001fc400078e0003 */
[----:B------:R-:W-:Y:S01]  /*357b0*/  IMAD.MOV.U32 R7, RZ, RZ, R24 ;  /* 0x000000ffff077224 */ /* 0x000fe200078e0018 */
[----:B------:R-:W2:Y:S04]  /*357c0*/  LDL.LU R3, [R1+0x3668] ;  /* 0x0036680001037983 */ /* 0x000ea80000300800 */
[----:B------:R0:W-:Y:S02]  /*357d0*/  STL.64 [R1+0x3628], R6 ;  /* 0x0036280601007387 */ /* 0x0001e40000100a00 */
[----:B0-----:R-:W-:Y:S02]  /*357e0*/  IMAD.MOV.U32 R6, RZ, RZ, R2 ;  /* 0x000000ffff067224 */ /* 0x001fe400078e0002 */
[----:B------:R-:W-:-:S07]  /*357f0*/  IMAD.MOV.U32 R7, RZ, RZ, R0 ;  /* 0x000000ffff077224 */ /* 0x000fce00078e0000 */
[----:B----4-:R-:W-:Y:S01]  /*35800*/  HMMA.16816.F32.BF16 R4, R12, R6, R20 ;  /* 0x000000060c04723c */ /* 0x010fe20000041814 */
[----:B------:R-:W3:Y:S04]  /*35810*/  LDL.LU.64 R22, [R1+0x3660] ;  /* 0x0036600001167983 */ /* 0x000ee80000300a00 */
[----:B------:R-:W3:-:S15]  /*35820*/  LDL.LU.64 R20, [R1+0x3658] ;  /* 0x0036580001147983 */ /* 0x000ede0000300a00 */
[----:B------:R-:W-:-:S03]  /*35830*/  NOP ;  /* 0x0000000000007918 */ /* 0x000fc60000000000 */
[----:B------:R-:W-:Y:S04]  /*35840*/  STL.64 [R1+0x690], R4 ;  /* 0x0006900401007387 */ /* 0x000fe80000100a00 */
[----:B------:R0:W-:Y:S02]  /*35850*/  STL.64 [R1+0x698], R6 ;  /* 0x0006980601007387 */ /* 0x0001e40000100a00 */
[----:B0-----:R-:W-:Y:S02]  /*35860*/  HMMA.16816.F32.BF16 R4, R12, R26, R8 ;  /* 0x0000001a0c04723c */ /* 0x001fe40000041808 */
[----:B------:R-:W4:Y:S04]  /*35870*/  LDL.LU R8, [R1+0x560] ;  /* 0x0005600001087983 */ /* 0x000f280000300800 */
[----:B------:R-:W0:-:S15]  /*35880*/  LDSM.16.MT88.4 R12, [R25+UR4+0x4280] ;  /* 0x00428004190c783b */ /* 0x000e1e0008004200 */
[----:B------:R-:W-:-:S02]  /*35890*/  NOP ;  /* 0x0000000000007918 */ /* 0x000fc40000000000 */
[----:B------:R1:W-:Y:S04]  /*358a0*/  STL.64 [R1+0x370], R4 ;  /* 0x0003700401007387 */ /* 0x0003e80000100a00 */
[----:B------:R0:W-:Y:S04]  /*358b0*/  STL.64 [R1+0x378], R6 ;  /* 0x0003780601007387 */ /* 0x0001e80000100a00 */
[----:B------:R-:W4:Y:S04]  /*358c0*/  LDL.LU R9, [R1+0x564] ;  /* 0x0005640001097983 */ /* 0x000f280000300800 */
[----:B------:R-:W2:Y:S04]  /*358d0*/  LDL.LU R10, [R1+0x568] ;  /* 0x00056800010a7983 */ /* 0x000ea80000300800 */
[----:B------:R-:W2:Y:S04]  /*358e0*/  LDL.LU R11, [R1+0x56c] ;  /* 0x00056c00010b7983 */ /* 0x000ea80000300800 */
[----:B-1----:R-:W3:Y:S04]  /*358f0*/  LDL.LU R4, [R1+0x580] ;  /* 0x0005800001047983 */ /* 0x002ee80000300800 */
[----:B------:R-:W3:Y:S04]  /*35900*/  LDL.LU R5, [R1+0x584] ;  /* 0x0005840001057983 */ /* 0x000ee80000300800 */
[----:B0-----:R-:W4:Y:S04]  /*35910*/  LDL.LU R6, [R1+0x588] ;  /* 0x0005880001067983 */ /* 0x001f280000300800 */
[----:B------:R-:W4:Y:S04]  /*35920*/  LDL.LU R7, [R1+0x58c] ;  /* 0x00058c0001077983 */ /* 0x000f280000300800 */
[----:B----4-:R-:W-:Y:S04]  /*35930*/  STL.64 [R1+0x3638], R6 ;  /* 0x0036380601007387 */ /* 0x010fe80000100a00 */
[----:B---3--:R0:W-:Y:S04]  /*35940*/  STL.64 [R1+0x3630], R4 ;  /* 0x0036300401007387 */ /* 0x0081e80000100a00 */
[----:B0-----:R-:W3:Y:S04]  /*35950*/  LDL.LU R4, [R1+0x590] ;  /* 0x0005900001047983 */ /* 0x001ee80000300800 */
[----:B------:R-:W3:Y:S04]  /*35960*/  LDL.LU R5, [R1+0x594] ;  /* 0x0005940001057983 */ /* 0x000ee80000300800 */
[----:B------:R-:W4:Y:S04]  /*35970*/  LDL.LU R6, [R1+0x598] ;  /* 0x0005980001067983 */ /* 0x000f280000300800 */
[----:B------:R-:W4:Y:S04]  /*35980*/  LDL.LU R7, [R1+0x59c] ;  /* 0x00059c0001077983 */ /* 0x000f280000300800 */
[----:B----4-:R0:W-:Y:S04]  /*35990*/  STL.64 [R1+0x3648], R6 ;  /* 0x0036480601007387 */ /* 0x0101e80000100a00 */
[----:B---3--:R1:W-:Y:S04]  /*359a0*/  STL.64 [R1+0x3640], R4 ;  /* 0x0036400401007387 */ /* 0x0083e80000100a00 */
[----:B0-----:R-:W3:Y:S04]  /*359b0*/  LDL.64 R6, [R1+0xd8] ;  /* 0x0000d80001067983 */ /* 0x001ee80000100a00 */
[----:B---3--:R0:W-:Y:S04]  /*359c0*/  STL.64 [R1+0x3650], R6 ;  /* 0x0036500601007387 */ /* 0x0081e80000100a00 */
[----:B-1----:R-:W3:Y:S04]  /*359d0*/  LDL.LU R4, [R1+0x5b0] ;  /* 0x0005b00001047983 */ /* 0x002ee80000300800 */
[----:B------:R-:W3:Y:S04]  /*359e0*/  LDL.LU R5, [R1+0x5b4] ;  /* 0x0005b40001057983 */ /* 0x000ee80000300800 */
[----:B0-----:R-:W3:Y:S04]  /*359f0*/  LDL.LU R6, [R1+0x5b8] ;  /* 0x0005b80001067983 */ /* 0x001ee80000300800 */
[----:B------:R-:W3:Y:S04]  /*35a00*/  LDL.LU R7, [R1+0x5bc] ;  /* 0x0005bc0001077983 */ /* 0x000ee80000300800 */
[----:B--2---:R0:W-:Y:S04]  /*35a10*/  STL.64 [R1+0x3620], R10 ;  /* 0x0036200a01007387 */ /* 0x0041e80000100a00 */
[----:B------:R-:W-:Y:S04]  /*35a20*/  STL.64 [R1+0x3618], R8 ;  /* 0x0036180801007387 */ /* 0x000fe80000100a00 */
[----:B0-----:R-:W2:Y:S04]  /*35a30*/  LDL.64 R10, [R1+0xb8] ;  /* 0x0000b800010a7983 */ /* 0x001ea80000100a00 */
[----:B------:R0:W-:Y:S04]  /*35a40*/  STL.64 [R1+0x34c0], R14 ;  /* 0x0034c00e01007387 */ /* 0x0001e80000100a00 */
[----:B------:R-:W-:Y:S04]  /*35a50*/  STL.64 [R1+0x34b8], R12 ;  /* 0x0034b80c01007387 */ /* 0x000fe80000100a00 */
[----:B0-----:R-:W4:Y:S01]  /*35a60*/  LDL.64 R14, [R1+0xc8] ;  /* 0x0000c800010e7983 */ /* 0x001f220000100a00 */
[----:B---3--:R-:W-:-:S15]  /*35a70*/  HMMA.16816.F32.BF16 R4, R20, R18, R4 ;  /* 0x000000121404723c */ /* 0x008fde0000041804 */
[----:B------:R-:W-:-:S08]  /*35a80*/  NOP ;  /* 0x0000000000007918 */ /* 0x000fd00000000000 */
[----:B------:R-:W-:Y:S04]  /*35a90*/  STL.64 [R1+0x660], R4 ;  /* 0x0006600401007387 */ /* 0x000fe80000100a00 */
[----:B------:R0:W-:Y:S04]  /*35aa0*/  STL.64 [R1+0x668], R6 ;  /* 0x0006680601007387 */ /* 0x0001e80000100a00 */
[----:B0-----:R-:W3:Y:S04]  /*35ab0*/  LDL.LU.64 R6, [R1+0x3650] ;  /* 0x0036500001067983 */ /* 0x001ee80000300a00 */
[----:B------:R-:W-:Y:S04]  /*35ac0*/  STL.64 [R1+0x3600], R18 ;  /* 0x0036001201007387 */ /* 0x000fe80000100a00 */
[----:B------:R0:W-:Y:S04]  /*35ad0*/  STL.64 [R1+0x35f8], R16 ;  /* 0x0035f81001007387 */ /* 0x0001e80000100a00 */
[----:B0-----:R-:W3:Y:S04]  /*35ae0*/  LDL.LU R16, [R1+0x5a0] ;  /* 0x0005a00001107983 */ /* 0x001ee80000300800 */
[----:B------:R-:W3:Y:S04]  /*35af0*/  LDL.LU R17, [R1+0x5a4] ;  /* 0x0005a40001117983 */ /* 0x000ee80000300800 */
[----:B------:R-:W3:Y:S04]  /*35b00*/  LDL.LU R18, [R1+0x5a8] ;  /* 0x0005a80001127983 */ /* 0x000ee80000300800 */
[----:B------:R-:W3:Y:S02]  /*35b10*/  LDL.LU R19, [R1+0x5ac] ;  /* 0x0005ac0001137983 */ /* 0x000ee40000300800 */
[----:B---3--:R-:W-:Y:S06]  /*35b20*/  HMMA.16816.F32.BF16 R16, R20, R6, R16 ;  /* 0x000000061410723c */ /* 0x008fec0000041810 */
[----:B------:R-:W-:-:S15]  /*35b30*/  IMAD.MOV.U32 R2, RZ, RZ, R7 ;  /* 0x000000ffff027224 */ /* 0x000fde00078e0007 */
[----:B------:R-:W-:-:S02]  /*35b40*/  NOP ;  /* 0x0000000000007918 */ /* 0x000fc40000000000 */
[----:B------:R0:W-:Y:S04]  /*35b50*/  STL.64 [R1+0x650], R16 ;  /* 0x0006501001007387 */ /* 0x0001e80000100a00 */
[----:B------:R-:W-:Y:S01]  /*35b60*/  STL.64 [R1+0x658], R18 ;  /* 0x0006581201007387 */ /* 0x000fe20000100a00 */
[----:B0-----:R-:W-:-:S03]  /*35b70*/  IMAD.MOV.U32 R16, RZ, RZ, R6 ;  /* 0x000000ffff107224 */ /* 0x001fc600078e0006 */
[----:B------:R-:W3:Y:S04]  /*35b80*/  LDL.LU.64 R6, [R1+0x3648] ;  /* 0x0036480001067983 */ /* 0x000ee80000300a00 */
[----:B------:R-:W3:Y:S01]  /*35b90*/  LDL.LU.64 R4, [R1+0x3640] ;  /* 0x0036400001047983 */ /* 0x000ee20000300a00 */
[----:B----4-:R-:W-:Y:S02]  /*35ba0*/  IMAD.MOV.U32 R24, RZ, RZ, R15 ;  /* 0x000000ffff187224 */ /* 0x010fe400078e000f */
[----:B------:R-:W-:Y:S01]  /*35bb0*/  IMAD.MOV.U32 R0, RZ, RZ, R14 ;  /* 0x000000ffff007224 */ /* 0x000fe200078e000e */
[----:B---3--:R-:W-:-:S15]  /*35bc0*/  HMMA.16816.F32.BF16 R4, R20, R14, R4 ;  /* 0x0000000e1404723c */ /* 0x008fde0000041804 */
[----:B------:R-:W-:-:S08]  /*35bd0*/  NOP ;  /* 0x0000000000007918 */ /* 0x000fd00000000000 */
[----:B------:R-:W-:Y:S04]  /*35be0*/  STL.64 [R1+0xa70], R4 ;  /* 0x000a700401007387 */ /* 0x000fe80000100a00 */
[----:B------:R0:W-:Y:S04]  /*35bf0*/  STL.64 [R1+0xa78], R6 ;  /* 0x000a780601007387 */ /* 0x0001e80000100a00 */
[----:B0-----:R-:W2:Y:S04]  /*35c00*/  LDL.LU.64 R6, [R1+0x3638] ;  /* 0x0036380001067983 */ /* 0x001ea80000300a00 */
[----:B------:R-:W2:Y:S04]  /*35c10*/  LDL.LU.64 R4, [R1+0x3630] ;  /* 0x0036300001047983 */ /* 0x000ea80000300a00 */
[----:B------:R-:W-:Y:S04]  /*35c20*/  STL.64 [R1+0x3610], R26 ;  /* 0x0036101a01007387 */ /* 0x000fe80000100a00 */
[----:B------:R0:W-:Y:S04]  /*35c30*/  STL.64 [R1+0x3608], R24 ;  /* 0x0036081801007387 */ /* 0x0001e80000100a00 */
[----:B0-----:R-:W3:Y:S04]  /*35c40*/  LDL.LU R24, [R1+0x570] ;  /* 0x0005700001187983 */ /* 0x001ee80000300800 */
[----:B------:R-:W3:Y:S04]  /*35c50*/  LDL.LU R25, [R1+0x574] ;  /* 0x0005740001197983 */ /* 0x000ee80000300800 */
[----:B------:R-:W3:Y:S04]  /*35c60*/  LDL.LU R26, [R1+0x578] ;  /* 0x00057800011a7983 */ /* 0x000ee80000300800 */
[----:B------:R-:W3:Y:S04]  /*35c70*/  LDL.LU R27, [R1+0x57c] ;  /* 0x00057c00011b7983 */ /* 0x000ee80000300800 */
[----:B------:R-:W4:Y:S04]  /*35c80*/  LDL.LU R12, [R1+0x230] ;  /* 0x00023000010c7983 */ /* 0x000f280000300800 */
        /* <DEDUP_REMOVED lines=9> */
[----:B------:R-:W-:Y:S03]  /*35d20*/  HMMA.16816.F32.BF16 R4, R20, R10, R4 ;  /* 0x0000000a1404723c */ /* 0x000fe60000041804 */
[----:B----4-:R0:W-:Y:S04]  /*35d30*/  STL.64 [R1+0x3580], R14 ;  /* 0x0035800e01007387 */ /* 0x0101e80000100a00 */
[----:B--2---:R-:W-:Y:S04]  /*35d40*/  STL.64 [R1+0x3578], R12 ;  /* 0x0035780c01007387 */ /* 0x004fe80000100a00 */
[----:B0-----:R-:W3:-:S12]  /*35d50*/  LDL.64 R14, [R1+0xa8] ;  /* 0x0000a800010e7983 */ /* 0x001ed80000100a00 */
[----:B------:R0:W-:Y:S04]  /*35d60*/  STL.64 [R1+0xa60], R4 ;  /* 0x000a600401007387 */ /* 0x0001e80000100a00 */
[----:B------:R1:W-:Y:S01]  /*35d70*/  STL.64 [R1+0xa68], R6 ;  /* 0x000a680601007387 */ /* 0x0003e20000100a00 */
[----:B0-----:R-:W-:-:S03]  /*35d80*/  IMAD.MOV.U32 R5, RZ, RZ, R10 ;  /* 0x000000ffff057224 */ /* 0x001fc600078e000a */
[----:B-1----:R-:W2:Y:S01]  /*35d90*/  LDL.LU.64 R6, [R1+0x3628] ;  /* 0x0036280001067983 */ /* 0x002ea20000300a00 */
[----:B------:R-:W-:-:S03]  /*35da0*/  IMAD.MOV.U32 R4, RZ, RZ, R11 ;  /* 0x000000ffff047224 */ /* 0x000fc600078e000b */
[----:B------:R-:W2:Y:S04]  /*35db0*/  LDL.LU.64 R10, [R1+0x3620] ;  /* 0x00362000010a7983 */ /* 0x000ea80000300a00 */
[----:B------:R-:W2:Y:S01]  /*35dc0*/  LDL.LU.64 R8, [R1+0x3618] ;  /* 0x0036180001087983 */ /* 0x000ea20000300a00 */
[C---:B---3--:R-:W-:Y:S06]  /*35dd0*/  HMMA.16816.F32.BF16 R24, R20.reuse, R14, R24 ;  /* 0x0000000e1418723c */ /* 0x048fec0000041818 */
[----:B--2---:R-:W-:Y:S01]  /*35de0*/  HMMA.16816.F32.BF16 R8, R20, R6, R8 ;  /* 0x000000061408723c */ /* 0x004fe20000041808 */
[----:B------:R-:W-:-:S15]  /*35df0*/  STL.64 [R1+0x3590], R14 ;  /* 0x0035900e01007387 */ /* 0x000fde0000100a00 */
[----:B------:R-:W-:-:S01]  /*35e00*/  NOP ;  /* 0x0000000000007918 */ /* 0x000fc20000000000 */
[----:B------:R0:W-:Y:S04]  /*35e10*/  STL.64 [R1+0xa50], R24 ;  /* 0x000a501801007387 */ /* 0x0001e80000100a00 */
[----:B------:R1:W-:Y:S04]  /*35e20*/  STL.64 [R1+0xa58], R26 ;  /* 0x000a581a01007387 */ /* 0x0003e80000100a00 */
[----:B0-----:R-:W2:Y:S04]  /*35e30*/  LDL.LU R24, [R1+0x550] ;  /* 0x0005500001187983 */ /* 0x001ea80000300800 */
[----:B------:R-:W-:Y:S04]  /*35e40*/  STL.64 [R1+0xa40], R8 ;  /* 0x000a400801007387 */ /* 0x000fe80000100a00 */
[----:B------:R-:W-:Y:S04]  /*35e50*/  STL.64 [R1+0xa48], R10 ;  /* 0x000a480a01007387 */ /* 0x000fe80000100a00 */
[----:B------:R-:W2:Y:S04]  /*35e60*/  LDL.LU R25, [R1+0x554] ;  /* 0x0005540001197983 */ /* 0x000ea80000300800 */
[----:B-1----:R-:W2:Y:S04]  /*35e70*/  LDL.LU R26, [R1+0x558] ;  /* 0x00055800011a7983 */ /* 0x002ea80000300800 */
[----:B------:R-:W2:Y:S04]  /*35e80*/  LDL.LU R27, [R1+0x55c] ;  /* 0x00055c00011b7983 */ /* 0x000ea80000300800 */
[----:B------:R-:W2:Y:S01]  /*35e90*/  LDL.64 R18, [R1+0x88] ;  /* 0x0000880001127983 */ /* 0x000ea20000100a00 */
[----:B------:R-:W-:-:S03]  /*35ea0*/  IMAD.MOV.U32 R15, RZ, RZ, R4 ;  /* 0x000000ffff0f7224 */ /* 0x000fc600078e0004 */
[----:B------:R0:W-:Y:S01]  /*35eb0*/  STL.64 [R1+0x3588], R6 ;  /* 0x0035880601007387 */ /* 0x0001e20000100a00 */
[----:B------:R-:W-:-:S03]  /*35ec0*/  IMAD.MOV.U32 R14, RZ, RZ, R5 ;  /* 0x000000ffff0e7224 */ /* 0x000fc600078e0005 */
[----:B------:R-:W3:Y:S04]  /*35ed0*/  LDL.LU R4, [R1+0x4c0] ;  /* 0x0004c00001047983 */ /* 0x000ee80000300800 */
[----:B------:R-:W3:Y:S04]  /*35ee0*/  LDL.LU R5, [R1+0x4c4] ;  /* 0x0004c40001057983 */ /* 0x000ee80000300800 */
[----:B0-----:R-:W4:Y:S04]  /*35ef0*/  LDL.LU R6, [R1+0x4c8] ;  /* 0x0004c80001067983 */ /* 0x001f280000300800 */
[----:B------:R-:W4:Y:S04]  /*35f00*/  LDL.LU R7, [R1+0x4cc] ;  /* 0x0004cc0001077983 */ /* 0x000f280000300800 */
[----:B------:R-:W2:Y:S04]  /*35f10*/  LDL.LU R8, [R1+0x280] ;  /* 0x0002800001087983 */ /* 0x000ea80000300800 */
[----:B------:R-:W2:Y:S04]  /*35f20*/  LDL.LU R9, [R1+0x284] ;  /* 0x0002840001097983 */ /* 0x000ea80000300800 */
[----:B------:R-:W2:Y:S04]  /*35f30*/  LDL.LU R10, [R1+0x288] ;  /* 0x00028800010a7983 */ /* 0x000ea80000300800 */
[----:B------:R-:W2:Y:S04]  /*35f40*/  LDL.LU R11, [R1+0x28c] ;  /* 0x00028c00010b7983 */ /* 0x000ea80000300800 */
        /* <DEDUP_REMOVED lines=22> */
[----:B------:R-:W-:Y:S04]  /*360b0*/  STL.64 [R1+0xa30], R24 ;  /* 0x000a301801007387 */ /* 0x000fe80000100a00 */
[----:B------:R0:W-:Y:S04]  /*360c0*/  STL.64 [R1+0xa38], R26 ;  /* 0x000a381a01007387 */ /* 0x0001e80000100a00 */
[----:B0-----:R-:W3:Y:S01]  /*360d0*/  LDL.LU.64 R26, [R1+0x3610] ;  /* 0x00361000011a7983 */ /* 0x001ee20000300a00 */
[----:B------:R-:W-:-:S03]  /*360e0*/  IMAD.MOV.U32 R12, RZ, RZ, R18 ;  /* 0x000000ffff0c7224 */ /* 0x000fc600078e0012 */
[----:B------:R-:W4:Y:S01]  /*360f0*/  LDL.LU.64 R24, [R1+0x3608] ;  /* 0x0036080001187983 */ /* 0x000f220000300a00 */
[----:B------:R-:W-:-:S03]  /*36100*/  IMAD.MOV.U32 R2, RZ, RZ, R19 ;  /* 0x000000ffff027224 */ /* 0x000fc600078e0013 */
[----:B------:R-:W2:Y:S04]  /*36110*/  LDL.LU.64 R18, [R1+0x3600] ;  /* 0x0036000001127983 */ /* 0x000ea80000300a00 */
[----:B------:R-:W4:Y:S04]  /*36120*/  LDL.LU.64 R16, [R1+0x35f8] ;  /* 0x0035f80001107983 */ /* 0x000f280000300a00 */
[----:B------:R-:W-:Y:S04]  /*36130*/  STL.64 [R1+0x35d0], R14 ;  /* 0x0035d00e01007387 */ /* 0x000fe80000100a00 */
[----:B------:R0:W-:Y:S04]  /*36140*/  STL [R1+0x35c8], R12 ;  /* 0x0035c80c01007387 */ /* 0x0001e80000100800 */
[----:B0-----:R-:W4:Y:S04]  /*36150*/  LDL.LU R12, [R1+0x250] ;  /* 0x00025000010c7983 */ /* 0x001f280000300800 */
[----:B------:R-:W4:Y:S04]  /*36160*/  LDL.LU R13, [R1+0x254] ;  /* 0x00025400010d7983 */ /* 0x000f280000300800 */
[----:B------:R-:W4:Y:S04]  /*36170*/  LDL.LU R14, [R1+0x258] ;  /* 0x00025800010e7983 */ /* 0x000f280000300800 */
[----:B------:R-:W4:Y:S01]  /*36180*/  LDL.LU R15, [R1+0x25c] ;  /* 0x00025c00010f7983 */ /* 0x000f220000300800 */
[----:B---3--:R-:W-:Y:S03]  /*36190*/  HMMA.16816.F32.BF16 R20, R20, R26, R8 ;  /* 0x0000001a1414723c */ /* 0x008fe60000041808 */
[----:B------:R-:W2:Y:S04]  /*361a0*/  LDL.LU.64 R10, [R1+0x35f0] ;  /* 0x0035f000010a7983 */ /* 0x000ea80000300a00 */
[----:B------:R-:W2:-:S15]  /*361b0*/  LDL.LU.64 R8, [R1+0x35e8] ;  /* 0x0035e80001087983 */ /* 0x000e9e0000300a00 */
[----:B------:R-:W-:-:S01]  /*361c0*/  NOP ;  /* 0x0000000000007918 */ /* 0x000fc20000000000 */
[----:B------:R-:W-:Y:S04]  /*361d0*/  STL.64 [R1+0x280], R20 ;  /* 0x0002801401007387 */ /* 0x000fe80000100a00 */
[----:B------:R0:W-:Y:S02]  /*361e0*/  STL.64 [R1+0x288], R22 ;  /* 0x0002881601007387 */ /* 0x0001e40000100a00 */
[----:B0-----:R-:W-:Y:S02]  /*361f0*/  IMAD.MOV.U32 R22, RZ, RZ, R0 ;  /* 0x000000ffff167224 */ /* 0x001fe400078e0000 */
[----:B------:R-:W3:Y:S01]  /*36200*/  LDL.LU R0, [R1+0x35e0] ;  /* 0x0035e00001007983 */ /* 0x000ee20000300800 */
[----:B--2---:R-:W-:-:S15]  /*36210*/  HMMA.16816.F32.BF16 R4, R8, R18, R4 ;  /* 0x000000120804723c */ /* 0x004fde0000041804 */
[----:B------:R-:W-:-:S08]  /*36220*/  NOP ;  /* 0x0000000000007918 */ /* 0x000fd00000000000 */
[----:B------:R-:W-:Y:S04]  /*36230*/  STL.64 [R1+0xa00], R4 ;  /* 0x000a000401007387 */ /* 0x000fe80000100a00 */
[----:B------:R0:W-:Y:S04]  /*36240*/  STL.64 [R1+0xa08], R6 ;  /* 0x000a080601007387 */ /* 0x0001e80000100a00 */
[----:B0-----:R-:W4:Y:S02]  /*36250*/  LDL.LU.64 R6, [R1+0x35d8] ;  /* 0x0035d80001067983 */ /* 0x001f240000300a00 */
[----:B----4-:R-:W-:Y:S02]  /*36260*/  HMMA.16816.F32.BF16 R4, R8, R6, R12 ;  /* 0x000000060804723c */ /* 0x010fe4000004180c */
[----:B------:R-:W2:Y:S04]  /*36270*/  LDL.LU.64 R14, [R1+0x35d0] ;  /* 0x0035d000010e7983 */ /* 0x000ea80000300a00 */
[----:B------:R-:W4:-:S15]  /*36280*/  LDL.LU R12, [R1+0x35c8] ;  /* 0x0035c800010c7983 */ /* 0x000f1e0000300800 */
[----:B------:R-:W-:-:S02]  /*36290*/  NOP ;  /* 0x0000000000007918 */ /* 0x000fc40000000000 */
[----:B------:R-:W-:Y:S04]  /*362a0*/  STL.64 [R1+0x9f0], R4 ;  /* 0x0009f00401007387 */ /* 0x000fe80000100a00 */
[----:B------:R0:W-:Y:S04]  /*362b0*/  STL.64 [R1+0x9f8], R6 ;  /* 0x0009f80601007387 */ /* 0x0001e80000100a00 */
[----:B0-----:R-:W3:Y:S04]  /*362c0*/  LDL.LU.64 R6, [R1+0x35c0] ;  /* 0x0035c00001067983 */ /* 0x001ee80000300a00 */
[----:B------:R-:W3:Y:S01]  /*362d0*/  LDL.LU.64 R4, [R1+0x35b8] ;  /* 0x0035b80001047983 */ /* 0x000ee20000300a00 */
[----:B------:R-:W-:-:S07]  /*362e0*/  IMAD.MOV.U32 R23, RZ, RZ, R24 ;  /* 0x000000ffff177224 */ /* 0x000fce00078e0018 */
[----:B---3--:R-:W-:Y:S01]  /*362f0*/  HMMA.16816.F32.BF16 R20, R8, R22, R4 ;  /* 0x000000160814723c */ /* 0x008fe20000041804 */
[----:B------:R-:W2:Y:S04]  /*36300*/  LDL.LU.64 R6, [R1+0x35b0] ;  /* 0x0035b00001067983 */ /* 0x000ea80000300a00 */
[----:B------:R-:W2:-:S15]  /*36310*/  LDL.LU.64 R4, [R1+0x35a8] ;  /* 0x0035a80001047983 */ /* 0x000e9e0000300a00 */
[----:B------:R-:W-:-:S03]  /*36320*/  NOP ;  /* 0x0000000000007918 */ /* 0x000fc60000000000 */
[----:B------:R-:W-:Y:S04]  /*36330*/  STL.64 [R1+0x9e0], R20 ;  /* 0x0009e01401007387 */ /* 0x000fe80000100a00 */
[----:B------:R-:W-:Y:S04]  /*36340*/  STL.64 [R1+0x9e8], R22 ;  /* 0x0009e81601007387 */ /* 0x000fe80000100a00 */
[----:B------:R-:W0:Y:S04]  /*36350*/  LDSM.16.MT88.4 R20, [R25+UR4+0x4300] ;  /* 0x004300041914783b */ /* 0x000e280008004200 */
[----:B0-----:R4:W-:Y:S02]  /*36360*/  STL.64 [R1+0x3430], R22 ;  /* 0x0034301601007387 */ /* 0x0019e40000100a00 */
[----:B----4-:R-:W-:-:S02]  /*36370*/  IMAD.MOV.U32 R22, RZ, RZ, R12 ;  /* 0x000000ffff167224 */ /* 0x010fc400078e000c */
[----:B------:R-:W-:Y:S01]  /*36380*/  STL.64 [R1+0x3428], R20 ;  /* 0x0034281401007387 */ /* 0x000fe20000100a00 */
[----:B--2---:R-:W-:Y:S03]  /*36390*/  HMMA.16816.F32.BF16 R12, R8, R14, R4 ;  /* 0x0000000e080c723c */ /* 0x004fe60000041804 */
[----:B------:R-:W2:Y:S04]  /*363a0*/  LDL.LU.64 R6, [R1+0x35a0] ;  /* 0x0035a00001067983 */ /* 0x000ea80000300a00 */
[----:B------:R-:W2:-:S15]  /*363b0*/  LDL.LU.64 R4, [R1+0x3598] ;  /* 0x0035980001047983 */ /* 0x000e9e0000300a00 */
[----:B------:R-:W-:-:S01]  /*363c0*/  NOP ;  /* 0x0000000000007918 */ /* 0x000fc20000000000 */
        /* <DEDUP_REMOVED lines=24> */
[----:B0-----:R-:W3:Y:S04]  /*36550*/  LDL.LU.64 R6, [R1+0x3550] ;  /* 0x0035500001067983 */ /* 0x001ee80000300a00 */
[----:B------:R-:W3:Y:S04]  /*36560*/  LDL.LU.64 R4, [R1+0x3548] ;  /* 0x0035480001047983 */ /* 0x000ee80000300a00 */
[----:B------:R0:W-:Y:S04]  /*36570*/  STL.64 [R1+0x3530], R22 ;  /* 0x0035301601007387 */ /* 0x0001e80000100a00 */
[----:B------:R-:W4:Y:S04]  /*36580*/  LDL.LU R20, [R1+0x200] ;  /* 0x0002000001147983 */ /* 0x000f280000300800 */
[----:B------:R-:W4:Y:S04]  /*36590*/  LDL.LU R21, [R1+0x204] ;  /* 0x0002040001157983 */ /* 0x000f280000300800 */
[----:B0-----:R-:W3:Y:S04]  /*365a0*/  LDL.LU R22, [R1+0x208] ;  /* 0x0002080001167983 */ /* 0x001ee80000300800 */
[----:B------:R-:W3:Y:S01]  /*365b0*/  LDL.LU R23, [R1+0x20c] ;  /* 0x00020c0001177983 */ /* 0x000ee20000300800 */
[----:B--2---:R-:W-:Y:S03]  /*365c0*/  HMMA.16816.F32.BF16 R8, R8, R26, R12 ;  /* 0x0000001a0808723c */ /* 0x004fe6000004180c */
[----:B---3--:R-:W-:Y:S04]  /*365d0*/  STL.64 [R1+0x3540], R22 ;  /* 0x0035401601007387 */ /* 0x008fe80000100a00 */
[----:B----4-:R0:W-:Y:S04]  /*365e0*/  STL.64 [R1+0x3538], R20 ;  /* 0x0035381401007387 */ /* 0x0101e80000100a00 */
[----:B0-----:R-:W2:Y:S04]  /*365f0*/  LDL.LU R20, [R1+0x210] ;  /* 0x0002100001147983 */ /* 0x001ea80000300800 */
[----:B------:R-:W2:Y:S04]  /*36600*/  LDL.LU R21, [R1+0x214] ;  /* 0x0002140001157983 */ /* 0x000ea80000300800 */
[----:B------:R-:W2:Y:S04]  /*36610*/  LDL.LU R22, [R1+0x218] ;  /* 0x0002180001167983 */ /* 0x000ea80000300800 */
[----:B------:R-:W2:Y:S04]  /*36620*/  LDL.LU R23, [R1+0x21c] ;  /* 0x00021c0001177983 */ /* 0x000ea80000300800 */
[----:B------:R-:W3:Y:S04]  /*36630*/  LDL.LU R12, [R1+0x1f0] ;  /* 0x0001f000010c7983 */ /* 0x000ee80000300800 */
[----:B------:R-:W-:Y:S04]  /*36640*/  STL.64 [R1+0x240], R8 ;  /* 0x0002400801007387 */ /* 0x000fe80000100a00 */
[----:B------:R0:W-:Y:S04]  /*36650*/  STL.64 [R1+0x248], R10 ;  /* 0x0002480a01007387 */ /* 0x0001e80000100a00 */
[----:B------:R-:W3:Y:S04]  /*36660*/  LDL.LU R13, [R1+0x1f4] ;  /* 0x0001f400010d7983 */ /* 0x000ee80000300800 */
[----:B------:R-:W4:Y:S04]  /*36670*/  LDL.LU R14, [R1+0x1f8] ;  /* 0x0001f800010e7983 */ /* 0x000f280000300800 */
[----:B------:R-:W4:Y:S01]  /*36680*/  LDL.LU R15, [R1+0x1fc] ;  /* 0x0001fc00010f7983 */ /* 0x000f220000300800 */
[C---:B--2---:R-:W-:Y:S03]  /*36690*/  HMMA.16816.F32.BF16 R20, R4.reuse, R18, R20 ;  /* 0x000000120414723c */ /* 0x044fe60000041814 */
[----:B----4-:R1:W-:Y:S04]  /*366a0*/  STL.64 [R1+0x3528], R14 ;  /* 0x0035280e01007387 */ /* 0x0103e80000100a00 */
[----:B---3--:R-:W-:Y:S04]  /*366b0*/  STL.64 [R1+0x3520], R12 ;  /* 0x0035200c01007387 */ /* 0x008fe80000100a00 */
[----:B0-----:R-:W2:Y:S04]  /*366c0*/  LDL.64 R10, [R1+0xc8] ;  /* 0x0000c800010a7983 */ /* 0x001ea80000100a00 */
[----:B-1----:R-:W3:Y:S04]  /*366d0*/  LDL.64 R14, [R1+0xd8] ;  /* 0x0000d800010e7983 */ /* 0x002ee80000100a00 */
[----:B------:R-:W-:Y:S04]  /*366e0*/  STL.64 [R1+0x34c8], R26 ;  /* 0x0034c81a01007387 */ /* 0x000fe80000100a00 */
[----:B------:R-:W-:Y:S04]  /*366f0*/  STL.64 [R1+0x590], R20 ;  /* 0x0005901401007387 */ /* 0x000fe80000100a00 */
[----:B------:R0:W-:Y:S04]  /*36700*/  STL.64 [R1+0x598], R22 ;  /* 0x0005981601007387 */ /* 0x0001e80000100a00 */
[----:B0-----:R-:W3:Y:S04]  /*36710*/  LDL.LU.64 R22, [R1+0x3540] ;  /* 0x0035400001167983 */ /* 0x001ee80000300a00 */
[----:B------:R-:W3:Y:S04]  /*36720*/  LDL.LU.64 R20, [R1+0x3538] ;  /* 0x0035380001147983 */ /* 0x000ee80000300a00 */
[----:B------:R-:W-:Y:S04]  /*36730*/  STL.64 [R1+0x34d8], R18 ;  /* 0x0034d81201007387 */ /* 0x000fe80000100a00 */
[----:B------:R0:W-:Y:S04]  /*36740*/  STL.64 [R1+0x34d0], R16 ;  /* 0x0034d01001007387 */ /* 0x0001e80000100a00 */
[----:B0-----:R-:W4:Y:S04]  /*36750*/  LDL.LU R16, [R1+0x400] ;  /* 0x0004000001107983 */ /* 0x001f280000300800 */
[----:B------:R-:W4:Y:S04]  /*36760*/  LDL.LU R17, [R1+0x404] ;  /* 0x0004040001117983 */ /* 0x000f280000300800 */
[----:B------:R-:W2:Y:S04]  /*36770*/  LDL.LU R18, [R1+0x408] ;  /* 0x0004080001127983 */ /* 0x000ea80000300800 */
[----:B------:R-:W2:Y:S01]  /*36780*/  LDL.LU R19, [R1+0x40c] ;  /* 0x00040c0001137983 */ /* 0x000ea20000300800 */
[----:B---3--:R-:W-:Y:S03]  /*36790*/  HMMA.16816.F32.BF16 R20, R4, R14, R20 ;  /* 0x0000000e0414723c */ /* 0x008fe60000041814 */
[----:B--2---:R0:W-:Y:S04]  /*367a0*/  STL.64 [R1+0x34e8], R18 ;  /* 0x0034e81201007387 */ /* 0x0041e80000100a00 */
[----:B----4-:R-:W-:Y:S01]  /*367b0*/  STL.64 [R1+0x34e0], R16 ;  /* 0x0034e01001007387 */ /* 0x010fe20000100a00 */
[----:B0-----:R-:W-:-:S02]  /*367c0*/  IMAD.MOV.U32 R18, RZ, RZ, R24 ;  /* 0x000000ffff127224 */ /* 0x001fc400078e0018 */
[----:B------:R-:W-:-:S05]  /*367d0*/  IMAD.MOV.U32 R19, RZ, RZ, R2 ;  /* 0x000000ffff137224 */ /* 0x000fca00078e0002 */
[----:B------:R0:W-:Y:S04]  /*367e0*/  STL.64 [R1+0x3500], R18 ;  /* 0x0035001201007387 */ /* 0x0001e80000100a00 */
[----:B0-----:R-:W2:Y:S04]  /*367f0*/  LDL.64 R18, [R1+0xb8] ;  /* 0x0000b80001127983 */ /* 0x001ea80000100a00 */
[----:B------:R-:W-:Y:S04]  /*36800*/  STL.64 [R1+0x580], R20 ;  /* 0x0005801401007387 */ /* 0x000fe80000100a00 */
[----:B------:R0:W-:Y:S04]  /*36810*/  STL.64 [R1+0x588], R22 ;  /* 0x0005881601007387 */ /* 0x0001e80000100a00 */
[----:B0-----:R-:W3:Y:S01]  /*36820*/  LDL.LU.64 R22, [R1+0x3530] ;  /* 0x0035300001167983 */ /* 0x001ee20000300a00 */
[----:B------:R-:W-:-:S02]  /*36830*/  IMAD.MOV.U32 R20, RZ, RZ, R14 ;  /* 0x000000ffff147224 */ /* 0x000fc400078e000e */
[----:B------:R-:W-:Y:S02]  /*36840*/  IMAD.MOV.U32 R2, RZ, RZ, R15 ;  /* 0x000000ffff027224 */ /* 0x000fe400078e000f */
[----:B------:R-:W4:Y:S04]  /*36850*/  LDL.LU.64 R14, [R1+0x3528] ;  /* 0x00352800010e7983 */ /* 0x000f280000300a00 */
[----:B------:R-:W4:Y:S04]  /*36860*/  LDL.LU.64 R12, [R1+0x3520] ;  /* 0x00352000010c7983 */ /* 0x000f280000300a00 */
[----:B---3--:R-:W-:Y:S04]  /*36870*/  STL.64 [R1+0x34f8], R22 ;  /* 0x0034f81601007387 */ /* 0x008fe80000100a00 */
[----:B------:R0:W-:Y:S04]  /*36880*/  STL [R1+0x34f0], R20 ;  /* 0x0034f01401007387 */ /* 0x0001e80000100800 */
[----:B0-----:R-:W3:Y:S04]  /*36890*/  LDL.LU R20, [R1+0x410] ;  /* 0x0004100001147983 */ /* 0x001ee80000300800 */
[----:B------:R-:W3:Y:S04]  /*368a0*/  LDL.LU R21, [R1+0x414] ;  /* 0x0004140001157983 */ /* 0x000ee80000300800 */
[----:B------:R-:W2:Y:S04]  /*368b0*/  LDL.LU R22, [R1+0x418] ;  /* 0x0004180001167983 */ /* 0x000ea80000300800 */
[----:B------:R-:W2:Y:S01]  /*368c0*/  LDL.LU R23, [R1+0x41c] ;  /* 0x00041c0001177983 */ /* 0x000ea20000300800 */
[----:B----4-:R-:W-:Y:S03]  /*368d0*/  HMMA.16816.F32.BF16 R12, R4, R10, R12 ;  /* 0x0000000a040c723c */ /* 0x010fe6000004180c */
[----:B--2---:R-:W-:Y:S04]  /*368e0*/  STL.64 [R1+0x3510], R22 ;  /* 0x0035101601007387 */ /* 0x004fe80000100a00 */
[----:B---3--:R0:W-:Y:S04]  /*368f0*/  STL.64 [R1+0x3508], R20 ;  /* 0x0035081401007387 */ /* 0x0081e80000100a00 */
[----:B0-----:R-:W2:Y:S04]  /*36900*/  LDL.LU R20, [R1+0x420] ;  /* 0x0004200001147983 */ /* 0x001ea80000300800 */
[----:B------:R-:W2:Y:S04]  /*36910*/  LDL.LU R21, [R1+0x424] ;  /* 0x0004240001157983 */ /* 0x000ea80000300800 */
[----:B------:R-:W2:Y:S04]  /*36920*/  LDL.LU R22, [R1+0x428] ;  /* 0x0004280001167983 */ /* 0x000ea80000300800 */
[----:B------:R-:W2:Y:S04]  /*36930*/  LDL.LU R23, [R1+0x42c] ;  /* 0x00042c0001177983 */ /* 0x000ea80000300800 */
[----:B------:R0:W-:Y:S02]  /*36940*/  STL.64 [R1+0x570], R12 ;  /* 0x0005700c01007387 */ /* 0x0001e40000100a00 */
[----:B0-----:R-:W-:-:S02]  /*36950*/  IMAD.MOV.U32 R13, RZ, RZ, R10 ;  /* 0x000000ffff0d7224 */ /* 0x001fc400078e000a */
[----:B------:R-:W-:Y:S02]  /*36960*/  IMAD.MOV.U32 R12, RZ, RZ, R11 ;  /* 0x000000ffff0c7224 */ /* 0x000fe400078e000b */
[----:B------:R-:W0:Y:S04]  /*36970*/  LDSM.16.MT88.4 R8, [R25+UR4+0x4380] ;  /* 0x004380041908783b */ /* 0x000e280008004200 */
[----:B------:R-:W-:Y:S04]  /*36980*/  STL.64 [R1+0x578], R14 ;  /* 0x0005780e01007387 */ /* 0x000fe80000100a00 */
[----:B0-----:R-:W-:Y:S04]  /*36990*/  STL.64 [R1+0x33c8], R10 ;  /* 0x0033c80a01007387 */ /* 0x001fe80000100a00 */
[----:B------:R0:W-:Y:S04]  /*369a0*/  STL.64 [R1+0x33c0], R8 ;  /* 0x0033c00801007387 */ /* 0x0001e80000100a00 */
[----:B0-----:R-:W3:Y:S04]  /*369b0*/  LDL.LU R8, [R1] ;  /* 0x0000000001087983 */ /* 0x001ee80000300800 */
[----:B------:R-:W3:Y:S01]  /*369c0*/  LDL.LU R9, [R1+0x4] ;  /* 0x0000040001097983 */ /* 0x000ee20000300800 */
[----:B------:R-:W-:-:S02]  /*369d0*/  IMAD.MOV.U32 R10, RZ, RZ, R0 ;  /* 0x000000ffff0a7224 */ /* 0x000fc400078e0000 */
[----:B------:R-:W-:Y:S01]  /*369e0*/  IMAD.MOV.U32 R11, RZ, RZ, R3 ;  /* 0x000000ffff0b7224 */ /* 0x000fe200078e0003 */
[----:B------:R-:W4:Y:S04]  /*369f0*/  LDL.LU R0, [R1+0x351c] ;  /* 0x00351c0001007983 */ /* 0x000f280000300800 */
[----:B------:R-:W4:Y:S04]  /*36a00*/  LDL.LU R3, [R1+0x3518] ;  /* 0x0035180001037983 */ /* 0x000f280000300800 */
[----:B------:R-:W4:Y:S04]  /*36a10*/  LDL.LU R24, [R1+0x3f0] ;  /* 0x0003f00001187983 */ /* 0x000f280000300800 */
[----:B------:R-:W4:Y:S04]  /*36a20*/  LDL.LU R25, [R1+0x3f4] ;  /* 0x0003f40001197983 */ /* 0x000f280000300800 */
[----:B------:R-:W4:Y:S04]  /*36a30*/  LDL.LU R26, [R1+0x3f8] ;  /* 0x0003f800011a7983 */ /* 0x000f280000300800 */
[----:B------:R-:W4:Y:S04]  /*36a40*/  LDL.LU R27, [R1+0x3fc] ;  /* 0x0003fc00011b7983 */ /* 0x000f280000300800 */
[----:B------:R-:W-:Y:S04]  /*36a50*/  STL.64 [R1+0x3440], R10 ;  /* 0x0034400a01007387 */ /* 0x000fe80000100a00 */
[----:B---3--:R0:W-:Y:S04]  /*36a60*/  STL.64 [R1+0x3438], R8 ;  /* 0x0034380801007387 */ /* 0x0081e80000100a00 */
[----:B0-----:R-:W3:Y:S04]  /*36a70*/  LDL.LU R8, [R1+0x120] ;  /* 0x0001200001087983 */ /* 0x001ee80000300800 */
[----:B------:R-:W3:Y:S04]  /*36a80*/  LDL.LU R9, [R1+0x124] ;  /* 0x0001240001097983 */ /* 0x000ee80000300800 */
[----:B------:R-:W4:Y:S04]  /*36a90*/  LDL.LU R10, [R1+0x128] ;  /* 0x00012800010a7983 */ /* 0x000f280000300800 */
[----:B------:R-:W4:Y:S01]  /*36aa0*/  LDL.LU R11, [R1+0x12c] ;  /* 0x00012c00010b7983 */ /* 0x000f220000300800 */
[----:B--2---:R-:W-:Y:S03]  /*36ab0*/  HMMA.16816.F32.BF16 R20, R4, R18, R20 ;  /* 0x000000120414723c */ /* 0x004fe60000041814 */
[----:B----4-:R0:W-:Y:S04]  /*36ac0*/  STL.64 [R1+0x3450], R10 ;  /* 0x0034500a01007387 */ /* 0x0101e80000100a00 */
[----:B---3--:R1:W-:Y:S04]  /*36ad0*/  STL.64 [R1+0x3448], R8 ;  /* 0x0034480801007387 */ /* 0x0083e80000100a00 */
[----:B0-----:R-:W2:-:S12]  /*36ae0*/  LDL.LU.64 R10, [R1+0x98] ;  /* 0x00009800010a7983 */ /* 0x001e980000300a00 */
[----:B------:R-:W-:Y:S04]  /*36af0*/  STL.64 [R1+0x560], R20 ;  /* 0x0005601401007387 */ /* 0x000fe80000100a00 */
[----:B------:R0:W-:Y:S01]  /*36b00*/  STL.64 [R1+0x568], R22 ;  /* 0x0005681601007387 */ /* 0x0001e20000100a00 */
[----:B-1----:R-:W-:Y:S02]  /*36b10*/  IMAD.MOV.U32 R9, RZ, RZ, R18 ;  /* 0x000000ffff097224 */ /* 0x002fe400078e0012 */
[----:B------:R-:W-:Y:S01]  /*36b20*/  IMAD.MOV.U32 R8, RZ, RZ, R19 ;  /* 0x000000ffff087224 */ /* 0x000fe200078e0013 */
[----:B0-----:R-:W3:Y:S04]  /*36b30*/  LDL.LU.64 R22, [R1+0x3510] ;  /* 0x0035100001167983 */ /* 0x001ee80000300a00 */
[----:B------:R-:W3:Y:S04]  /*36b40*/  LDL.LU.64 R20, [R1+0x3508] ;  /* 0x0035080001147983 */ /* 0x000ee80000300a00 */
[----:B------:R-:W3:Y:S02]  /*36b50*/  LDL.LU.64 R18, [R1+0x3500] ;  /* 0x0035000001127983 */ /* 0x000ee40000300a00 */
[----:B---3--:R-:W-:Y:S02]  /*36b60*/  HMMA.16816.F32.BF16 R16, R4, R18, R20 ;  /* 0x000000120410723c */ /* 0x008fe40000041814 */
[----:B------:R-:W3:Y:S04]  /*36b70*/  LDL.LU.64 R22, [R1+0x34f8] ;  /* 0x0034f80001167983 */ /* 0x000ee80000300a00 */
[----:B------:R-:W4:-:S15]  /*36b80*/  LDL.LU R20, [R1+0x34f0] ;  /* 0x0034f00001147983 */ /* 0x000f1e0000300800 */
[----:B------:R-:W-:-:S02]  /*36b90*/  NOP ;  /* 0x0000000000007918 */ /* 0x000fc40000000000 */
[----:B------:R-:W-:Y:S04]  /*36ba0*/  STL.64 [R1+0x550], R16 ;  /* 0x0005501001007387 */ /* 0x000fe80000100a00 */
[----:B------:R0:W-:Y:S04]  /*36bb0*/  STL.64 [R1+0x558], R18 ;  /* 0x0005581201007387 */ /* 0x0001e80000100a00 */
[----:B0-----:R-:W2:Y:S04]  /*36bc0*/  LDL.LU.64 R18, [R1+0x34e8] ;  /* 0x0034e80001127983 */ /* 0x001ea80000300a00 */
[----:B------:R-:W2:Y:S02]  /*36bd0*/  LDL.LU.64 R16, [R1+0x34e0] ;  /* 0x0034e00001107983 */ /* 0x000ea40000300a00 */
[----:B--2---:R-:W-:-:S15]  /*36be0*/  HMMA.16816.F32.BF16 R16, R4, R10, R16 ;  /* 0x0000000a0410723c */ /* 0x004fde0000041810 */
[----:B------:R-:W-:-:S08]  /*36bf0*/  NOP ;  /* 0x0000000000007918 */ /* 0x000fd00000000000 */
[----:B------:R-:W-:Y:S04]  /*36c00*/  STL.64 [R1+0x260], R16 ;  /* 0x0002601001007387 */ /* 0x000fe80000100a00 */
[----:B------:R0:W-:Y:S04]  /*36c10*/  STL.64 [R1+0x268], R18 ;  /* 0x0002681201007387 */ /* 0x0001e80000100a00 */
[----:B0-----:R-:W2:Y:S04]  /*36c20*/  LDL.LU.64 R18, [R1+0x34d8] ;  /* 0x0034d80001127983 */ /* 0x001ea80000300a00 */
[----:B------:R-:W2:Y:S04]  /*36c30*/  LDL.LU.64 R16, [R1+0x34d0] ;  /* 0x0034d00001107983 */ /* 0x000ea80000300a00 */
[----:B------:R0:W-:Y:S04]  /*36c40*/  STL.64 [R1+0x3458], R10 ;  /* 0x0034580a01007387 */ /* 0x0001e80000100a00 */
[----:B0-----:R-:W4:Y:S01]  /*36c50*/  LDL.LU.64 R10, [R1+0xa8] ;  /* 0x0000a800010a7983 */ /* 0x001f220000300a00 */
[----:B---3--:R-:W-:Y:S03]  /*36c60*/  HMMA.16816.F32.BF16 R24, R4, R22, R24 ;  /* 0x000000160418723c */ /* 0x008fe60000041818 */
[----:B----4-:R0:W-:Y:S02]  /*36c70*/  STL.64 [R1+0x3468], R10 ;  /* 0x0034680a01007387 */ /* 0x0101e40000100a00 */
[----:B0-----:R-:W-:-:S02]  /*36c80*/  IMAD.MOV.U32 R10, RZ, RZ, R9 ;  /* 0x000000ffff0a7224 */ /* 0x001fc400078e0009 */
[----:B------:R-:W-:-:S05]  /*36c90*/  IMAD.MOV.U32 R11, RZ, RZ, R8 ;  /* 0x000000ffff0b7224 */ /* 0x000fca00078e0008 */
[----:B------:R0:W-:Y:S02]  /*36ca0*/  STL.64 [R1+0x3480], R10 ;  /* 0x0034800a01007387 */ /* 0x0001e40000100a00 */
[----:B0-----:R-:W-:Y:S02]  /*36cb0*/  IMAD.MOV.U32 R10, RZ, RZ, R13 ;  /* 0x000000ffff0a7224 */ /* 0x001fe400078e000d */
[----:B------:R-:W-:Y:S02]  /*36cc0*/  IMAD.MOV.U32 R11, RZ, RZ, R12 ;  /* 0x000000ffff0b7224 */ /* 0x000fe400078e000c */
[----:B------:R-:W3:Y:S04]  /*36cd0*/  LDL.LU R12, [R1+0x1e0] ;  /* 0x0001e000010c7983 */ /* 0x000ee80000300800 */
[----:B------:R-:W3:Y:S04]  /*36ce0*/  LDL.LU R13, [R1+0x1e4] ;  /* 0x0001e400010d7983 */ /* 0x000ee80000300800 */
[----:B------:R-:W3:Y:S04]  /*36cf0*/  LDL.LU R14, [R1+0x1e8] ;  /* 0x0001e800010e7983 */ /* 0x000ee80000300800 */
[----:B------:R-:W3:Y:S04]  /*36d00*/  LDL.LU R15, [R1+0x1ec] ;  /* 0x0001ec00010f7983 */ /* 0x000ee80000300800 */
[----:B------:R0:W-:Y:S02]  /*36d10*/  STL.64 [R1+0x3498], R10 ;  /* 0x0034980a01007387 */ /* 0x0001e40000100a00 */
[----:B0-----:R-:W-:-:S02]  /*36d20*/  IMAD.MOV.U32 R10, RZ, RZ, R20 ;  /* 0x000000ffff0a7224 */ /* 0x001fc400078e0014 */
[----:B------:R-:W-:-:S05]  /*36d30*/  IMAD.MOV.U32 R11, RZ, RZ, R2 ;  /* 0x000000ffff0b7224 */ /* 0x000fca00078e0002 */
[----:B------:R0:W-:Y:S04]  /*36d40*/  STL.64 [R1+0x34b0], R10 ;  /* 0x0034b00a01007387 */ /* 0x0001e80000100a00 */
[----:B------:R-:W2:Y:S04]  /*36d50*/  LDL.LU R8, [R1+0x180] ;  /* 0x0001800001087983 */ /* 0x000ea80000300800 */
[----:B------:R-:W2:Y:S04]  /*36d60*/  LDL.LU R9, [R1+0x184] ;  /* 0x0001840001097983 */ /* 0x000ea80000300800 */
[----:B0-----:R-:W2:Y:S04]  /*36d70*/  LDL.LU R10, [R1+0x188] ;  /* 0x00018800010a7983 */ /* 0x001ea80000300800 */
[----:B------:R-:W2:Y:S04]  /*36d80*/  LDL.LU R11, [R1+0x18c] ;  /* 0x00018c00010b7983 */ /* 0x000ea80000300800 */
[----:B------:R-:W-:Y:S04]  /*36d90*/  STL.64 [R1+0x250], R24 ;  /* 0x0002501801007387 */ /* 0x000fe80000100a00 */
[----:B------:R0:W-:Y:S04]  /*36da0*/  STL.64 [R1+0x258], R26 ;  /* 0x0002581a01007387 */ /* 0x0001e80000100a00 */
[----:B0-----:R-:W3:Y:S04]  /*36db0*/  LDL.LU.64 R26, [R1+0x34c8] ;  /* 0x0034c800011a7983 */ /* 0x001ee80000300a00 */
[----:B------:R0:W-:Y:S04]  /*36dc0*/  STL.64 [R1+0x3460], R22 ;  /* 0x0034601601007387 */ /* 0x0001e80000100a00 */
[----:B------:R-:W4:Y:S04]  /*36dd0*/  LDL.LU R20, [R1+0x140] ;  /* 0x0001400001147983 */ /* 0x000f280000300800 */
[----:B------:R-:W4:Y:S04]  /*36de0*/  LDL.LU R21, [R1+0x144] ;  /* 0x0001440001157983 */ /* 0x000f280000300800 */
[----:B0-----:R-:W2:Y:S04]  /*36df0*/  LDL.LU R22, [R1+0x148] ;  /* 0x0001480001167983 */ /* 0x001ea80000300800 */
[----:B------:R-:W2:Y:S04]  /*36e00*/  LDL.LU R23, [R1+0x14c] ;  /* 0x00014c0001177983 */ /* 0x000ea80000300800 */
[----:B--2---:R-:W-:Y:S04]  /*36e10*/  STL.64 [R1+0x3478], R22 ;  /* 0x0034781601007387 */ /* 0x004fe80000100a00 */
[----:B----4-:R0:W-:Y:S04]  /*36e20*/  STL.64 [R1+0x3470], R20 ;  /* 0x0034701401007387 */ /* 0x0101e80000100a00 */
[----:B0-----:R-:W2:Y:S04]  /*36e30*/  LDL.LU R20, [R1+0x150] ;  /* 0x0001500001147983 */ /* 0x001ea80000300800 */
[----:B------:R-:W2:Y:S04]  /*36e40*/  LDL.LU R21, [R1+0x154] ;  /* 0x0001540001157983 */ /* 0x000ea80000300800 */
[----:B------:R-:W4:Y:S04]  /*36e50*/  LDL.LU R22, [R1+0x158] ;  /* 0x0001580001167983 */ /* 0x000f280000300800 */
[----:B------:R-:W4:Y:S04]  /*36e60*/  LDL.LU R23, [R1+0x15c] ;  /* 0x00015c0001177983 */ /* 0x000f280000300800 */
[----:B----4-:R-:W-:Y:S04]  /*36e70*/  STL.64 [R1+0x3490], R22 ;  /* 0x0034901601007387 */ /* 0x010fe80000100a00 */
[----:B--2---:R0:W-:Y:S04]  /*36e80*/  STL.64 [R1+0x3488], R20 ;  /* 0x0034881401007387 */ /* 0x0041e80000100a00 */
[----:B0-----:R-:W2:Y:S04]  /*36e90*/  LDL.LU R20, [R1+0x160] ;  /* 0x0001600001147983 */ /* 0x001ea80000300800 */
[----:B------:R-:W2:Y:S04]  /*36ea0*/  LDL.LU R21, [R1+0x164] ;  /* 0x0001640001157983 */ /* 0x000ea80000300800 */
[----:B------:R-:W4:Y:S04]  /*36eb0*/  LDL.LU R22, [R1+0x168] ;  /* 0x0001680001167983 */ /* 0x000f280000300800 */
[----:B------:R-:W4:Y:S01]  /*36ec0*/  LDL.LU R23, [R1+0x16c] ;  /* 0x00016c0001177983 */ /* 0x000f220000300800 */
[----:B---3--:R-:W-:Y:S03]  /*36ed0*/  HMMA.16816.F32.BF16 R4, R4, R26, R12 ;  /* 0x0000001a0404723c */ /* 0x008fe6000004180c */
[----:B----4-:R-:W-:Y:S04]  /*36ee0*/  STL.64 [R1+0x34a8], R22 ;  /* 0x0034a81601007387 */ /* 0x010fe80000100a00 */
[----:B--2---:R0:W-:Y:S04]  /*36ef0*/  STL.64 [R1+0x34a0], R20 ;  /* 0x0034a01401007387 */ /* 0x0041e80000100a00 */
[----:B0-----:R-:W2:Y:S04]  /*36f00*/  LDL.LU R20, [R1+0x170] ;  /* 0x0001700001147983 */ /* 0x001ea80000300800 */
[----:B------:R-:W2:Y:S04]  /*36f10*/  LDL.LU R21, [R1+0x174] ;  /* 0x0001740001157983 */ /* 0x000ea80000300800 */
[----:B------:R-:W2:Y:S04]  /*36f20*/  LDL.LU R22, [R1+0x178] ;  /* 0x0001780001167983 */ /* 0x000ea80000300800 */
[----:B------:R-:W2:Y:S04]  /*36f30*/  LDL.LU R23, [R1+0x17c] ;  /* 0x00017c0001177983 */ /* 0x000ea80000300800 */
[----:B------:R-:W3:Y:S04]  /*36f40*/  LDL.LU.64 R14, [R1+0x34c0] ;  /* 0x0034c000010e7983 */ /* 0x000ee80000300a00 */
[----:B------:R-:W3:Y:S04]  /*36f50*/  LDL.LU.64 R12, [R1+0x34b8] ;  /* 0x0034b800010c7983 */ /* 0x000ee80000300a00 */
[----:B------:R0:W-:Y:S04]  /*36f60*/  STL.64 [R1+0x230], R4 ;  /* 0x0002300401007387 */ /* 0x0001e80000100a00 */
[----:B------:R-:W-:Y:S04]  /*36f70*/  STL.64 [R1+0x238], R6 ;  /* 0x0002380601007387 */ /* 0x000fe80000100a00 */
[----:B0-----:R-:W4:Y:S04]  /*36f80*/  LDL.LU R4, [R1+0x130] ;  /* 0x0001300001047983 */ /* 0x001f280000300800 */
[----:B------:R-:W4:Y:S01]  /*36f90*/  LDL.LU R5, [R1+0x134] ;  /* 0x0001340001057983 */ /* 0x000f220000300800 */
        /* <DEDUP_REMOVED lines=34> */
[----:B------:R-:W4:Y:S02]  /*371c0*/  LDL.LU.64 R10, [R1+0x3458] ;  /* 0x00345800010a7983 */ /* 0x000f240000300a00 */
[----:B----4-:R-:W-:Y:S06]  /*371d0*/  HMMA.16816.F32.BF16 R4, R12, R10, R4 ;  /* 0x0000000a0c04723c */ /* 0x010fec0000041804 */
[----:B------:R-:W-:-:S15]  /*371e0*/  IMAD.MOV.U32 R2, RZ, RZ, R11 ;  /* 0x000000ffff027224 */ /* 0x000fde00078e000b */
[----:B------:R-:W-:-:S02]  /*371f0*/  NOP ;  /* 0x0000000000007918 */ /* 0x000fc40000000000 */
[----:B------:R0:W-:Y:S04]  /*37200*/  STL.64 [R1+0x140], R4 ;  /* 0x0001400401007387 */ /* 0x0001e80000100a00 */
[----:B------:R-:W-:Y:S01]  /*37210*/  STL.64 [R1+0x148], R6 ;  /* 0x0001480601007387 */ /* 0x000fe20000100a00 */
[----:B0-----:R-:W-:-:S03]  /*37220*/  IMAD.MOV.U32 R4, RZ, RZ, R10 ;  /* 0x000000ffff047224 */ /* 0x001fc600078e000a */
[----:B------:R-:W2:Y:S04]  /*37230*/  LDL.LU.64 R10, [R1+0x3450] ;  /* 0x00345000010a7983 */ /* 0x000ea80000300a00 */
[----:B------:R-:W2:Y:S01]  /*37240*/  LDL.LU.64 R8, [R1+0x3448] ;  /* 0x0034480001087983 */ /* 0x000ea20000300a00 */
[----:B------:R-:W0:Y:S01]  /*37250*/  S2R R25, SR_TID.X ;  /* 0x0000000000197919 */ /* 0x000e220000002100 */
[----:B--2---:R-:W-:Y:S02]  /*37260*/  HMMA.16816.F32.BF16 R20, R12, R22, R8 ;  /* 0x000000160c14723c */ /* 0x004fe40000041808 */
[----:B------:R-:W2:Y:S04]  /*37270*/  LDL.LU.64 R10, [R1+0x3440] ;  /* 0x00344000010a7983 */ /* 0x000ea80000300a00 */
[----:B------:R-:W2:-:S15]  /*37280*/  LDL.LU.64 R8, [R1+0x3438] ;  /* 0x0034380001087983 */ /* 0x000e9e0000300a00 */
[----:B------:R-:W-:-:S02]  /*37290*/  NOP ;  /* 0x0000000000007918 */ /* 0x000fc40000000000 */
[----:B------:R-:W-:Y:S04]  /*372a0*/  STL.64 [R1+0x950], R20 ;  /* 0x0009501401007387 */ /* 0x000fe80000100a00 */
[----:B------:R1:W-:Y:S04]  /*372b0*/  STL.64 [R1+0x958], R22 ;  /* 0x0009581601007387 */ /* 0x0003e80000100a00 */
[----:B-1----:R-:W3:Y:S04]  /*372c0*/  LDL.LU.64 R22, [R1+0x3430] ;  /* 0x0034300001167983 */ /* 0x002ee80000300a00 */
[----:B------:R-:W3:Y:S01]  /*372d0*/  LDL.LU.64 R20, [R1+0x3428] ;  /* 0x0034280001147983 */ /* 0x000ee20000300a00 */
[----:B--2---:R-:W-:Y:S03]  /*372e0*/  HMMA.16816.F32.BF16 R8, R12, R26, R8 ;  /* 0x0000001a0c08723c */ /* 0x004fe60000041808 */
[----:B------:R-:W1:-:S15]  /*372f0*/  LDSM.16.MT88.4 R12, [R28+UR4+0x8000] ;  /* 0x008000041c0c783b */ /* 0x000e5e0008004200 */
[----:B------:R-:W-:-:S05]  /*37300*/  NOP ;  /* 0x0000000000007918 */ /* 0x000fca0000000000 */
[----:B------:R0:W-:Y:S04]  /*37310*/  STL.64 [R1+0x130], R8 ;  /* 0x0001300801007387 */ /* 0x0001e80000100a00 */
[----:B------:R-:W-:Y:S01]  /*37320*/  STL.64 [R1+0x138], R10 ;  /* 0x0001380a01007387 */ /* 0x000fe20000100a00 */
[C---:B0-----:R-:W-:Y:S01]  /*37330*/  LOP3.LUT R8, R25.reuse, 0x7, RZ, 0xc0, !PT ;  /* 0x0000000719087812 */ /* 0x041fe200078ec0ff */
[----:B------:R-:W-:-:S04]  /*37340*/  IMAD.SHL.U32 R9, R25, 0x2, RZ ;  /* 0x0000000219097824 */ /* 0x000fc800078e00ff */
[----:B------:R-:W-:Y:S01]  /*37350*/  IMAD R8, R8, 0x90, RZ ;  /* 0x0000009008087824 */ /* 0x000fe200078e02ff */
[----:B-1----:R0:W-:Y:S04]  /*37360*/  STL.64 [R1+0x3340], R14 ;  /* 0x0033400e01007387 */ /* 0x0021e80000100a00 */
[----:B------:R-:W-:Y:S01]  /*37370*/  LOP3.LUT R8, R8, 0x30, R9, 0x78, !PT ;  /* 0x0000003008087812 */ /* 0x000fe200078e7809 */
[----:B------:R-:W-:Y:S03]  /*37380*/  STL.64 [R1+0x3338], R12 ;  /* 0x0033380c01007387 */ /* 0x000fe60000100a00 */
[----:B------:R-:W-:Y:S01]  /*37390*/  LOP3.LUT R8, R8, 0x40, RZ, 0x3c, !PT ;  /* 0x0000004008087812 */ /* 0x000fe200078e3cff */
[----:B0-----:R-:W-:-:S02]  /*373a0*/  IMAD.MOV.U32 R14, RZ, RZ, R4 ;  /* 0x000000ffff0e7224 */ /* 0x001fc400078e0004 */
[----:B------:R-:W-:Y:S02]  /*373b0*/  IMAD.MOV.U32 R15, RZ, RZ, R2 ;  /* 0x000000ffff0f7224 */ /* 0x000fe400078e0002 */
[----:B------:R-:W0:Y:S04]  /*373c0*/  LDSM.16.M88.4 R4, [R8+UR4+0x10400] ;  /* 0x010400040804783b */ /* 0x000e280008000200 */
[----:B------:R-:W-:Y:S04]  /*373d0*/  STL.64 [R1+0x3420], R14 ;  /* 0x0034200e01007387 */ /* 0x000fe80000100a00 */
[----:B------:R-:W1:Y:S01]  /*373e0*/  LDSM.16.M88.4 R12, [R8+UR4+0x10000] ;  /* 0x01000004080c783b */ /* 0x000e620008000200 */
[----:B0-----:R-:W-:-:S02]  /*373f0*/  IMAD.MOV.U32 R24, RZ, RZ, R4 ;  /* 0x000000ffff187224 */ /* 0x001fc400078e0004 */
[----:B------:R-:W-:Y:S01]  /*37400*/  IMAD.MOV.U32 R25, RZ, RZ, R5 ;  /* 0x000000ffff197224 */ /* 0x000fe200078e0005 */
[----:B-1----:R-:W-:Y:S04]  /*37410*/  STL.64 [R1+0x70], R12 ;  /* 0x0000700c01007387 */ /* 0x002fe80000100a00 */
[----:B------:R-:W-:Y:S04]  /*37420*/  STL.64 [R1+0x78], R14 ;  /* 0x0000780e01007387 */ /* 0x000fe80000100a00 */
[----:B------:R-:W-:Y:S04]  /*37430*/  STL.64 [R1+0x60], R4 ;  /* 0x0000600401007387 */ /* 0x000fe80000100a00 */
[----:B------:R-:W-:Y:S04]  /*37440*/  STL.64 [R1+0x68], R6 ;  /* 0x0000680601007387 */ /* 0x000fe80000100a00 */
[----:B------:R-:W0:Y:S04]  /*37450*/  LDSM.16.M88.4 R4, [R8+UR4+0x10800] ;  /* 0x010800040804783b */ /* 0x000e280008000200 */
[----:B------:R-:W1:Y:S04]  /*37460*/  LDSM.16.M88.4 R12, [R8+UR4+0x10c00] ;  /* 0x010c0004080c783b */ /* 0x000e680008000200 */
[----:B------:R-:W-:Y:S04]  /*37470*/  STL [R1+0x3374], R25 ;  /* 0x0033741901007387 */ /* 0x000fe80000100800 */
[----:B------:R-:W-:Y:S04]  /*37480*/  STL [R1+0x3370], R24 ;  /* 0x0033701801007387 */ /* 0x000fe80000100800 */
[----:B0-----:R0:W-:Y:S04]  /*37490*/  STL.64 [R1+0x50], R4 ;  /* 0x0000500401007387 */ /* 0x0011e80000100a00 */
[----:B------:R2:W-:Y:S04]  /*374a0*/  STL.64 [R1+0x58], R6 ;  /* 0x0000580601007387 */ /* 0x0005e80000100a00 */
[----:B0-----:R-:W3:Y:S04]  /*374b0*/  LDL.LU R4, [R1+0x780] ;  /* 0x0007800001047983 */ /* 0x001ee80000300800 */
[----:B-1----:R-:W-:Y:S04]  /*374c0*/  STL.64 [R1+0x40], R12 ;  /* 0x0000400c01007387 */ /* 0x002fe80000100a00 */
[----:B------:R-:W-:Y:S04]  /*374d0*/  STL.64 [R1+0x48], R14 ;  /* 0x0000480e01007387 */ /* 0x000fe80000100a00 */
[----:B------:R-:W0:Y:S04]  /*374e0*/  LDSM.16.M88.4 R12, [R8+UR4+0x11000] ;  /* 0x01100004080c783b */ /* 0x000e280008000200 */
[----:B------:R-:W3:Y:S04]  /*374f0*/  LDL.LU R5, [R1+0x784] ;  /* 0x0007840001057983 */ /* 0x000ee80000300800 */
[----:B--2---:R-:W3:Y:S01]  /*37500*/  LDL.LU R6, [R1+0x788] ;  /* 0x0007880001067983 */ /* 0x004ee20000300800 */
[----:B------:R-:W-:-:S03]  /*37510*/  IMAD.MOV.U32 R7, RZ, RZ, R29 ;  /* 0x000000ffff077224 */ /* 0x000fc600078e001d */
[----:B0-----:R-:W-:Y:S04]  /*37520*/  STL.64 [R1+0x30], R12 ;  /* 0x0000300c01007387 */ /* 0x001fe80000100a00 */
[----:B------:R-:W-:Y:S01]  /*37530*/  STL.64 [R1+0x38], R14 ;  /* 0x0000380e01007387 */ /* 0x000fe20000100a00 */
[----:B------:R-:W-:-:S03]  /*37540*/  IMAD.MOV.U32 R29, RZ, RZ, R15 ;  /* 0x000000ffff1d7224 */ /* 0x000fc600078e000f */
[----:B------:R-:W0:Y:S04]  /*37550*/  LDSM.16.M88.4 R12, [R8+UR4+0x11400] ;  /* 0x01140004080c783b */ /* 0x000e280008000200 */
[----:B------:R-:W-:Y:S04]  /*37560*/  STL [R1+0x2bd8], R29 ;  /* 0x002bd81d01007387 */ /* 0x000fe80000100800 */
[----:B0-----:R-:W-:Y:S04]  /*37570*/  STL.64 [R1+0x20], R12 ;  /* 0x0000200c01007387 */ /* 0x001fe80000100a00 */
[----:B------:R-:W-:Y:S04]  /*37580*/  STL.64 [R1+0x28], R14 ;  /* 0x0000280e01007387 */ /* 0x000fe80000100a00 */
[----:B------:R-:W0:Y:S04]  /*37590*/  LDSM.16.M88.4 R12, [R8+UR4+0x11800] ;  /* 0x01180004080c783b */ /* 0x000e280008000200 */
[----:B------:R-:W1:Y:S04]  /*375a0*/  LDSM.16.M88.4 R8, [R8+UR4+0x11c00] ;  /* 0x011c00040808783b */ /* 0x000e680008000200 */
[----:B0-----:R-:W-:Y:S04]  /*375b0*/  STL.64 [R1+0x18], R14 ;  /* 0x0000180e01007387 */ /* 0x001fe80000100a00 */
[----:B-1----:R0:W-:Y:S01]  /*375c0*/  STL.64 [R1], R8 ;  /* 0x0000000801007387 */ /* 0x0021e20000100a00 */
[----:B------:R-:W-:-:S03]  /*375d0*/  IMAD.MOV.U32 R25, RZ, RZ, R8 ;  /* 0x000000ffff197224 */ /* 0x000fc600078e0008 */
[----:B------:R1:W-:Y:S01]  /*375e0*/  STL.64 [R1+0x8], R10 ;  /* 0x0000080a01007387 */ /* 0x0003e20000100a00 */
[----:B------:R-:W-:-:S03]  /*375f0*/  IMAD.MOV.U32 R24, RZ, RZ, R9 ;  /* 0x000000ffff187224 */ /* 0x000fc600078e0009 */
[----:B0-----:R-:W2:Y:S04]  /*37600*/  LDL.LU R8, [R1+0x7d0] ;  /* 0x0007d00001087983 */ /* 0x001ea80000300800 */
[----:B------:R-:W2:Y:S04]  /*37610*/  LDL.LU R9, [R1+0x7d4] ;  /* 0x0007d40001097983 */ /* 0x000ea80000300800 */
[----:B-1----:R-:W4:Y:S04]  /*37620*/  LDL.LU R10, [R1+0x7d8] ;  /* 0x0007d800010a7983 */ /* 0x002f280000300800 */
[----:B------:R-:W4:Y:S01]  /*37630*/  LDL.LU R11, [R1+0x7dc] ;  /* 0x0007dc00010b7983 */ /* 0x000f220000300800 */
[----:B------:R-:W-:-:S02]  /*37640*/  IMAD.MOV.U32 R2, RZ, RZ, R12 ;  /* 0x000000ffff027224 */ /* 0x000fc400078e000c */
[----:B------:R-:W-:Y:S01]  /*37650*/  IMAD.MOV.U32 R29, RZ, RZ, R13 ;  /* 0x000000ffff1d7224 */ /* 0x000fe200078e000d */
[----:B------:R-:W3:Y:S04]  /*37660*/  LDL.LU R12, [R1+0x800] ;  /* 0x00080000010c7983 */ /* 0x000ee80000300800 */
[----:B------:R-:W3:Y:S04]  /*37670*/  LDL.LU R13, [R1+0x804] ;  /* 0x00080400010d7983 */ /* 0x000ee80000300800 */
[----:B------:R-:W3:Y:S04]  /*37680*/  LDL.LU R14, [R1+0x808] ;  /* 0x00080800010e7983 */ /* 0x000ee80000300800 */
[----:B------:R-:W3:Y:S04]  /*37690*/  LDL.LU R15, [R1+0x80c] ;  /* 0x00080c00010f7983 */ /* 0x000ee80000300800 */
[----:B----4-:R0:W-:Y:S04]  /*376a0*/  STL.64 [R1+0x3400], R10 ;  /* 0x0034000a01007387 */ /* 0x0101e80000100a00 */
[----:B--2---:R-:W-:Y:S04]  /*376b0*/  STL.64 [R1+0x33f8], R8 ;  /* 0x0033f80801007387 */ /* 0x004fe80000100a00 */
[----:B0-----:R-:W2:Y:S01]  /*376c0*/  LDL.LU.64 R10, [R1+0xb8] ;  /* 0x0000b800010a7983 */ /* 0x001ea20000300a00 */
[C---:B---3--:R-:W-:Y:S03]  /*376d0*/  HMMA.16816.F32.BF16 R4, R20.reuse, R18, R4 ;  /* 0x000000121404723c */ /* 0x048fe60000041804 */
[----:B--2---:R0:W-:Y:S04]  /*376e0*/  STL.64 [R1+0x3410], R10 ;  /* 0x0034100a01007387 */ /* 0x0041e80000100a00 */
[----:B0-----:R-:W2:Y:S04]  /*376f0*/  LDL.LU.64 R10, [R1+0xc8] ;  /* 0x0000c800010a7983 */ /* 0x001ea80000300a00 */
[----:B--2---:R0:W-:Y:S04]  /*37700*/  STL.64 [R1+0x3418], R10 ;  /* 0x0034180a01007387 */ /* 0x0041e80000100a00 */
[----:B0-----:R-:W2:Y:S04]  /*37710*/  LDL.LU.64 R10, [R1+0xd8] ;  /* 0x0000d800010a7983 */ /* 0x001ea80000300a00 */
[----:B------:R-:W-:Y:S04]  /*37720*/  STL.64 [R1+0x33d8], R26 ;  /* 0x0033d81a01007387 */ /* 0x000fe80000100a00 */
[----:B------:R0:W-:Y:S04]  /*37730*/  STL.64 [R1+0x33d0], R24 ;  /* 0x0033d01801007387 */ /* 0x0001e80000100a00 */
[----:B0-----:R-:W3:Y:S04]  /*37740*/  LDL.LU R24, [R1+0x7f0] ;  /* 0x0007f00001187983 */ /* 0x001ee80000300800 */
[----:B------:R-:W3:Y:S04]  /*37750*/  LDL.LU R25, [R1+0x7f4] ;  /* 0x0007f40001197983 */ /* 0x000ee80000300800 */
[----:B------:R-:W3:Y:S04]  /*37760*/  LDL.LU R26, [R1+0x7f8] ;  /* 0x0007f800011a7983 */ /* 0x000ee80000300800 */
[----:B------:R-:W3:Y:S04]  /*37770*/  LDL.LU R27, [R1+0x7fc] ;  /* 0x0007fc00011b7983 */ /* 0x000ee80000300800 */
[----:B------:R-:W-:Y:S04]  /*37780*/  STL.64 [R1+0x33e0], R18 ;  /* 0x0033e01201007387 */ /* 0x000fe80000100a00 */
[----:B------:R0:W-:Y:S04]  /*37790*/  STL.64 [R1+0x3408], R16 ;  /* 0x0034081001007387 */ /* 0x0001e80000100a00 */
[----:B------:R-:W-:Y:S04]  /*377a0*/  STL.64 [R1+0x120], R4 ;  /* 0x0001200401007387 */ /* 0x000fe80000100a00 */
[----:B------:R-:W-:Y:S04]  /*377b0*/  STL.64 [R1+0x128], R6 ;  /* 0x0001280601007387 */ /* 0x000fe80000100a00 */
[----:B------:R-:W1:Y:S04]  /*377c0*/  LDSM.16.MT88.4 R4, [R28+UR4+0x8080] ;  /* 0x008080041c04783b */ /* 0x000e680008004200 */
[----:B0-----:R-:W4:Y:S04]  /*377d0*/  LDL.LU R16, [R1+0x7e0] ;  /* 0x0007e00001107983 */ /* 0x001f280000300800 */
[----:B------:R-:W4:Y:S04]  /*377e0*/  LDL.LU R17, [R1+0x7e4] ;  /* 0x0007e40001117983 */ /* 0x000f280000300800 */
[----:B------:R-:W4:Y:S04]  /*377f0*/  LDL.LU R18, [R1+0x7e8] ;  /* 0x0007e80001127983 */ /* 0x000f280000300800 */
[----:B------:R-:W4:Y:S04]  /*37800*/  LDL.LU R19, [R1+0x7ec] ;  /* 0x0007ec0001137983 */ /* 0x000f280000300800 */
[----:B-1----:R-:W-:Y:S04]  /*37810*/  STL.64 [R1+0x32c8], R6 ;  /* 0x0032c80601007387 */ /* 0x002fe80000100a00 */
        /* <DEDUP_REMOVED lines=13> */
[----:B--2---:R-:W-:-:S15]  /*378f0*/  STL.64 [R1+0x3358], R4 ;  /* 0x0033580401007387 */ /* 0x004fde0000100a00 */
[----:B------:R-:W-:-:S01]  /*37900*/  NOP ;  /* 0x0000000000007918 */ /* 0x000fc20000000000 */
[----:B------:R0:W-:Y:S04]  /*37910*/  STL.64 [R1+0x910], R12 ;  /* 0x0009100c01007387 */ /* 0x0001e80000100a00 */
[----:B------:R1:W-:Y:S01]  /*37920*/  STL.64 [R1+0x918], R14 ;  /* 0x0009180e01007387 */ /* 0x0003e20000100a00 */
[----:B0-----:R-:W-:-:S03]  /*37930*/  IMAD.MOV.U32 R13, RZ, RZ, R10 ;  /* 0x000000ffff0d7224 */ /* 0x001fc600078e000a */
[----:B-1----:R-:W2:Y:S01]  /*37940*/  LDL.LU.64 R14, [R1+0x3420] ;  /* 0x00342000010e7983 */ /* 0x002ea20000300a00 */
[----:B------:R-:W-:-:S03]  /*37950*/  IMAD.MOV.U32 R12, RZ, RZ, R11 ;  /* 0x000000ffff0c7224 */ /* 0x000fc600078e000b */
[----:B------:R-:W3:Y:S02]  /*37960*/  LDL.LU.64 R10, [R1+0x3418] ;  /* 0x00341800010a7983 */ /* 0x000ee40000300a00 */
[----:B---3--:R-:W-:-:S15]  /*37970*/  HMMA.16816.F32.BF16 R24, R20, R10, R24 ;  /* 0x0000000a1418723c */ /* 0x008fde0000041818 */
[----:B------:R-:W-:-:S08]  /*37980*/  NOP ;  /* 0x0000000000007918 */ /* 0x000fd00000000000 */
[----:B------:R0:W-:Y:S04]  /*37990*/  STL.64 [R1+0x900], R24 ;  /* 0x0009001801007387 */ /* 0x0001e80000100a00 */
[----:B------:R-:W-:Y:S01]  /*379a0*/  STL.64 [R1+0x908], R26 ;  /* 0x0009081a01007387 */ /* 0x000fe20000100a00 */
[----:B0-----:R-:W-:Y:S02]  /*379b0*/  IMAD.MOV.U32 R25, RZ, RZ, R10 ;  /* 0x000000ffff197224 */ /* 0x001fe400078e000a */
[----:B------:R-:W-:Y:S02]  /*379c0*/  IMAD.MOV.U32 R24, RZ, RZ, R11 ;  /* 0x000000ffff187224 */ /* 0x000fe400078e000b */
[----:B------:R-:W4:Y:S01]  /*379d0*/  LDL.LU.64 R10, [R1+0x3410] ;  /* 0x00341000010a7983 */ /* 0x000f220000300a00 */
[----:B------:R-:W-:-:S02]  /*379e0*/  IMAD.MOV.U32 R6, RZ, RZ, R3 ;  /* 0x000000ffff067224 */ /* 0x000fc400078e0003 */
[----:B------:R-:W-:Y:S01]  /*379f0*/  IMAD.MOV.U32 R7, RZ, RZ, R0 ;  /* 0x000000ffff077224 */ /* 0x000fe200078e0000 */
[----:B----4-:R-:W-:Y:S06]  /*37a00*/  HMMA.16816.F32.BF16 R16, R20, R10, R16 ;  /* 0x0000000a1410723c */ /* 0x010fec0000041810 */
[----:B------:R-:W-:Y:S02]  /*37a10*/  IMAD.MOV.U32 R3, RZ, RZ, R10 ;  /* 0x000000ffff037224 */ /* 0x000fe400078e000a */
[----:B------:R-:W-:-:S15]  /*37a20*/  IMAD.MOV.U32 R0, RZ, RZ, R11 ;  /* 0x000000ffff007224 */ /* 0x000fde00078e000b */
[----:B------:R0:W-:Y:S04]  /*37a30*/  STL.64 [R1+0x8f0], R16 ;  /* 0x0008f01001007387 */ /* 0x0001e80000100a00 */
[----:B------:R-:W-:Y:S04]  /*37a40*/  STL.64 [R1+0x8f8], R18 ;  /* 0x0008f81201007387 */ /* 0x000fe80000100a00 */
[----:B0-----:R-:W3:Y:S04]  /*37a50*/  LDL.LU.64 R16, [R1+0x3408] ;  /* 0x0034080001107983 */ /* 0x001ee80000300a00 */
[----:B------:R-:W4:Y:S04]  /*37a60*/  LDL.LU.64 R10, [R1+0x3400] ;  /* 0x00340000010a7983 */ /* 0x000f280000300a00 */
[----:B------:R-:W4:Y:S04]  /*37a70*/  LDL.LU.64 R8, [R1+0x33f8] ;  /* 0x0033f80001087983 */ /* 0x000f280000300a00 */
[----:B------:R-:W-:Y:S04]  /*37a80*/  STL.64 [R1+0x3378], R6 ;  /* 0x0033780601007387 */ /* 0x000fe80000100a00 */
[----:B------:R-:W2:Y:S01]  /*37a90*/  LDL.LU R4, [R1+0x810] ;  /* 0x0008100001047983 */ /* 0x000ea20000300800 */
[----:B----4-:R-:W-:-:S15]  /*37aa0*/  HMMA.16816.F32.BF16 R8, R20, R6, R8 ;  /* 0x000000061408723c */ /* 0x010fde0000041808 */
[----:B------:R-:W-:-:S08]  /*37ab0*/  NOP ;  /* 0x0000000000007918 */ /* 0x000fd00000000000 */
[----:B------:R0:W-:Y:S04]  /*37ac0*/  STL.64 [R1+0x8e0], R8 ;  /* 0x0008e00801007387 */ /* 0x0001e80000100a00 */
[----:B------:R1:W-:Y:S04]  /*37ad0*/  STL.64 [R1+0x8e8], R10 ;  /* 0x0008e80a01007387 */ /* 0x0003e80000100a00 */
[----:B------:R-:W2:Y:S04]  /*37ae0*/  LDL.LU R5, [R1+0x814] ;  /* 0x0008140001057983 */ /* 0x000ea80000300800 */
[----:B0-----:R-:W4:Y:S04]  /*37af0*/  LDL.LU R8, [R1+0x770] ;  /* 0x0007700001087983 */ /* 0x001f280000300800 */
[----:B------:R-:W4:Y:S04]  /*37b00*/  LDL.LU R9, [R1+0x774] ;  /* 0x0007740001097983 */ /* 0x000f280000300800 */
[----:B-1----:R-:W3:Y:S04]  /*37b10*/  LDL.LU R10, [R1+0x778] ;  /* 0x00077800010a7983 */ /* 0x002ee80000300800 */
[----:B------:R-:W3:Y:S04]  /*37b20*/  LDL.LU R11, [R1+0x77c] ;  /* 0x00077c00010b7983 */ /* 0x000ee80000300800 */
[----:B---3--:R-:W-:Y:S04]  /*37b30*/  STL.64 [R1+0x33f0], R10 ;  /* 0x0033f00a01007387 */ /* 0x008fe80000100a00 */
[----:B----4-:R0:W-:Y:S04]  /*37b40*/  STL.64 [R1+0x33e8], R8 ;  /* 0x0033e80801007387 */ /* 0x0101e80000100a00 */
[----:B0-----:R-:W3:Y:S04]  /*37b50*/  LDL.LU R8, [R1+0x7c0] ;  /* 0x0007c00001087983 */ /* 0x001ee80000300800 */
[----:B------:R-:W3:Y:S04]  /*37b60*/  LDL.LU R9, [R1+0x7c4] ;  /* 0x0007c40001097983 */ /* 0x000ee80000300800 */
[----:B------:R-:W3:Y:S04]  /*37b70*/  LDL.LU R10, [R1+0x7c8] ;  /* 0x0007c800010a7983 */ /* 0x000ee80000300800 */
[----:B------:R-:W3:Y:S01]  /*37b80*/  LDL.LU R11, [R1+0x7cc] ;  /* 0x0007cc00010b7983 */ /* 0x000ee20000300800 */
[----:B------:R-:W-:-:S02]  /*37b90*/  IMAD.MOV.U32 R7, RZ, RZ, R16 ;  /* 0x000000ffff077224 */ /* 0x000fc400078e0010 */
[----:B------:R-:W-:Y:S01]  /*37ba0*/  IMAD.MOV.U32 R6, RZ, RZ, R17 ;  /* 0x000000ffff067224 */ /* 0x000fe200078e0011 */
[----:B------:R-:W4:Y:S04]  /*37bb0*/  LDL.LU R16, [R1+0x7b0] ;  /* 0x0007b00001107983 */ /* 0x000f280000300800 */
[----:B------:R-:W4:Y:S04]  /*37bc0*/  LDL.LU R17, [R1+0x7b4] ;  /* 0x0007b40001117983 */ /* 0x000f280000300800 */
[----:B------:R-:W4:Y:S04]  /*37bd0*/  LDL.LU R18, [R1+0x7b8] ;  /* 0x0007b80001127983 */ /* 0x000f280000300800 */
[----:B------:R-:W4:Y:S04]  /*37be0*/  LDL.LU R19, [R1+0x7bc] ;  /* 0x0007bc0001137983 */ /* 0x000f280000300800 */
[----:B------:R-:W4:Y:S04]  /*37bf0*/  LDL.LU.64 R26, [R1+0x88] ;  /* 0x00008800011a7983 */ /* 0x000f280000300a00 */
[----:B------:R0:W-:Y:S04]  /*37c00*/  STL.64 [R1+0x3388], R6 ;  /* 0x0033880601007387 */ /* 0x0001e80000100a00 */
[----:B--2---:R-:W-:Y:S01]  /*37c10*/  STL.64 [R1+0x3380], R4 ;  /* 0x0033800401007387 */ /* 0x004fe20000100a00 */
[----:B0-----:R-:W-:-:S02]  /*37c20*/  IMAD.MOV.U32 R6, RZ, RZ, R25 ;  /* 0x000000ffff067224 */ /* 0x001fc400078e0019 */
[----:B------:R-:W-:-:S05]  /*37c30*/  IMAD.MOV.U32 R7, RZ, RZ, R24 ;  /* 0x000000ffff077224 */ /* 0x000fca00078e0018 */
[----:B------:R0:W-:Y:S02]  /*37c40*/  STL.64 [R1+0x33a0], R6 ;  /* 0x0033a00601007387 */ /* 0x0001e40000100a00 */
[----:B0-----:R-:W-:Y:S02]  /*37c50*/  IMAD.MOV.U32 R6, RZ, RZ, R13 ;  /* 0x000000ffff067224 */ /* 0x001fe400078e000d */
[----:B------:R-:W-:-:S05]  /*37c60*/  IMAD.MOV.U32 R7, RZ, RZ, R12 ;  /* 0x000000ffff077224 */ /* 0x000fca00078e000c */
[----:B------:R0:W-:Y:S04]  /*37c70*/  STL.64 [R1+0x33b8], R6 ;  /* 0x0033b80601007387 */ /* 0x0001e80000100a00 */
        /* <DEDUP_REMOVED lines=10> */
[----:B------:R0:W-:Y:S04]  /*37d20*/  STL.64 [R1+0x3368], R14 ;  /* 0x0033680e01007387 */ /* 0x0001e80000100a00 */
[----:B------:R-:W2:Y:S04]  /*37d30*/  LDL.LU R12, [R1+0x820] ;  /* 0x00082000010c7983 */ /* 0x000ea80000300800 */
[----:B------:R-:W2:Y:S04]  /*37d40*/  LDL.LU R13, [R1+0x824] ;  /* 0x00082400010d7983 */ /* 0x000ea80000300800 */
[----:B0-----:R-:W3:Y:S04]  /*37d50*/  LDL.LU R14, [R1+0x828] ;  /* 0x00082800010e7983 */ /* 0x001ee80000300800 */
[----:B------:R-:W3:Y:S01]  /*37d60*/  LDL.LU R15, [R1+0x82c] ;  /* 0x00082c00010f7983 */ /* 0x000ee20000300800 */
[----:B----4-:R-:W-:Y:S03]  /*37d70*/  HMMA.16816.F32.BF16 R16, R20, R26, R16 ;  /* 0x0000001a1410723c */ /* 0x010fe60000041810 */
        /* <DEDUP_REMOVED lines=12> */
[----:B------:R0:W-:Y:S04]  /*37e40*/  STL.64 [R1+0x8c0], R16 ;  /* 0x0008c01001007387 */ /* 0x0001e80000100a00 */
[----:B------:R1:W-:Y:S01]  /*37e50*/  STL.64 [R1+0x8c8], R18 ;  /* 0x0008c81201007387 */ /* 0x0003e20000100a00 */
[----:B0-----:R-:W-:-:S03]  /*37e60*/  IMAD.MOV.U32 R17, RZ, RZ, R26 ;  /* 0x000000ffff117224 */ /* 0x001fc600078e001a */
[----:B-1----:R-:W3:Y:S01]  /*37e70*/  LDL.LU.64 R18, [R1+0x33e0] ;  /* 0x0033e00001127983 */ /* 0x002ee20000300a00 */
[----:B------:R-:W-:-:S03]  /*37e80*/  IMAD.MOV.U32 R16, RZ, RZ, R27 ;  /* 0x000000ffff107224 */ /* 0x000fc600078e001b */
[----:B------:R-:W4:Y:S04]  /*37e90*/  LDL.LU.64 R26, [R1+0x33d8] ;  /* 0x0033d800011a7983 */ /* 0x000f280000300a00 */
[----:B------:R-:W2:Y:S01]  /*37ea0*/  LDL.LU.64 R24, [R1+0x33d0] ;  /* 0x0033d00001187983 */ /* 0x000ea20000300a00 */
[----:B----4-:R-:W-:Y:S03]  /*37eb0*/  HMMA.16816.F32.BF16 R20, R20, R26, R8 ;  /* 0x0000001a1414723c */ /* 0x010fe60000041808 */
[----:B------:R-:W3:Y:S04]  /*37ec0*/  LDL.LU.64 R10, [R1+0x33c8] ;  /* 0x0033c800010a7983 */ /* 0x000ee80000300a00 */
[----:B------:R-:W3:-:S15]  /*37ed0*/  LDL.LU.64 R8, [R1+0x33c0] ;  /* 0x0033c00001087983 */ /* 0x000ede0000300a00 */
[----:B------:R-:W-:-:S01]  /*37ee0*/  NOP ;  /* 0x0000000000007918 */ /* 0x000fc20000000000 */
[----:B------:R-:W-:Y:S04]  /*37ef0*/  STL.64 [R1+0x870], R20 ;  /* 0x0008701401007387 */ /* 0x000fe80000100a00 */
[----:B------:R0:W-:Y:S02]  /*37f00*/  STL.64 [R1+0x878], R22 ;  /* 0x0008781601007387 */ /* 0x0001e40000100a00 */
[----:B0-----:R-:W-:Y:S02]  /*37f10*/  IMAD.MOV.U32 R22, RZ, RZ, R17 ;  /* 0x000000ffff167224 */ /* 0x001fe400078e0011 */
[----:B------:R-:W-:Y:S02]  /*37f20*/  IMAD.MOV.U32 R23, RZ, RZ, R16 ;  /* 0x000000ffff177224 */ /* 0x000fe400078e0010 */
[----:B---3--:R-:W-:Y:S01]  /*37f30*/  HMMA.16816.F32.BF16 R16, R8, R18, R4 ;  /* 0x000000120810723c */ /* 0x008fe20000041804 */
[----:B------:R-:W2:-:S15]  /*37f40*/  LDL.LU.64 R6, [R1+0x33b8] ;  /* 0x0033b80001067983 */ /* 0x000e9e0000300a00 */
[----:B------:R-:W-:-:S07]  /*37f50*/  NOP ;  /* 0x0000000000007918 */ /* 0x000fce0000000000 */
[----:B------:R-:W-:Y:S04]  /*37f60*/  STL.64 [R1+0xe0], R16 ;  /* 0x0000e01001007387 */ /* 0x000fe80000100a00 */
[----:B------:R-:W-:Y:S04]  /*37f70*/  STL.64 [R1+0xe8], R18 ;  /* 0x0000e81201007387 */ /* 0x000fe80000100a00 */
[----:B------:R-:W0:Y:S04]  /*37f80*/  LDSM.16.MT88.4 R16, [R28+UR4+0x8100] ;  /* 0x008100041c10783b */ /* 0x000e280008004200 */
[----:B0-----:R-:W-:Y:S04]  /*37f90*/  STL.64 [R1+0x3248], R18 ;  /* 0x0032481201007387 */ /* 0x001fe80000100a00 */
[----:B------:R-:W-:Y:S01]  /*37fa0*/  STL.64 [R1+0x3240], R16 ;  /* 0x0032401001007387 */ /* 0x000fe20000100a00 */
[----:B--2---:R-:W-:Y:S03]  /*37fb0*/  HMMA.16816.F32.BF16 R4, R8, R6, R12 ;  /* 0x000000060804723c */ /* 0x004fe6000004180c */
[----:B------:R-:W2:Y:S04]  /*37fc0*/  LDL.LU.64 R14, [R1+0x33b0] ;  /* 0x0033b000010e7983 */ /* 0x000ea80000300a00 */
[----:B------:R-:W2:-:S15]  /*37fd0*/  LDL.LU.64 R12, [R1+0x33a8] ;  /* 0x0033a800010c7983 */ /* 0x000e9e0000300a00 */
[----:B------:R-:W-:-:S01]  /*37fe0*/  NOP ;  /* 0x0000000000007918 */ /* 0x000fc20000000000 */
        /* <DEDUP_REMOVED lines=11> */
[----:B------:R-:W-:-:S02]  /*380a0*/  IMAD.MOV.U32 R18, RZ, RZ, R3 ;  /* 0x000000ffff127224 */ /* 0x000fc400078e0003 */
[----:B------:R-:W-:-:S07]  /*380b0*/  IMAD.MOV.U32 R19, RZ, RZ, R0 ;  /* 0x000000ffff137224 */ /* 0x000fce00078e0000 */
[----:B---3--:R-:W-:Y:S01]  /*380c0*/  HMMA.16816.F32.BF16 R16, R8, R18, R4 ;  /* 0x000000120810723c */ /* 0x008fe20000041804 */
[----:B------:R-:W2:-:S15]  /*380d0*/  LDL.LU.64 R6, [R1+0x3378] ;  /* 0x0033780001067983 */ /* 0x000e9e0000300a00 */
[----:B------:R-:W-:-:S07]  /*380e0*/  NOP ;  /* 0x0000000000007918 */ /* 0x000fce0000000000 */
[----:B------:R0:W-:Y:S01]  /*380f0*/  STL.64 [R1+0xb0], R16 ;  /* 0x0000b01001007387 */ /* 0x0001e20000100a00 */
[----:B------:R-:W-:Y:S02]  /*38100*/  IMAD.MOV.U32 R0, RZ, RZ, R19 ;  /* 0x000000ffff007224 */ /* 0x000fe400078e0013 */
[----:B------:R-:W-:Y:S02]  /*38110*/  IMAD.MOV.U32 R3, RZ, RZ, R18 ;  /* 0x000000ffff037224 */ /* 0x000fe400078e0012 */
[----:B0-----:R-:W-:Y:S02]  /*38120*/  IMAD.MOV.U32 R16, RZ, RZ, R25 ;  /* 0x000000ffff107224 */ /* 0x001fe400078e0019 */
[----:B------:R-:W-:Y:S01]  /*38130*/  IMAD.MOV.U32 R17, RZ, RZ, R24 ;  /* 0x000000ffff117224 */ /* 0x000fe200078e0018 */
[----:B------:R-:W3:Y:S04]  /*38140*/  LDL.LU R25, [R1+0x3374] ;  /* 0x0033740001197983 */ /* 0x000ee80000300800 */
[----:B------:R-:W3:Y:S04]  /*38150*/  LDL.LU R24, [R1+0x3370] ;  /* 0x0033700001187983 */ /* 0x000ee80000300800 */
[----:B------:R0:W-:Y:S04]  /*38160*/  STL.64 [R1+0x32e8], R16 ;  /* 0x0032e81001007387 */ /* 0x0001e80000100a00 */
[----:B0-----:R-:W4:Y:S04]  /*38170*/  LDL.LU R16, [R1+0x8a0] ;  /* 0x0008a00001107983 */ /* 0x001f280000300800 */
[----:B------:R-:W4:Y:S04]  /*38180*/  LDL.LU R17, [R1+0x8a4] ;  /* 0x0008a40001117983 */ /* 0x000f280000300800 */
[----:B------:R-:W4:Y:S04]  /*38190*/  LDL.LU R18, [R1+0x8a8] ;  /* 0x0008a80001127983 */ /* 0x000f280000300800 */
[----:B------:R-:W4:Y:S04]  /*381a0*/  LDL.LU R19, [R1+0x8ac] ;  /* 0x0008ac0001137983 */ /* 0x000f280000300800 */
[----:B------:R-:W-:Y:S04]  /*381b0*/  STL [R1+0x2c3c], R0 ;  /* 0x002c3c0001007387 */ /* 0x000fe80000100800 */
[----:B------:R-:W-:Y:S01]  /*381c0*/  STL [R1+0x2c38], R3 ;  /* 0x002c380301007387 */ /* 0x000fe20000100800 */
[----:B--2---:R-:W-:Y:S03]  /*381d0*/  HMMA.16816.F32.BF16 R4, R8, R6, R12 ;  /* 0x000000060804723c */ /* 0x004fe6000004180c */
[----:B------:R-:W2:-:S15]  /*381e0*/  LDL.LU.64 R14, [R1+0x3368] ;  /* 0x00336800010e7983 */ /* 0x000e9e0000300a00 */
[----:B------:R-:W-:-:S05]  /*381f0*/  NOP ;  /* 0x0000000000007918 */ /* 0x000fca0000000000 */
[----:B------:R-:W-:Y:S04]  /*38200*/  STL.64 [R1+0xa0], R4 ;  /* 0x0000a00401007387 */ /* 0x000fe80000100a00 */
[----:B------:R0:W-:Y:S04]  /*38210*/  STL.64 [R1+0xa8], R6 ;  /* 0x0000a80601007387 */ /* 0x0001e80000100a00 */
[----:B0-----:R-:W2:Y:S04]  /*38220*/  LDL.LU.64 R6, [R1+0x3360] ;  /* 0x0033600001067983 */ /* 0x001ea80000300a00 */
[----:B------:R-:W2:Y:S02]  /*38230*/  LDL.LU.64 R4, [R1+0x3358] ;  /* 0x0033580001047983 */ /* 0x000ea40000300a00 */
[C---:B--2---:R-:W-:Y:S02]  /*38240*/  HMMA.16816.F32.BF16 R12, R8.reuse, R14, R4 ;  /* 0x0000000e080c723c */ /* 0x044fe40000041804 */
[----:B------:R-:W2:Y:S04]  /*38250*/  LDL.LU.64 R6, [R1+0x3350] ;  /* 0x0033500001067983 */ /* 0x000ea80000300a00 */
[----:B------:R-:W2:Y:S01]  /*38260*/  LDL.LU.64 R4, [R1+0x3348] ;  /* 0x0033480001047983 */ /* 0x000ea20000300a00 */
[----:B----4-:R-:W-:-:S15]  /*38270*/  HMMA.16816.F32.BF16 R16, R8, R22, R16 ;  /* 0x000000160810723c */ /* 0x010fde0000041810 */
[----:B------:R-:W-:-:S02]  /*38280*/  NOP ;  /* 0x0000000000007918 */ /* 0x000fc40000000000 */
[----:B------:R-:W-:Y:S02]  /*38290*/  IMAD.MOV.U32 R3, RZ, RZ, R15 ;  /* 0x000000ffff037224 */ /* 0x000fe400078e000f */
[----:B------:R-:W-:Y:S01]  /*382a0*/  IMAD.MOV.U32 R0, RZ, RZ, R14 ;  /* 0x000000ffff007224 */ /* 0x000fe200078e000e */
[----:B------:R0:W-:Y:S04]  /*382b0*/  STL.64 [R1+0x90], R12 ;  /* 0x0000900c01007387 */ /* 0x0001e80000100a00 */
[----:B------:R-:W4:Y:S04]  /*382c0*/  LDL.LU.64 R14, [R1+0x3340] ;  /* 0x00334000010e7983 */ /* 0x000f280000300a00 */
[----:B0-----:R-:W4:Y:S04]  /*382d0*/  LDL.LU.64 R12, [R1+0x3338] ;  /* 0x00333800010c7983 */ /* 0x001f280000300a00 */
[----:B------:R-:W-:Y:S04]  /*382e0*/  STL [R1+0x2c7c], R3 ;  /* 0x002c7c0301007387 */ /* 0x000fe80000100800 */
[----:B------:R-:W-:Y:S01]  /*382f0*/  STL [R1+0x2c78], R0 ;  /* 0x002c780001007387 */ /* 0x000fe20000100800 */
[----:B--2---:R-:W-:Y:S03]  /*38300*/  HMMA.16816.F32.BF16 R20, R8, R26, R4 ;  /* 0x0000001a0814723c */ /* 0x004fe60000041804 */
[----:B------:R-:W0:Y:S04]  /*38310*/  LDSM.16.MT88.4 R8, [R28+UR4+0x8180] ;  /* 0x008180041c08783b */ /* 0x000e280008004200 */
[----:B------:R-:W4:Y:S04]  /*38320*/  LDL.LU R4, [R1+0xb70] ;  /* 0x000b700001047983 */ /* 0x000f280000300800 */
[----:B------:R1:W-:Y:S04]  /*38330*/  STL.64 [R1+0x80], R16 ;  /* 0x0000801001007387 */ /* 0x0003e80000100a00 */
[----:B------:R-:W-:Y:S04]  /*38340*/  STL.64 [R1+0x88], R18 ;  /* 0x0000881201007387 */ /* 0x000fe80000100a00 */
[----:B------:R-:W4:Y:S04]  /*38350*/  LDL.LU R5, [R1+0xb74] ;  /* 0x000b740001057983 */ /* 0x000f280000300800 */
[----:B------:R-:W4:Y:S04]  /*38360*/  LDL.LU R6, [R1+0xb78] ;  /* 0x000b780001067983 */ /* 0x000f280000300800 */
[----:B------:R-:W4:Y:S04]  /*38370*/  LDL.LU R7, [R1+0xb7c] ;  /* 0x000b7c0001077983 */ /* 0x000f280000300800 */
[----:B-1----:R-:W4:Y:S04]  /*38380*/  LDL.64 R16, [R1+0x70] ;  /* 0x0000700001107983 */ /* 0x002f280000100a00 */
[----:B------:R-:W-:Y:S04]  /*38390*/  STL.64 [R1+0x2b78], R22 ;  /* 0x002b781601007387 */ /* 0x000fe80000100a00 */
[----:B------:R1:W-:Y:S02]  /*383a0*/  STL.64 [R1+0x2b70], R20 ;  /* 0x002b701401007387 */ /* 0x0003e40000100a00 */
[----:B-1----:R-:W-:-:S02]  /*383b0*/  IMAD.MOV.U32 R20, RZ, RZ, R2 ;  /* 0x000000ffff147224 */ /* 0x002fc400078e0002 */
[----:B------:R-:W-:Y:S01]  /*383c0*/  IMAD.MOV.U32 R21, RZ, RZ, R29 ;  /* 0x000000ffff157224 */ /* 0x000fe200078e001d */
[----:B------:R-:W2:Y:S04]  /*383d0*/  LDL.LU R2, [R1+0x3334] ;  /* 0x0033340001027983 */ /* 0x000ea80000300800 */
[----:B------:R-:W-:Y:S04]  /*383e0*/  STL.64 [R1+0x32e0], R20 ;  /* 0x0032e01401007387 */ /* 0x000fe80000100a00 */
[----:B0-----:R-:W-:Y:S04]  /*383f0*/  STL.64 [R1+0x31e8], R10 ;  /* 0x0031e80a01007387 */ /* 0x001fe80000100a00 */
[----:B------:R0:W-:Y:S04]  /*38400*/  STL.64 [R1+0x31e0], R8 ;  /* 0x0031e00801007387 */ /* 0x0001e80000100a00 */
[----:B0-----:R-:W3:Y:S04]  /*38410*/  LDL.LU R8, [R1+0xac0] ;  /* 0x000ac00001087983 */ /* 0x001ee80000300800 */
[----:B------:R-:W3:Y:S04]  /*38420*/  LDL.LU R9, [R1+0xac4] ;  /* 0x000ac40001097983 */ /* 0x000ee80000300800 */
[----:B------:R-:W4:Y:S01]  /*38430*/  LDL.LU R10, [R1+0xac8] ;  /* 0x000ac800010a7983 */ /* 0x000f220000300800 */
[----:B--2---:R-:W-:-:S03]  /*38440*/  IMAD.MOV.U32 R11, RZ, RZ, R2 ;  /* 0x000000ffff0b7224 */ /* 0x004fc600078e0002 */
[----:B------:R-:W2:Y:S04]  /*38450*/  LDL.LU R2, [R1+0x3330] ;  /* 0x0033300001027983 */ /* 0x000ea80000300800 */
        /* <DEDUP_REMOVED lines=10> */
[----:B------:R-:W4:Y:S01]  /*38500*/  LDL.LU R10, [R1+0x758] ;  /* 0x00075800010a7983 */ /* 0x000f220000300800 */
[----:B--2---:R-:W-:Y:S01]  /*38510*/  IMAD.MOV.U32 R11, RZ, RZ, R2 ;  /* 0x000000ffff0b7224 */ /* 0x004fe200078e0002 */
[----:B------:R-:W-:Y:S04]  /*38520*/  HMMA.16816.F32.BF16 R4, R12, R16, R4 ;  /* 0x000000100c04723c */ /* 0x000fe80000041804 */
[----:B----4-:R-:W-:Y:S04]  /*38530*/  STL.64 [R1+0x3290], R10 ;  /* 0x0032900a01007387 */ /* 0x010fe80000100a00 */
[----:B---3--:R0:W-:Y:S04]  /*38540*/  STL.64 [R1+0x3288], R8 ;  /* 0x0032880801007387 */ /* 0x0081e80000100a00 */
[----:B0-----:R-:W2:Y:S01]  /*38550*/  LDL.64 R8, [R1+0x50] ;  /* 0x0000500001087983 */ /* 0x001ea20000100a00 */
[----:B------:R-:W-:-:S02]  /*38560*/  IMAD.MOV.U32 R3, RZ, RZ, R16 ;  /* 0x000000ffff037224 */ /* 0x000fc400078e0010 */
[----:B------:R-:W-:Y:S01]  /*38570*/  IMAD.MOV.U32 R0, RZ, RZ, R17 ;  /* 0x000000ffff007224 */ /* 0x000fe200078e0011 */
[----:B--2---:R-:W-:Y:S07]  /*38580*/  STL.64 [R1+0x3328], R8 ;  /* 0x0033280801007387 */ /* 0x004fee0000100a00 */
[----:B------:R-:W-:Y:S04]  /*38590*/  STL.64 [R1+0x740], R4 ;  /* 0x0007400401007387 */ /* 0x000fe80000100a00 */
[----:B------:R-:W2:Y:S04]  /*385a0*/  LDL.LU R16, [R1+0xb20] ;  /* 0x000b200001107983 */ /* 0x000ea80000300800 */
[----:B------:R-:W2:Y:S04]  /*385b0*/  LDL.LU R17, [R1+0xb24] ;  /* 0x000b240001117983 */ /* 0x000ea80000300800 */
[----:B------:R-:W3:Y:S04]  /*385c0*/  LDL.LU R18, [R1+0xb28] ;  /* 0x000b280001127983 */ /* 0x000ee80000300800 */
[----:B------:R-:W3:Y:S04]  /*385d0*/  LDL.LU R19, [R1+0xb2c] ;  /* 0x000b2c0001137983 */ /* 0x000ee80000300800 */
[----:B---3--:R-:W-:Y:S04]  /*385e0*/  STL.64 [R1+0x32f8], R18 ;  /* 0x0032f81201007387 */ /* 0x008fe80000100a00 */
[----:B--2---:R0:W-:Y:S04]  /*385f0*/  STL.64 [R1+0x32f0], R16 ;  /* 0x0032f01001007387 */ /* 0x0041e80000100a00 */
[----:B0-----:R-:W2:Y:S04]  /*38600*/  LDL R16, [R1+0x30] ;  /* 0x0000300001107983 */ /* 0x001ea80000100800 */
[----:B------:R-:W2:Y:S04]  /*38610*/  LDL R17, [R1+0x34] ;  /* 0x0000340001117983 */ /* 0x000ea80000100800 */
[----:B------:R-:W3:Y:S04]  /*38620*/  LDL.LU R8, [R1+0xb60] ;  /* 0x000b600001087983 */ /* 0x000ee80000300800 */
[----:B------:R-:W3:Y:S04]  /*38630*/  LDL.LU R9, [R1+0xb64] ;  /* 0x000b640001097983 */ /* 0x000ee80000300800 */
[----:B------:R-:W3:Y:S04]  /*38640*/  LDL.LU R10, [R1+0xb68] ;  /* 0x000b6800010a7983 */ /* 0x000ee80000300800 */
[----:B------:R-:W3:Y:S04]  /*38650*/  LDL.LU R11, [R1+0xb6c] ;  /* 0x000b6c00010b7983 */ /* 0x000ee80000300800 */
[----:B--2---:R0:W-:Y:S04]  /*38660*/  STL.64 [R1+0x3308], R16 ;  /* 0x0033081001007387 */ /* 0x0041e80000100a00 */
[----:B0-----:R-:W2:Y:S04]  /*38670*/  LDL.64 R16, [R1+0x40] ;  /* 0x0000400001107983 */ /* 0x001ea80000100a00 */
[----:B--2---:R0:W-:Y:S04]  /*38680*/  STL.64 [R1+0x3320], R16 ;  /* 0x0033201001007387 */ /* 0x0041e80000100a00 */
[----:B0-----:R-:W2:Y:S04]  /*38690*/  LDL.LU R16, [R1+0xb50] ;  /* 0x000b500001107983 */ /* 0x001ea80000300800 */
[----:B------:R-:W2:Y:S04]  /*386a0*/  LDL.LU R17, [R1+0xb54] ;  /* 0x000b540001117983 */ /* 0x000ea80000300800 */
[----:B------:R-:W2:Y:S04]  /*386b0*/  LDL.LU R18, [R1+0xb58] ;  /* 0x000b580001127983 */ /* 0x000ea80000300800 */
[----:B------:R-:W2:Y:S04]  /*386c0*/  LDL.LU R19, [R1+0xb5c] ;  /* 0x000b5c0001137983 */ /* 0x000ea80000300800 */
[----:B------:R-:W4:Y:S04]  /*386d0*/  LDL.64 R20, [R1+0x20] ;  /* 0x0000200001147983 */ /* 0x000f280000100a00 */
[----:B----4-:R0:W-:Y:S04]  /*386e0*/  STL.64 [R1+0x3300], R20 ;  /* 0x0033001401007387 */ /* 0x0101e80000100a00 */
[----:B0-----:R-:W4:Y:S04]  /*386f0*/  LDL.LU R20, [R1+0xb30] ;  /* 0x000b300001147983 */ /* 0x001f280000300800 */
[----:B------:R-:W4:Y:S04]  /*38700*/  LDL.LU R21, [R1+0xb34] ;  /* 0x000b340001157983 */ /* 0x000f280000300800 */
[----:B------:R-:W2:Y:S04]  /*38710*/  LDL.LU R22, [R1+0xb38] ;  /* 0x000b380001167983 */ /* 0x000ea80000300800 */
[----:B------:R-:W2:Y:S01]  /*38720*/  LDL.LU R23, [R1+0xb3c] ;  /* 0x000b3c0001177983 */ /* 0x000ea20000300800 */
[----:B------:R-:W-:-:S02]  /*38730*/  IMAD.MOV.U32 R29, RZ, RZ, R6 ;  /* 0x000000ffff1d7224 */ /* 0x000fc400078e0006 */
[----:B------:R-:W-:Y:S01]  /*38740*/  IMAD.MOV.U32 R2, RZ, RZ, R7 ;  /* 0x000000ffff027224 */ /* 0x000fe200078e0007 */
[C---:B---3--:R-:W-:Y:S01]  /*38750*/  HMMA.16816.F32.BF16 R8, R12.reuse, R24, R8 ;  /* 0x000000180c08723c */ /* 0x048fe20000041808 */
[----:B--2---:R-:W-:Y:S04]  /*38760*/  STL.64 [R1+0x3318], R22 ;  /* 0x0033181601007387 */ /* 0x004fe80000100a00 */
[----:B----4-:R0:W-:Y:S04]  /*38770*/  STL.64 [R1+0x3310], R20 ;  /* 0x0033101401007387 */ /* 0x0101e80000100a00 */
[----:B0-----:R-:W2:Y:S04]  /*38780*/  LDL.LU R20, [R1+0xb40] ;  /* 0x000b400001147983 */ /* 0x001ea80000300800 */
[----:B------:R-:W2:Y:S04]  /*38790*/  LDL.LU R21, [R1+0xb44] ;  /* 0x000b440001157983 */ /* 0x000ea80000300800 */
        /* <DEDUP_REMOVED lines=12> */
[----:B------:R-:W-:Y:S04]  /*38860*/  STL [R1+0x2fc0], R2 ;  /* 0x002fc00201007387 */ /* 0x000fe80000100800 */
[----:B------:R-:W-:Y:S04]  /*38870*/  STL [R1+0x2fbc], R29 ;  /* 0x002fbc1d01007387 */ /* 0x000fe80000100800 */
[----:B------:R0:W-:Y:S04]  /*38880*/  STL.64 [R1+0x730], R8 ;  /* 0x0007300801007387 */ /* 0x0001e80000100a00 */
[----:B------:R-:W-:Y:S04]  /*38890*/  STL.64 [R1+0x738], R10 ;  /* 0x0007380a01007387 */ /* 0x000fe80000100a00 */
[----:B0-----:R-:W4:Y:S04]  /*388a0*/  LDL.LU.64 R8, [R1+0x3328] ;  /* 0x0033280001087983 */ /* 0x001f280000300a00 */
[----:B------:R-:W-:Y:S01]  /*388b0*/  STL.64 [R1+0x32a8], R24 ;  /* 0x0032a81801007387 */ /* 0x000fe20000100a00 */
[----:B----4-:R-:W-:-:S15]  /*388c0*/  HMMA.16816.F32.BF16 R16, R12, R8, R16 ;  /* 0x000000080c10723c */ /* 0x010fde0000041810 */
[----:B------:R-:W-:-:S08]  /*388d0*/  NOP ;  /* 0x0000000000007918 */ /* 0x000fd00000000000 */
[----:B------:R0:W-:Y:S04]  /*388e0*/  STL.64 [R1+0x720], R16 ;  /* 0x0007201001007387 */ /* 0x0001e80000100a00 */
[----:B------:R-:W-:Y:S04]  /*388f0*/  STL.64 [R1+0x728], R18 ;  /* 0x0007281201007387 */ /* 0x000fe80000100a00 */
[----:B0-----:R-:W2:Y:S04]  /*38900*/  LDL.LU.64 R16, [R1+0x3320] ;  /* 0x0033200001107983 */ /* 0x001ea80000300a00 */
[----:B------:R0:W-:Y:S04]  /*38910*/  STL.64 [R1+0x32a0], R8 ;  /* 0x0032a00801007387 */ /* 0x0001e80000100a00 */
[----:B0-----:R-:W4:Y:S04]  /*38920*/  LDL.LU R8, [R1+0x850] ;  /* 0x0008500001087983 */ /* 0x001f280000300800 */
[----:B------:R-:W4:Y:S04]  /*38930*/  LDL.LU R9, [R1+0x854] ;  /* 0x0008540001097983 */ /* 0x000f280000300800 */
[----:B------:R-:W3:Y:S04]  /*38940*/  LDL.LU R10, [R1+0x858] ;  /* 0x00085800010a7983 */ /* 0x000ee80000300800 */
[----:B------:R-:W3:Y:S01]  /*38950*/  LDL.LU R11, [R1+0x85c] ;  /* 0x00085c00010b7983 */ /* 0x000ee20000300800 */
[----:B------:R-:W-:Y:S01]  /*38960*/  IMAD.MOV.U32 R25, RZ, RZ, R0 ;  /* 0x000000ffff197224 */ /* 0x000fe200078e0000 */
[----:B--2---:R-:W-:Y:S06]  /*38970*/  HMMA.16816.F32.BF16 R20, R12, R16, R20 ;  /* 0x000000100c14723c */ /* 0x004fec0000041814 */
[----:B------:R-:W-:-:S02]  /*38980*/  IMAD.MOV.U32 R2, RZ, RZ, R16 ;  /* 0x000000ffff027224 */ /* 0x000fc400078e0010 */
[----:B------:R-:W-:Y:S01]  /*38990*/  IMAD.MOV.U32 R0, RZ, RZ, R17 ;  /* 0x000000ffff007224 */ /* 0x000fe200078e0011 */
[----:B---3--:R-:W-:Y:S04]  /*389a0*/  STL.64 [R1+0x32b8], R10 ;  /* 0x0032b80a01007387 */ /* 0x008fe80000100a00 */
[----:B----4-:R0:W-:Y:S04]  /*389b0*/  STL.64 [R1+0x32b0], R8 ;  /* 0x0032b00801007387 */ /* 0x0101e80000100a00 */
        /* <DEDUP_REMOVED lines=9> */
[----:B---3--:R-:W-:Y:S02]  /*38a50*/  HMMA.16816.F32.BF16 R16, R12, R16, R20 ;  /* 0x000000100c10723c */ /* 0x008fe40000041814 */
[----:B------:R-:W3:-:S15]  /*38a60*/  LDL.LU.64 R20, [R1+0x3300] ;  /* 0x0033000001147983 */ /* 0x000ede0000300a00 */
[----:B------:R-:W-:-:S06]  /*38a70*/  NOP ;  /* 0x0000000000007918 */ /* 0x000fcc0000000000 */
[----:B------:R-:W-:Y:S04]  /*38a80*/  STL.64 [R1+0x700], R16 ;  /* 0x0007001001007387 */ /* 0x000fe80000100a00 */
[----:B------:R0:W-:Y:S04]  /*38a90*/  STL.64 [R1+0x708], R18 ;  /* 0x0007081201007387 */ /* 0x0001e80000100a00 */
[----:B0-----:R-:W4:Y:S04]  /*38aa0*/  LDL.LU.64 R18, [R1+0x32f8] ;  /* 0x0032f80001127983 */ /* 0x001f280000300a00 */
[----:B------:R-:W4:Y:S01]  /*38ab0*/  LDL.LU.64 R16, [R1+0x32f0] ;  /* 0x0032f00001107983 */ /* 0x000f220000300a00 */
[----:B------:R-:W-:-:S02]  /*38ac0*/  IMAD.MOV.U32 R24, RZ, RZ, R3 ;  /* 0x000000ffff187224 */ /* 0x000fc400078e0003 */
[----:B---3--:R-:W-:Y:S01]  /*38ad0*/  IMAD.MOV.U32 R3, RZ, RZ, R21 ;  /* 0x000000ffff037224 */ /* 0x008fe200078e0015 */
[----:B----4-:R-:W-:-:S15]  /*38ae0*/  HMMA.16816.F32.BF16 R16, R12, R20, R16 ;  /* 0x000000140c10723c */ /* 0x010fde0000041810 */
[----:B------:R-:W-:-:S08]  /*38af0*/  NOP ;  /* 0x0000000000007918 */ /* 0x000fd00000000000 */
[----:B------:R0:W-:Y:S04]  /*38b00*/  STL.64 [R1+0x6f0], R16 ;  /* 0x0006f01001007387 */ /* 0x0001e80000100a00 */
[----:B------:R1:W-:Y:S04]  /*38b10*/  STL.64 [R1+0x6f8], R18 ;  /* 0x0006f81201007387 */ /* 0x0003e80000100a00 */
[----:B0-----:R-:W3:Y:S01]  /*38b20*/  LDL.LU.64 R16, [R1+0x32e8] ;  /* 0x0032e80001107983 */ /* 0x001ee20000300a00 */
[----:B-1----:R-:W-:-:S03]  /*38b30*/  IMAD.MOV.U32 R18, RZ, RZ, R20 ;  /* 0x000000ffff127224 */ /* 0x002fc600078e0014 */
[----:B------:R-:W4:Y:S02]  /*38b40*/  LDL.LU.64 R20, [R1+0x32e0] ;  /* 0x0032e00001147983 */ /* 0x000f240000300a00 */
[----:B----4-:R-:W-:-:S15]  /*38b50*/  HMMA.16816.F32.BF16 R4, R12, R20, R4 ;  /* 0x000000140c04723c */ /* 0x010fde0000041804 */
[----:B------:R-:W-:-:S08]  /*38b60*/  NOP ;  /* 0x0000000000007918 */ /* 0x000fd00000000000 */
[----:B------:R-:W-:Y:S04]  /*38b70*/  STL.64 [R1+0x6e0], R4 ;  /* 0x0006e00401007387 */ /* 0x000fe80000100a00 */
[----:B------:R0:W-:Y:S04]  /*38b80*/  STL.64 [R1+0x6e8], R6 ;  /* 0x0006e80601007387 */ /* 0x0001e80000100a00 */
[----:B0-----:R-:W3:Y:S04]  /*38b90*/  LDL.LU.64 R6, [R1+0x32d8] ;  /* 0x0032d80001067983 */ /* 0x001ee80000300a00 */
[----:B------:R-:W3:Y:S04]  /*38ba0*/  LDL.LU.64 R4, [R1+0x32d0] ;  /* 0x0032d00001047983 */ /* 0x000ee80000300a00 */
[----:B------:R0:W-:Y:S04]  /*38bb0*/  STL.64 [R1+0x3298], R20 ;  /* 0x0032981401007387 */ /* 0x0001e80000100a00 */
        /* <DEDUP_REMOVED lines=9> */
[----:B------:R-:W-:Y:S04]  /*38c50*/  STL.64 [R1+0x478], R14 ;  /* 0x0004780e01007387 */ /* 0x000fe80000100a00 */
[----:B------:R-:W-:Y:S01]  /*38c60*/  STL.64 [R1+0x3260], R16 ;  /* 0x0032601001007387 */ /* 0x000fe20000100a00 */
[----:B--2---:R-:W-:Y:S03]  /*38c70*/  HMMA.16816.F32.BF16 R24, R4, R24, R8 ;  /* 0x000000180418723c */ /* 0x004fe60000041808 */
[----:B------:R-:W2:Y:S04]  /*38c80*/  LDL.LU.64 R10, [R1+0x32b8] ;  /* 0x0032b800010a7983 */ /* 0x000ea80000300a00 */
[----:B------:R-:W2:-:S15]  /*38c90*/  LDL.LU.64 R8, [R1+0x32b0] ;  /* 0x0032b00001087983 */ /* 0x000e9e0000300a00 */
[----:B------:R-:W-:-:S01]  /*38ca0*/  NOP ;  /* 0x0000000000007918 */ /* 0x000fc20000000000 */
[----:B------:R0:W-:Y:S04]  /*38cb0*/  STL.64 [R1+0x3f0], R24 ;  /* 0x0003f01801007387 */ /* 0x0001e80000100a00 */
[----:B------:R-:W-:Y:S04]  /*38cc0*/  STL.64 [R1+0x3f8], R26 ;  /* 0x0003f81a01007387 */ /* 0x000fe80000100a00 */
[----:B0-----:R-:W2:Y:S02]  /*38cd0*/  LDL.LU.64 R24, [R1+0x32a8] ;  /* 0x0032a80001187983 */ /* 0x001ea40000300a00 */
[----:B--2---:R-:W-:-:S15]  /*38ce0*/  HMMA.16816.F32.BF16 R8, R4, R24, R8 ;  /* 0x000000180408723c */ /* 0x004fde0000041808 */
[----:B------:R-:W-:-:S08]  /*38cf0*/  NOP ;  /* 0x0000000000007918 */ /* 0x000fd00000000000 */
[----:B------:R0:W-:Y:S04]  /*38d00*/  STL.64 [R1+0x3e0], R8 ;  /* 0x0003e00801007387 */ /* 0x0001e80000100a00 */
[----:B------:R-:W-:Y:S04]  /*38d10*/  STL.64 [R1+0x3e8], R10 ;  /* 0x0003e80a01007387 */ /* 0x000fe80000100a00 */
[----:B0-----:R-:W4:Y:S04]  /*38d20*/  LDL.LU.64 R8, [R1+0x32a0] ;  /* 0x0032a00001087983 */ /* 0x001f280000300a00 */
[----:B------:R0:W-:Y:S01]  /*38d30*/  STL.64 [R1+0x3238], R24 ;  /* 0x0032381801007387 */ /* 0x0001e20000100a00 */
[----:B------:R-:W-:-:S02]  /*38d40*/  IMAD.MOV.U32 R12, RZ, RZ, R2 ;  /* 0x000000ffff0c7224 */ /* 0x000fc400078e0002 */
[----:B------:R-:W-:Y:S01]  /*38d50*/  IMAD.MOV.U32 R13, RZ, RZ, R0 ;  /* 0x000000ffff0d7224 */ /* 0x000fe200078e0000 */
[----:B0-----:R-:W2:Y:S01]  /*38d60*/  LDL.64 R24, [R1+0x30] ;  /* 0x0000300001187983 */ /* 0x001ea20000100a00 */
[----:B----4-:R-:W-:Y:S06]  /*38d70*/  HMMA.16816.F32.BF16 R20, R4, R8, R20 ;  /* 0x000000080414723c */ /* 0x010fec0000041814 */
[----:B------:R-:W-:Y:S02]  /*38d80*/  IMAD.MOV.U32 R2, RZ, RZ, R8 ;  /* 0x000000ffff027224 */ /* 0x000fe400078e0008 */
[----:B------:R-:W-:-:S15]  /*38d90*/  IMAD.MOV.U32 R0, RZ, RZ, R9 ;  /* 0x000000ffff007224 */ /* 0x000fde00078e0009 */
[----:B------:R0:W-:Y:S04]  /*38da0*/  STL.64 [R1+0x3d0], R20 ;  /* 0x0003d01401007387 */ /* 0x0001e80000100a00 */
[----:B------:R-:W-:Y:S04]  /*38db0*/  STL.64 [R1+0x3d8], R22 ;  /* 0x0003d81601007387 */ /* 0x000fe80000100a00 */
[----:B0-----:R-:W3:Y:S04]  /*38dc0*/  LDL.LU.64 R20, [R1+0x3298] ;  /* 0x0032980001147983 */ /* 0x001ee80000300a00 */
[----:B------:R-:W4:Y:S04]  /*38dd0*/  LDL.LU.64 R10, [R1+0x3290] ;  /* 0x00329000010a7983 */ /* 0x000f280000300a00 */
[----:B------:R-:W4:Y:S02]  /*38de0*/  LDL.LU.64 R8, [R1+0x3288] ;  /* 0x0032880001087983 */ /* 0x000f240000300a00 */
[----:B----4-:R-:W-:Y:S02]  /*38df0*/  HMMA.16816.F32.BF16 R12, R4, R12, R8 ;  /* 0x0000000c040c723c */ /* 0x010fe40000041808 */
[----:B------:R-:W2:Y:S04]  /*38e00*/  LDL.LU.64 R10, [R1+0x3280] ;  /* 0x00328000010a7983 */ /* 0x000ea80000300a00 */
[----:B------:R-:W2:-:S15]  /*38e10*/  LDL.LU.64 R8, [R1+0x3278] ;  /* 0x0032780001087983 */ /* 0x000e9e0000300a00 */
[----:B------:R-:W-:-:S02]  /*38e20*/  NOP ;  /* 0x0000000000007918 */ /* 0x000fc40000000000 */
[----:B------:R-:W-:Y:S04]  /*38e30*/  STL.64 [R1+0x3c0], R12 ;  /* 0x0003c00c01007387 */ /* 0x000fe80000100a00 */
[----:B------:R-:W-:Y:S04]  /*38e40*/  STL.64 [R1+0x3c8], R14 ;  /* 0x0003c80e01007387 */ /* 0x000fe80000100a00 */
[----:B------:R-:W0:Y:S04]  /*38e50*/  LDSM.16.MT88.4 R12, [R28+UR4+0x8200] ;  /* 0x008200041c0c783b */ /* 0x000e280008004200 */
[----:B0-----:R-:W-:Y:S04]  /*38e60*/  STL.64 [R1+0x3170], R14 ;  /* 0x0031700e01007387 */ /* 0x001fe80000100a00 */
[----:B------:R0:W-:Y:S04]  /*38e70*/  STL.64 [R1+0x3168], R12 ;  /* 0x0031680c01007387 */ /* 0x0001e80000100a00 */
[----:B------:R-:W3:Y:S04]  /*38e80*/  LDL.LU R16, [R1+0x6b0] ;  /* 0x0006b00001107983 */ /* 0x000ee80000300800 */
[----:B------:R-:W3:Y:S01]  /*38e90*/  LDL.LU R17, [R1+0x6b4] ;  /* 0x0006b40001117983 */ /* 0x000ee20000300800 */
[----:B0-----:R-:W-:-:S03]  /*38ea0*/  IMAD.MOV.U32 R12, RZ, RZ, R18 ;  /* 0x000000ffff0c7224 */ /* 0x001fc600078e0012 */
[----:B------:R-:W3:Y:S04]  /*38eb0*/  LDL.LU R18, [R1+0x6b8] ;  /* 0x0006b80001127983 */ /* 0x000ee80000300800 */
[----:B------:R-:W3:Y:S01]  /*38ec0*/  LDL.LU R19, [R1+0x6bc] ;  /* 0x0006bc0001137983 */ /* 0x000ee20000300800 */
[----:B--2---:R-:W-:-:S15]  /*38ed0*/  HMMA.16816.F32.BF16 R8, R4, R24, R8 ;  /* 0x000000180408723c */ /* 0x004fde0000041808 */
[----:B------:R-:W-:-:S08]  /*38ee0*/  NOP ;  /* 0x0000000000007918 */ /* 0x000fd00000000000 */
[----:B------:R-:W-:Y:S04]  /*38ef0*/  STL.64 [R1+0x6d0], R8 ;  /* 0x0006d00801007387 */ /* 0x000fe80000100a00 */
[----:B------:R0:W-:Y:S04]  /*38f00*/  STL.64 [R1+0x6d8], R10 ;  /* 0x0006d80a01007387 */ /* 0x0001e80000100a00 */
[----:B0-----:R-:W2:Y:S04]  /*38f10*/  LDL.LU.64 R10, [R1+0x3270] ;  /* 0x00327000010a7983 */ /* 0x001ea80000300a00 */
[----:B------:R-:W2:Y:S01]  /*38f20*/  LDL.LU.64 R8, [R1+0x3268] ;  /* 0x0032680001087983 */ /* 0x000ea20000300a00 */
[----:B------:R-:W-:-:S02]  /*38f30*/  IMAD.MOV.U32 R13, RZ, RZ, R3 ;  /* 0x000000ffff0d7224 */ /* 0x000fc400078e0003 */
[----:B------:R-:W-:Y:S02]  /*38f40*/  IMAD.MOV.U32 R14, RZ, RZ, R24 ;  /* 0x000000ffff0e7224 */ /* 0x000fe400078e0018 */
[----:B------:R-:W-:-:S03]  /*38f50*/  IMAD.MOV.U32 R3, RZ, RZ, R25 ;  /* 0x000000ffff037224 */ /* 0x000fc600078e0019 */
[----:B--2---:R-:W-:Y:S01]  /*38f60*/  HMMA.16816.F32.BF16 R24, R4, R12, R8 ;  /* 0x0000000c0418723c */ /* 0x004fe20000041808 */
[----:B------:R-:W2:-:S15]  /*38f70*/  LDL.LU R8, [R1+0x350] ;  /* 0x0003500001087983 */ /* 0x000e9e0000300800 */
[----:B------:R-:W-:-:S07]  /*38f80*/  NOP ;  /* 0x0000000000007918 */ /* 0x000fce0000000000 */
[----:B------:R-:W-:Y:S04]  /*38f90*/  STL.64 [R1+0x6c0], R24 ;  /* 0x0006c01801007387 */ /* 0x000fe80000100a00 */
[----:B------:R-:W-:Y:S04]  /*38fa0*/  STL.64 [R1+0x6c8], R26 ;  /* 0x0006c81a01007387 */ /* 0x000fe80000100a00 */
[----:B------:R-:W2:Y:S04]  /*38fb0*/  LDL.LU R9, [R1+0x354] ;  /* 0x0003540001097983 */ /* 0x000ea80000300800 */
[----:B------:R-:W4:Y:S04]  /*38fc0*/  LDL.LU R10, [R1+0x358] ;  /* 0x00035800010a7983 */ /* 0x000f280000300800 */
[----:B------:R-:W4:Y:S04]  /*38fd0*/  LDL.LU R11, [R1+0x35c] ;  /* 0x00035c00010b7983 */ /* 0x000f280000300800 */
[----:B----4-:R-:W-:Y:S04]  /*38fe0*/  STL.64 [R1+0x3258], R10 ;  /* 0x0032580a01007387 */ /* 0x010fe80000100a00 */
[----:B--2---:R0:W-:Y:S04]  /*38ff0*/  STL.64 [R1+0x3250], R8 ;  /* 0x0032500801007387 */ /* 0x0041e80000100a00 */
[----:B0-----:R-:W2:Y:S04]  /*39000*/  LDL.LU R8, [R1+0x360] ;  /* 0x0003600001087983 */ /* 0x001ea80000300800 */
[----:B------:R-:W2:Y:S04]  /*39010*/  LDL.LU R9, [R1+0x364] ;  /* 0x0003640001097983 */ /* 0x000ea80000300800 */
[----:B------:R-:W2:Y:S04]  /*39020*/  LDL.LU R10, [R1+0x368] ;  /* 0x00036800010a7983 */ /* 0x000ea80000300800 */
[----:B------:R-:W2:Y:S04]  /*39030*/  LDL.LU R11, [R1+0x36c] ;  /* 0x00036c00010b7983 */ /* 0x000ea80000300800 */
[----:B------:R-:W4:Y:S04]  /*39040*/  LDL.64 R24, [R1+0x70] ;  /* 0x0000700001187983 */ /* 0x000f280000100a00 */
[----:B------:R0:W-:Y:S02]  /*39050*/  STL.64 [R1+0x31f8], R12 ;  /* 0x0031f80c01007387 */ /* 0x0001e40000100a00 */
[----:B0-----:R-:W-:-:S02]  /*39060*/  IMAD.MOV.U32 R12, RZ, RZ, R14 ;  /* 0x000000ffff0c7224 */ /* 0x001fc400078e000e */
[----:B------:R-:W-:-:S05]  /*39070*/  IMAD.MOV.U32 R13, RZ, RZ, R3 ;  /* 0x000000ffff0d7224 */ /* 0x000fca00078e0003 */
[----:B------:R0:W-:Y:S04]  /*39080*/  STL.64 [R1+0x3208], R12 ;  /* 0x0032080c01007387 */ /* 0x0001e80000100a00 */
[----:B0-----:R-:W2:Y:S04]  /*39090*/  LDL.LU R12, [R1+0x320] ;  /* 0x00032000010c7983 */ /* 0x001ea80000300800 */
[----:B------:R-:W2:Y:S04]  /*390a0*/  LDL.LU R13, [R1+0x324] ;  /* 0x00032400010d7983 */ /* 0x000ea80000300800 */
[----:B------:R-:W4:Y:S04]  /*390b0*/  LDL.LU R14, [R1+0x328] ;  /* 0x00032800010e7983 */ /* 0x000f280000300800 */
[----:B------:R-:W4:Y:S01]  /*390c0*/  LDL.LU R15, [R1+0x32c] ;  /* 0x00032c00010f7983 */ /* 0x000f220000300800 */
[----:B---3--:R-:W-:Y:S03]  /*390d0*/  HMMA.16816.F32.BF16 R16, R4, R20, R16 ;  /* 0x000000140410723c */ /* 0x008fe60000041810 */
[----:B----4-:R-:W-:Y:S04]  /*390e0*/  STL.64 [R1+0x3218], R14 ;  /* 0x0032180e01007387 */ /* 0x010fe80000100a00 */
[----:B--2---:R0:W-:Y:S02]  /*390f0*/  STL.64 [R1+0x3210], R12 ;  /* 0x0032100c01007387 */ /* 0x0041e40000100a00 */
[----:B0-----:R-:W-:-:S02]  /*39100*/  IMAD.MOV.U32 R12, RZ, RZ, R2 ;  /* 0x000000ffff0c7224 */ /* 0x001fc400078e0002 */
[----:B------:R-:W-:-:S05]  /*39110*/  IMAD.MOV.U32 R13, RZ, RZ, R0 ;  /* 0x000000ffff0d7224 */ /* 0x000fca00078e0000 */
[----:B------:R0:W-:Y:S04]  /*39120*/  STL.64 [R1+0x3230], R12 ;  /* 0x0032300c01007387 */ /* 0x0001e80000100a00 */
[----:B0-----:R-:W2:Y:S04]  /*39130*/  LDL.LU R12, [R1+0x340] ;  /* 0x00034000010c7983 */ /* 0x001ea80000300800 */
[----:B------:R-:W2:Y:S04]  /*39140*/  LDL.LU R13, [R1+0x344] ;  /* 0x00034400010d7983 */ /* 0x000ea80000300800 */
[----:B------:R-:W2:Y:S04]  /*39150*/  LDL.LU R14, [R1+0x348] ;  /* 0x00034800010e7983 */ /* 0x000ea80000300800 */
[----:B------:R-:W2:Y:S04]  /*39160*/  LDL.LU R15, [R1+0x34c] ;  /* 0x00034c00010f7983 */ /* 0x000ea80000300800 */
[----:B------:R0:W-:Y:S04]  /*39170*/  STL.64 [R1+0x6b0], R16 ;  /* 0x0006b01001007387 */ /* 0x0001e80000100a00 */
[----:B------:R-:W-:Y:S04]  /*39180*/  STL.64 [R1+0x6b8], R18 ;  /* 0x0006b81201007387 */ /* 0x000fe80000100a00 */
[----:B0-----:R-:W3:Y:S04]  /*39190*/  LDL.LU.64 R16, [R1+0x3260] ;  /* 0x0032600001107983 */ /* 0x001ee80000300a00 */
[----:B------:R0:W-:Y:S04]  /*391a0*/  STL.64 [R1+0x3200], R20 ;  /* 0x0032001401007387 */ /* 0x0001e80000100a00 */
[----:B0-----:R-:W4:Y:S04]  /*391b0*/  LDL.LU R20, [R1+0xaa0] ;  /* 0x000aa00001147983 */ /* 0x001f280000300800 */
[----:B------:R-:W4:Y:S04]  /*391c0*/  LDL.LU R21, [R1+0xaa4] ;  /* 0x000aa40001157983 */ /* 0x000f280000300800 */
[----:B------:R-:W2:Y:S04]  /*391d0*/  LDL.LU R22, [R1+0xaa8] ;  /* 0x000aa80001167983 */ /* 0x000ea80000300800 */
[----:B------:R-:W2:Y:S01]  /*391e0*/  LDL.LU R23, [R1+0xaac] ;  /* 0x000aac0001177983 */ /* 0x000ea20000300800 */
[----:B---3--:R-:W-:Y:S03]  /*391f0*/  HMMA.16816.F32.BF16 R4, R4, R16, R8 ;  /* 0x000000100404723c */ /* 0x008fe60000041808 */
[----:B--2---:R-:W-:Y:S04]  /*39200*/  STL.64 [R1+0x3228], R22 ;  /* 0x0032281601007387 */ /* 0x004fe80000100a00 */
[----:B----4-:R0:W-:Y:S04]  /*39210*/  STL.64 [R1+0x3220], R20 ;  /* 0x0032201401007387 */ /* 0x0101e80000100a00 */
[----:B0-----:R-:W2:Y:S04]  /*39220*/  LDL.LU R20, [R1+0x330] ;  /* 0x0003300001147983 */ /* 0x001ea80000300800 */
[----:B------:R-:W2:Y:S04]  /*39230*/  LDL.LU R21, [R1+0x334] ;  /* 0x0003340001157983 */ /* 0x000ea80000300800 */
[----:B------:R-:W2:Y:S04]  /*39240*/  LDL.LU R22, [R1+0x338] ;  /* 0x0003380001167983 */ /* 0x000ea80000300800 */
[----:B------:R-:W2:Y:S04]  /*39250*/  LDL.LU R23, [R1+0x33c] ;  /* 0x00033c0001177983 */ /* 0x000ea80000300800 */
[----:B------:R-:W3:Y:S04]  /*39260*/  LDL.LU.64 R10, [R1+0x3258] ;  /* 0x00325800010a7983 */ /* 0x000ee80000300a00 */
[----:B------:R-:W3:Y:S04]  /*39270*/  LDL.LU.64 R8, [R1+0x3250] ;  /* 0x0032500001087983 */ /* 0x000ee80000300a00 */
[----:B------:R-:W3:Y:S04]  /*39280*/  LDL.LU.64 R18, [R1+0x3248] ;  /* 0x0032480001127983 */ /* 0x000ee80000300a00 */
[----:B------:R-:W3:Y:S04]  /*39290*/  LDL.LU.64 R16, [R1+0x3240] ;  /* 0x0032400001107983 */ /* 0x000ee80000300a00 */
[----:B------:R0:W-:Y:S04]  /*392a0*/  STL.64 [R1+0x3b0], R4 ;  /* 0x0003b00401007387 */ /* 0x0001e80000100a00 */
[----:B------:R-:W-:Y:S01]  /*392b0*/  STL.64 [R1+0x3b8], R6 ;  /* 0x0003b80601007387 */ /* 0x000fe20000100a00 */
[----:B------:R-:W-:-:S03]  /*392c0*/  IMAD.MOV.U32 R3, RZ, RZ, R25 ;  /* 0x000000ffff037224 */ /* 0x000fc600078e0019 */
[----:B0-----:R-:W4:Y:S01]  /*392d0*/  LDL.64 R4, [R1+0x40] ;  /* 0x0000400001047983 */ /* 0x001f220000100a00 */
[----:B---3--:R-:W-:-:S15]  /*392e0*/  HMMA.16816.F32.BF16 R8, R16, R24, R8 ;  /* 0x000000181008723c */ /* 0x008fde0000041808 */
[----:B------:R-:W-:-:S08]  /*392f0*/  NOP ;  /* 0x0000000000007918 */ /* 0x000fd00000000000 */
[----:B------:R0:W-:Y:S04]  /*39300*/  STL.64 [R1+0x360], R8 ;  /* 0x0003600801007387 */ /* 0x0001e80000100a00 */
[----:B------:R-:W-:Y:S01]  /*39310*/  STL.64 [R1+0x368], R10 ;  /* 0x0003680a01007387 */ /* 0x000fe20000100a00 */
[----:B0-----:R-:W-:-:S03]  /*39320*/  IMAD.MOV.U32 R8, RZ, RZ, R24 ;  /* 0x000000ffff087224 */ /* 0x001fc600078e0018 */
[----:B------:R-:W3:Y:S02]  /*39330*/  LDL.LU.64 R24, [R1+0x3238] ;  /* 0x0032380001187983 */ /* 0x000ee40000300a00 */
[----:B---3--:R-:W-:-:S15]  /*39340*/  HMMA.16816.F32.BF16 R12, R16, R24, R12 ;  /* 0x00000018100c723c */ /* 0x008fde000004180c */
[----:B------:R-:W-:-:S08]  /*39350*/  NOP ;  /* 0x0000000000007918 */ /* 0x000fd00000000000 */
[----:B------:R0:W-:Y:S04]  /*39360*/  STL.64 [R1+0x350], R12 ;  /* 0x0003500c01007387 */ /* 0x0001e80000100a00 */
[----:B------:R-:W-:Y:S04]  /*39370*/  STL.64 [R1+0x358], R14 ;  /* 0x0003580e01007387 */ /* 0x000fe80000100a00 */
[----:B0-----:R-:W2:Y:S04]  /*39380*/  LDL.LU.64 R12, [R1+0x3230] ;  /* 0x00323000010c7983 */ /* 0x001ea80000300a00 */
[----:B------:R0:W-:Y:S04]  /*39390*/  STL.64 [R1+0x31c8], R24 ;  /* 0x0031c81801007387 */ /* 0x0001e80000100a00 */
        /* <DEDUP_REMOVED lines=12> */
[----:B----4-:R-:W-:-:S02]  /*39460*/  IMAD.MOV.U32 R2, RZ, RZ, R4 ;  /* 0x000000ffff027224 */ /* 0x010fc400078e0004 */
[----:B------:R-:W-:Y:S01]  /*39470*/  IMAD.MOV.U32 R0, RZ, RZ, R5 ;  /* 0x000000ffff007224 */ /* 0x000fe200078e0005 */
[----:B---3--:R-:W-:Y:S01]  /*39480*/  HMMA.16816.F32.BF16 R12, R16, R4, R12 ;  /* 0x00000004100c723c */ /* 0x008fe2000004180c */
[----:B------:R-:W0:-:S15]  /*39490*/  LDSM.16.MT88.4 R4, [R28+UR4+0x8280] ;  /* 0x008280041c04783b */ /* 0x000e1e0008004200 */
[----:B------:R-:W-:-:S07]  /*394a0*/  NOP ;  /* 0x0000000000007918 */ /* 0x000fce0000000000 */
[----:B------:R1:W-:Y:S04]  /*394b0*/  STL.64 [R1+0x330], R12 ;  /* 0x0003300c01007387 */ /* 0x0003e80000100a00 */
[----:B------:R-:W-:Y:S04]  /*394c0*/  STL.64 [R1+0x338], R14 ;  /* 0x0003380e01007387 */ /* 0x000fe80000100a00 */
[----:B-1----:R-:W2:Y:S04]  /*394d0*/  LDL.LU.64 R12, [R1+0x3208] ;  /* 0x00320800010c7983 */ /* 0x002ea80000300a00 */
[----:B0-----:R-:W-:Y:S04]  /*394e0*/  STL.64 [R1+0x3120], R6 ;  /* 0x0031200601007387 */ /* 0x001fe80000100a00 */
[----:B------:R0:W-:Y:S04]  /*394f0*/  STL.64 [R1+0x3118], R4 ;  /* 0x0031180401007387 */ /* 0x0001e80000100a00 */
[----:B0-----:R-:W3:Y:S01]  /*39500*/  LDL.64 R4, [R1] ;  /* 0x0000000001047983 */ /* 0x001ee20000100a00 */
[C---:B--2---:R-:W-:Y:S03]  /*39510*/  HMMA.16816.F32.BF16 R12, R16.reuse, R12, R20 ;  /* 0x0000000c100c723c */ /* 0x044fe60000041814 */
[----:B---3--:R0:W-:Y:S04]  /*39520*/  STL.64 [R1+0x31f0], R4 ;  /* 0x0031f00401007387 */ /* 0x0081e80000100a00 */
[----:B0-----:R-:W2:Y:S04]  /*39530*/  LDL.LU R4, [R1+0xa80] ;  /* 0x000a800001047983 */ /* 0x001ea80000300800 */
[----:B------:R-:W2:Y:S04]  /*39540*/  LDL.LU R5, [R1+0xa84] ;  /* 0x000a840001057983 */ /* 0x000ea80000300800 */
[----:B------:R-:W2:Y:S04]  /*39550*/  LDL.LU R6, [R1+0xa88] ;  /* 0x000a880001067983 */ /* 0x000ea80000300800 */
[----:B------:R-:W2:Y:S04]  /*39560*/  LDL.LU R7, [R1+0xa8c] ;  /* 0x000a8c0001077983 */ /* 0x000ea80000300800 */
[----:B------:R-:W2:Y:S04]  /*39570*/  LDL.LU.64 R20, [R1+0x3200] ;  /* 0x0032000001147983 */ /* 0x000ea80000300a00 */
[----:B------:R0:W-:Y:S04]  /*39580*/  STL.64 [R1+0x320], R12 ;  /* 0x0003200c01007387 */ /* 0x0001e80000100a00 */
[----:B------:R-:W-:Y:S04]  /*39590*/  STL.64 [R1+0x328], R14 ;  /* 0x0003280e01007387 */ /* 0x000fe80000100a00 */
[----:B0-----:R-:W3:Y:S02]  /*395a0*/  LDL.LU.64 R12, [R1+0x31f8] ;  /* 0x0031f800010c7983 */ /* 0x001ee40000300a00 */
[----:B---3--:R-:W-:Y:S06]  /*395b0*/  HMMA.16816.F32.BF16 R24, R16, R12, R24 ;  /* 0x0000000c1018723c */ /* 0x008fec0000041818 */
[----:B------:R0:W-:Y:S04]  /*395c0*/  STL.64 [R1+0x3180], R12 ;  /* 0x0031800c01007387 */ /* 0x0001e80000100a00 */
[----:B0-----:R-:W3:-:S13]  /*395d0*/  LDL.LU R12, [R1+0x2b0] ;  /* 0x0002b000010c7983 */ /* 0x001eda0000300800 */
[----:B------:R0:W-:Y:S04]  /*395e0*/  STL.64 [R1+0x680], R24 ;  /* 0x0006801801007387 */ /* 0x0001e80000100a00 */
[----:B------:R-:W-:Y:S04]  /*395f0*/  STL.64 [R1+0x688], R26 ;  /* 0x0006881a01007387 */ /* 0x000fe80000100a00 */
[----:B------:R-:W3:Y:S04]  /*39600*/  LDL.LU R13, [R1+0x2b4] ;  /* 0x0002b400010d7983 */ /* 0x000ee80000300800 */
[----:B------:R-:W4:Y:S04]  /*39610*/  LDL.LU R14, [R1+0x2b8] ;  /* 0x0002b800010e7983 */ /* 0x000f280000300800 */
[----:B------:R-:W4:Y:S01]  /*39620*/  LDL.LU R15, [R1+0x2bc] ;  /* 0x0002bc00010f7983 */ /* 0x000f220000300800 */
[----:B0-----:R-:W-:-:S03]  /*39630*/  IMAD.MOV.U32 R24, RZ, RZ, R8 ;  /* 0x000000ffff187224 */ /* 0x001fc600078e0008 */
[----:B----4-:R-:W-:Y:S04]  /*39640*/  STL.64 [R1+0x3190], R14 ;  /* 0x0031900e01007387 */ /* 0x010fe80000100a00 */
[----:B---3--:R0:W-:Y:S04]  /*39650*/  STL.64 [R1+0x3188], R12 ;  /* 0x0031880c01007387 */ /* 0x0081e80000100a00 */
[----:B------:R-:W3:Y:S04]  /*39660*/  LDL.LU R8, [R1+0x300] ;  /* 0x0003000001087983 */ /* 0x000ee80000300800 */
[----:B------:R-:W3:Y:S04]  /*39670*/  LDL.LU R9, [R1+0x304] ;  /* 0x0003040001097983 */ /* 0x000ee80000300800 */
[----:B------:R-:W3:Y:S04]  /*39680*/  LDL.LU R10, [R1+0x308] ;  /* 0x00030800010a7983 */ /* 0x000ee80000300800 */
[----:B------:R-:W3:Y:S01]  /*39690*/  LDL.LU R11, [R1+0x30c] ;  /* 0x00030c00010b7983 */ /* 0x000ee20000300800 */
[----:B0-----:R-:W-:-:S02]  /*396a0*/  IMAD.MOV.U32 R12, RZ, RZ, R2 ;  /* 0x000000ffff0c7224 */ /* 0x001fc400078e0002 */
[----:B------:R-:W-:-:S05]  /*396b0*/  IMAD.MOV.U32 R13, RZ, RZ, R0 ;  /* 0x000000ffff0d7224 */ /* 0x000fca00078e0000 */
[----:B------:R0:W-:Y:S04]  /*396c0*/  STL.64 [R1+0x31a8], R12 ;  /* 0x0031a80c01007387 */ /* 0x0001e80000100a00 */
[----:B0-----:R-:W4:Y:S01]  /*396d0*/  LDL.64 R12, [R1+0x50] ;  /* 0x00005000010c7983 */ /* 0x001f220000100a00 */
[C---:B--2---:R-:W-:Y:S03]  /*396e0*/  HMMA.16816.F32.BF16 R4, R16.reuse, R20, R4 ;  /* 0x000000141004723c */ /* 0x044fe60000041804 */
        /* <DEDUP_REMOVED lines=33> */
[----:B------:R-:W3:Y:S01]  /*39900*/  LDL.LU.64 R8, [R1+0x31e0] ;  /* 0x0031e00001087983 */ /* 0x000ee20000300a00 */
[----:B------:R-:W-:-:S03]  /*39910*/  IMAD.MOV.U32 R25, RZ, RZ, R3 ;  /* 0x000000ffff197224 */ /* 0x000fc600078e0003 */
[----:B------:R0:W-:Y:S04]  /*39920*/  STL.64 [R1+0x310], R16 ;  /* 0x0003101001007387 */ /* 0x0001e80000100a00 */
[----:B------:R-:W-:Y:S04]  /*39930*/  STL.64 [R1+0x318], R18 ;  /* 0x0003181201007387 */ /* 0x000fe80000100a00 */
[----:B0-----:R-:W4:Y:S01]  /*39940*/  LDL.64 R16, [R1+0x30] ;  /* 0x0000300001107983 */ /* 0x001f220000100a00 */
[----:B---3--:R-:W-:Y:S03]  /*39950*/  HMMA.16816.F32.BF16 R24, R8, R24, R12 ;  /* 0x000000180818723c */ /* 0x008fe6000004180c */
[----:B------:R-:W3:Y:S04]  /*39960*/  LDL.LU.64 R14, [R1+0x31d8] ;  /* 0x0031d800010e7983 */ /* 0x000ee80000300a00 */
[----:B------:R-:W3:-:S15]  /*39970*/  LDL.LU.64 R12, [R1+0x31d0] ;  /* 0x0031d000010c7983 */ /* 0x000ede0000300a00 */
[----:B------:R-:W-:-:S01]  /*39980*/  NOP ;  /* 0x0000000000007918 */ /* 0x000fc20000000000 */
[----:B------:R0:W-:Y:S04]  /*39990*/  STL.64 [R1+0x300], R24 ;  /* 0x0003001801007387 */ /* 0x0001e80000100a00 */
[----:B------:R-:W-:Y:S04]  /*399a0*/  STL.64 [R1+0x308], R26 ;  /* 0x0003081a01007387 */ /* 0x000fe80000100a00 */
[----:B0-----:R-:W3:Y:S02]  /*399b0*/  LDL.LU.64 R24, [R1+0x31c8] ;  /* 0x0031c80001187983 */ /* 0x001ee40000300a00 */
        /* <DEDUP_REMOVED lines=36> */
[----:B0-----:R-:W3:Y:S04]  /*39c00*/  LDL.LU R16, [R1+0xa10] ;  /* 0x000a100001107983 */ /* 0x001ee80000300800 */
[----:B------:R-:W3:Y:S04]  /*39c10*/  LDL.LU R17, [R1+0xa14] ;  /* 0x000a140001117983 */ /* 0x000ee80000300800 */
[----:B------:R-:W3:Y:S04]  /*39c20*/  LDL.LU R18, [R1+0xa18] ;  /* 0x000a180001127983 */ /* 0x000ee80000300800 */
[----:B------:R-:W3:Y:S01]  /*39c30*/  LDL.LU R19, [R1+0xa1c] ;  /* 0x000a1c0001137983 */ /* 0x000ee20000300800 */
[----:B--2---:R-:W-:Y:S03]  /*39c40*/  HMMA.16816.F32.BF16 R12, R8, R12, R20 ;  /* 0x0000000c080c723c */ /* 0x004fe60000041814 */
[----:B------:R-:W3:-:S15]  /*39c50*/  LDL.LU.64 R20, [R1+0x3178] ;  /* 0x0031780001147983 */ /* 0x000ede0000300a00 */
[----:B------:R-:W-:-:S05]  /*39c60*/  NOP ;  /* 0x0000000000007918 */ /* 0x000fca0000000000 */
[----:B------:R-:W-:Y:S04]  /*39c70*/  STL.64 [R1+0x640], R12 ;  /* 0x0006400c01007387 */ /* 0x000fe80000100a00 */
[----:B------:R0:W-:Y:S04]  /*39c80*/  STL.64 [R1+0x648], R14 ;  /* 0x0006480e01007387 */ /* 0x0001e80000100a00 */
[----:B0-----:R-:W2:Y:S04]  /*39c90*/  LDL.LU.64 R14, [R1+0x3170] ;  /* 0x00317000010e7983 */ /* 0x001ea80000300a00 */
[----:B------:R-:W2:Y:S01]  /*39ca0*/  LDL.LU.64 R12, [R1+0x3168] ;  /* 0x00316800010c7983 */ /* 0x000ea20000300a00 */
[C---:B---3--:R-:W-:Y:S06]  /*39cb0*/  HMMA.16816.F32.BF16 R16, R8.reuse, R20, R16 ;  /* 0x000000140810723c */ /* 0x048fec0000041810 */
[----:B------:R-:W-:Y:S01]  /*39cc0*/  HMMA.16816.F32.BF16 R8, R8, R4, R24 ;  /* 0x000000040808723c */ /* 0x000fe20000041818 */
[----:B------:R-:W-:-:S15]  /*39cd0*/  STL.64 [R1+0x3138], R20 ;  /* 0x0031381401007387 */ /* 0x000fde0000100a00 */
[----:B------:R-:W-:-:S01]  /*39ce0*/  NOP ;  /* 0x0000000000007918 */ /* 0x000fc20000000000 */
[----:B------:R0:W-:Y:S04]  /*39cf0*/  STL.64 [R1+0x630], R16 ;  /* 0x0006301001007387 */ /* 0x0001e80000100a00 */
[----:B------:R1:W-:Y:S04]  /*39d00*/  STL.64 [R1+0x638], R18 ;  /* 0x0006381201007387 */ /* 0x0003e80000100a00 */
[----:B------:R-:W-:Y:S04]  /*39d10*/  STL.64 [R1+0x3130], R4 ;  /* 0x0031300401007387 */ /* 0x000fe80000100a00 */
[----:B0-----:R-:W3:Y:S04]  /*39d20*/  LDL.LU R16, [R1+0x510] ;  /* 0x0005100001107983 */ /* 0x001ee80000300800 */
[----:B------:R-:W-:Y:S04]  /*39d30*/  STL.64 [R1+0x2b0], R8 ;  /* 0x0002b00801007387 */ /* 0x000fe80000100a00 */
[----:B------:R-:W-:Y:S04]  /*39d40*/  STL.64 [R1+0x2b8], R10 ;  /* 0x0002b80a01007387 */ /* 0x000fe80000100a00 */
[----:B------:R-:W3:Y:S04]  /*39d50*/  LDL.LU R17, [R1+0x514] ;  /* 0x0005140001117983 */ /* 0x000ee80000300800 */
[----:B-1----:R-:W4:Y:S04]  /*39d60*/  LDL.LU R18, [R1+0x518] ;  /* 0x0005180001127983 */ /* 0x002f280000300800 */
[----:B------:R-:W4:Y:S01]  /*39d70*/  LDL.LU R19, [R1+0x51c] ;  /* 0x00051c0001137983 */ /* 0x000f220000300800 */
[----:B------:R-:W-:-:S02]  /*39d80*/  IMAD.MOV.U32 R20, RZ, RZ, R6 ;  /* 0x000000ffff147224 */ /* 0x000fc400078e0006 */
[----:B------:R-:W-:Y:S01]  /*39d90*/  IMAD.MOV.U32 R21, RZ, RZ, R3 ;  /* 0x000000ffff157224 */ /* 0x000fe200078e0003 */
[----:B------:R-:W0:Y:S04]  /*39da0*/  LDSM.16.MT88.4 R8, [R28+UR4+0x8380] ;  /* 0x008380041c08783b */ /* 0x000e280008004200 */
[----:B------:R1:W-:Y:S04]  /*39db0*/  STL.64 [R1+0x3158], R20 ;  /* 0x0031581401007387 */ /* 0x0003e80000100a00 */
[----:B-1----:R-:W2:Y:S04]  /*39dc0*/  LDL.LU R20, [R1+0x600] ;  /* 0x0006000001147983 */ /* 0x002ea80000300800 */
[----:B------:R-:W2:Y:S04]  /*39dd0*/  LDL.LU R21, [R1+0x604] ;  /* 0x0006040001157983 */ /* 0x000ea80000300800 */
[----:B------:R-:W2:Y:S04]  /*39de0*/  LDL.LU R22, [R1+0x608] ;  /* 0x0006080001167983 */ /* 0x000ea80000300800 */
[----:B------:R-:W2:Y:S04]  /*39df0*/  LDL.LU R23, [R1+0x60c] ;  /* 0x00060c0001177983 */ /* 0x000ea80000300800 */
[----:B------:R-:W2:Y:S04]  /*39e00*/  LDL.LU R4, [R1+0x610] ;  /* 0x0006100001047983 */ /* 0x000ea80000300800 */
[----:B------:R-:W2:Y:S04]  /*39e10*/  LDL.LU R5, [R1+0x614] ;  /* 0x0006140001057983 */ /* 0x000ea80000300800 */
[----:B------:R-:W2:Y:S04]  /*39e20*/  LDL.LU R6, [R1+0x618] ;  /* 0x0006180001067983 */ /* 0x000ea80000300800 */
[----:B------:R-:W2:Y:S04]  /*39e30*/  LDL.LU R7, [R1+0x61c] ;  /* 0x00061c0001077983 */ /* 0x000ea80000300800 */
[----:B------:R-:W2:Y:S04]  /*39e40*/  LDL.64 R24, [R1+0x70] ;  /* 0x0000700001187983 */ /* 0x000ea80000100a00 */
[----:B----4-:R-:W-:Y:S04]  /*39e50*/  STL.64 [R1+0x30a8], R18 ;  /* 0x0030a81201007387 */ /* 0x010fe80000100a00 */
[----:B---3--:R1:W-:Y:S04]  /*39e60*/  STL.64 [R1+0x30a0], R16 ;  /* 0x0030a01001007387 */ /* 0x0083e80000100a00 */
[----:B-1----:R-:W3:Y:S04]  /*39e70*/  LDL.64 R16, [R1+0x20] ;  /* 0x0000200001107983 */ /* 0x002ee80000100a00 */
[----:B---3--:R1:W-:Y:S04]  /*39e80*/  STL.64 [R1+0x3140], R16 ;  /* 0x0031401001007387 */ /* 0x0083e80000100a00 */
[----:B-1----:R-:W3:Y:S04]  /*39e90*/  LDL.64 R16, [R1+0x40] ;  /* 0x0000400001107983 */ /* 0x002ee80000100a00 */
[----:B---3--:R1:W-:Y:S04]  /*39ea0*/  STL.64 [R1+0x3150], R16 ;  /* 0x0031501001007387 */ /* 0x0083e80000100a00 */
[----:B-1----:R-:W3:Y:S04]  /*39eb0*/  LDL.LU R16, [R1+0x5f0] ;  /* 0x0005f00001107983 */ /* 0x002ee80000300800 */
[----:B------:R-:W3:Y:S04]  /*39ec0*/  LDL.LU R17, [R1+0x5f4] ;  /* 0x0005f40001117983 */ /* 0x000ee80000300800 */
[----:B------:R-:W3:Y:S04]  /*39ed0*/  LDL.LU R18, [R1+0x5f8] ;  /* 0x0005f80001127983 */ /* 0x000ee80000300800 */
[----:B------:R-:W3:Y:S04]  /*39ee0*/  LDL.LU R19, [R1+0x5fc] ;  /* 0x0005fc0001137983 */ /* 0x000ee80000300800 */
[----:B0-----:R-:W-:Y:S04]  /*39ef0*/  STL.64 [R1+0x3008], R10 ;  /* 0x0030080a01007387 */ /* 0x001fe80000100a00 */
[----:B------:R0:W-:Y:S04]  /*39f00*/  STL.64 [R1+0x3000], R8 ;  /* 0x0030000801007387 */ /* 0x0001e80000100a00 */
[----:B0-----:R-:W4:Y:S04]  /*39f10*/  LDL.LU R8, [R1+0x1c0] ;  /* 0x0001c00001087983 */ /* 0x001f280000300800 */
[----:B------:R-:W4:Y:S04]  /*39f20*/  LDL.LU R9, [R1+0x1c4] ;  /* 0x0001c40001097983 */ /* 0x000f280000300800 */
[----:B------:R-:W3:Y:S04]  /*39f30*/  LDL.LU R10, [R1+0x1c8] ;  /* 0x0001c800010a7983 */ /* 0x000ee80000300800 */
[----:B------:R-:W3:Y:S01]  /*39f40*/  LDL.LU R11, [R1+0x1cc] ;  /* 0x0001cc00010b7983 */ /* 0x000ee20000300800 */
[----:B--2---:R-:W-:Y:S03]  /*39f50*/  HMMA.16816.F32.BF16 R4, R12, R24, R4 ;  /* 0x000000180c04723c */ /* 0x004fe60000041804 */
[----:B---3--:R-:W-:Y:S04]  /*39f60*/  STL.64 [R1+0x30b8], R10 ;  /* 0x0030b80a01007387 */ /* 0x008fe80000100a00 */
[----:B----4-:R0:W-:Y:S04]  /*39f70*/  STL.64 [R1+0x30b0], R8 ;  /* 0x0030b00801007387 */ /* 0x0101e80000100a00 */
[----:B0-----:R-:W2:Y:S04]  /*39f80*/  LDL.LU R8, [R1+0x960] ;  /* 0x0009600001087983 */ /* 0x001ea80000300800 */
[----:B------:R-:W2:Y:S04]  /*39f90*/  LDL.LU R9, [R1+0x964] ;  /* 0x0009640001097983 */ /* 0x000ea80000300800 */
[----:B------:R-:W3:Y:S04]  /*39fa0*/  LDL.LU R10, [R1+0x968] ;  /* 0x00096800010a7983 */ /* 0x000ee80000300800 */
[----:B------:R-:W3:Y:S01]  /*39fb0*/  LDL.LU R11, [R1+0x96c] ;  /* 0x00096c00010b7983 */ /* 0x000ee20000300800 */
[----:B------:R-:W-:-:S03]  /*39fc0*/  IMAD.MOV.U32 R3, RZ, RZ, R25 ;  /* 0x000000ffff037224 */ /* 0x000fc600078e0019 */
[----:B---3--:R-:W-:Y:S04]  /*39fd0*/  STL.64 [R1+0x30c8], R10 ;  /* 0x0030c80a01007387 */ /* 0x008fe80000100a00 */
[----:B--2---:R0:W-:Y:S02]  /*39fe0*/  STL.64 [R1+0x30c0], R8 ;  /* 0x0030c00801007387 */ /* 0x0041e40000100a00 */
[----:B0-----:R-:W-:Y:S02]  /*39ff0*/  IMAD.MOV.U32 R8, RZ, RZ, R2 ;  /* 0x000000ffff087224 */ /* 0x001fe400078e0002 */
[----:B------:R-:W-:-:S05]  /*3a000*/  IMAD.MOV.U32 R9, RZ, RZ, R0 ;  /* 0x000000ffff097224 */ /* 0x000fca00078e0000 */
[----:B------:R0:W-:Y:S04]  /*3a010*/  STL.64 [R1+0x3148], R8 ;  /* 0x0031480801007387 */ /* 0x0001e80000100a00 */
[----:B0-----:R-:W2:Y:S04]  /*3a020*/  LDL.LU R8, [R1+0x5e0] ;  /* 0x0005e00001087983 */ /* 0x001ea80000300800 */
[----:B------:R-:W2:Y:S04]  /*3a030*/  LDL.LU R9, [R1+0x5e4] ;  /* 0x0005e40001097983 */ /* 0x000ea80000300800 */
[----:B------:R-:W2:Y:S04]  /*3a040*/  LDL.LU R10, [R1+0x5e8] ;  /* 0x0005e800010a7983 */ /* 0x000ea80000300800 */
[----:B------:R-:W2:Y:S04]  /*3a050*/  LDL.LU R11, [R1+0x5ec] ;  /* 0x0005ec00010b7983 */ /* 0x000ea80000300800 */
        /* <DEDUP_REMOVED lines=8> */
[----:B0-----:R-:W3:Y:S04]  /*3a0e0*/  LDL.LU.64 R20, [R1+0x3158] ;  /* 0x0031580001147983 */ /* 0x001ee80000300a00 */
[----:B------:R0:W-:Y:S04]  /*3a0f0*/  STL.64 [R1+0x3100], R24 ;  /* 0x0031001801007387 */ /* 0x0001e80000100a00 */
[----:B0-----:R-:W4:Y:S04]  /*3a100*/  LDL.LU R24, [R1+0x5d0] ;  /* 0x0005d00001187983 */ /* 0x001f280000300800 */
[----:B------:R-:W4:Y:S04]  /*3a110*/  LDL.LU R25, [R1+0x5d4] ;  /* 0x0005d40001197983 */ /* 0x000f280000300800 */
[----:B------:R-:W4:Y:S04]  /*3a120*/  LDL.LU R26, [R1+0x5d8] ;  /* 0x0005d800011a7983 */ /* 0x000f280000300800 */
[----:B------:R-:W4:Y:S01]  /*3a130*/  LDL.LU R27, [R1+0x5dc] ;  /* 0x0005dc00011b7983 */ /* 0x000f220000300800 */
[----:B---3--:R-:W-:Y:S03]  /*3a140*/  HMMA.16816.F32.BF16 R20, R12, R20, R16 ;  /* 0x000000140c14723c */ /* 0x008fe60000041810 */
[----:B------:R-:W2:-:S15]  /*3a150*/  LDL.LU.64 R16, [R1+0x3150] ;  /* 0x0031500001107983 */ /* 0x000e9e0000300a00 */
[----:B------:R-:W-:-:S05]  /*3a160*/  NOP ;  /* 0x0000000000007918 */ /* 0x000fca0000000000 */
[----:B------:R0:W-:Y:S04]  /*3a170*/  STL.64 [R1+0x5f0], R20 ;  /* 0x0005f01401007387 */ /* 0x0001e80000100a00 */
[----:B------:R1:W-:Y:S04]  /*3a180*/  STL.64 [R1+0x5f8], R22 ;  /* 0x0005f81601007387 */ /* 0x0003e80000100a00 */
[----:B0-----:R-:W3:Y:S04]  /*3a190*/  LDL.LU R20, [R1+0x5c0] ;  /* 0x0005c00001147983 */ /* 0x001ee80000300800 */
[----:B------:R-:W3:Y:S04]  /*3a1a0*/  LDL.LU R21, [R1+0x5c4] ;  /* 0x0005c40001157983 */ /* 0x000ee80000300800 */
[----:B-1----:R-:W3:Y:S04]  /*3a1b0*/  LDL.LU R22, [R1+0x5c8] ;  /* 0x0005c80001167983 */ /* 0x002ee80000300800 */
[----:B------:R-:W3:Y:S01]  /*3a1c0*/  LDL.LU R23, [R1+0x5cc] ;  /* 0x0005cc0001177983 */ /* 0x000ee20000300800 */
[----:B--2---:R-:W-:-:S15]  /*3a1d0*/  HMMA.16816.F32.BF16 R8, R12, R16, R8 ;  /* 0x000000100c08723c */ /* 0x004fde0000041808 */
[----:B------:R-:W-:-:S08]  /*3a1e0*/  NOP ;  /* 0x0000000000007918 */ /* 0x000fd00000000000 */
[----:B------:R0:W-:Y:S04]  /*3a1f0*/  STL.64 [R1+0x5e0], R8 ;  /* 0x0005e00801007387 */ /* 0x0001e80000100a00 */
[----:B------:R-:W-:Y:S04]  /*3a200*/  STL.64 [R1+0x5e8], R10 ;  /* 0x0005e80a01007387 */ /* 0x000fe80000100a00 */
[----:B0-----:R-:W4:Y:S01]  /*3a210*/  LDL.LU.64 R8, [R1+0x3148] ;  /* 0x0031480001087983 */ /* 0x001f220000300a00 */
[----:B------:R-:W-:Y:S02]  /*3a220*/  IMAD.MOV.U32 R2, RZ, RZ, R16 ;  /* 0x000000ffff027224 */ /* 0x000fe400078e0010 */
[----:B------:R-:W-:-:S02]  /*3a230*/  IMAD.MOV.U32 R0, RZ, RZ, R17 ;  /* 0x000000ffff007224 */ /* 0x000fc400078e0011 */
[----:B------:R-:W3:Y:S01]  /*3a240*/  LDL.LU.64 R16, [R1+0x3140] ;  /* 0x0031400001107983 */ /* 0x000ee20000300a00 */
[----:B----4-:R-:W-:-:S15]  /*3a250*/  HMMA.16816.F32.BF16 R24, R12, R8, R24 ;  /* 0x000000080c18723c */ /* 0x010fde0000041818 */
[----:B------:R-:W-:-:S08]  /*3a260*/  NOP ;  /* 0x0000000000007918 */ /* 0x000fd00000000000 */
[----:B------:R0:W-:Y:S04]  /*3a270*/  STL.64 [R1+0x5d0], R24 ;  /* 0x0005d01801007387 */ /* 0x0001e80000100a00 */
[----:B------:R-:W-:Y:S01]  /*3a280*/  STL.64 [R1+0x5d8], R26 ;  /* 0x0005d81a01007387 */ /* 0x000fe20000100a00 */
[----:B0-----:R-:W-:Y:S02]  /*3a290*/  IMAD.MOV.U32 R24, RZ, RZ, R4 ;  /* 0x000000ffff187224 */ /* 0x001fe400078e0004 */
[----:B------:R-:W-:Y:S01]  /*3a2a0*/  IMAD.MOV.U32 R25, RZ, RZ, R3 ;  /* 0x000000ffff197224 */ /* 0x000fe200078e0003 */
[----:B------:R-:W2:Y:S04]  /*3a2b0*/  LDL.LU R4, [R1+0x9a0] ;  /* 0x0009a00001047983 */ /* 0x000ea80000300800 */
[----:B------:R-:W2:Y:S04]  /*3a2c0*/  LDL.LU R5, [R1+0x9a4] ;  /* 0x0009a40001057983 */ /* 0x000ea80000300800 */
[----:B------:R-:W2:Y:S04]  /*3a2d0*/  LDL.LU R6, [R1+0x9a8] ;  /* 0x0009a80001067983 */ /* 0x000ea80000300800 */
[----:B------:R-:W2:Y:S04]  /*3a2e0*/  LDL.LU R7, [R1+0x9ac] ;  /* 0x0009ac0001077983 */ /* 0x000ea80000300800 */
[----:B------:R0:W-:Y:S04]  /*3a2f0*/  STL.64 [R1+0x3128], R24 ;  /* 0x0031281801007387 */ /* 0x0001e80000100a00 */
[----:B0-----:R-:W4:Y:S04]  /*3a300*/  LDL.LU R24, [R1+0x270] ;  /* 0x0002700001187983 */ /* 0x001f280000300800 */
[----:B------:R-:W4:Y:S04]  /*3a310*/  LDL.LU R25, [R1+0x274] ;  /* 0x0002740001197983 */ /* 0x000f280000300800 */
[----:B------:R-:W4:Y:S04]  /*3a320*/  LDL.LU R26, [R1+0x278] ;  /* 0x00027800011a7983 */ /* 0x000f280000300800 */
[----:B------:R-:W4:Y:S04]  /*3a330*/  LDL.LU R27, [R1+0x27c] ;  /* 0x00027c00011b7983 */ /* 0x000f280000300800 */
[----:B------:R0:W-:Y:S02]  /*3a340*/  STL.64 [R1+0x30d8], R8 ;  /* 0x0030d80801007387 */ /* 0x0001e40000100a00 */
[----:B0-----:R-:W-:-:S02]  /*3a350*/  IMAD.MOV.U32 R8, RZ, RZ, R2 ;  /* 0x000000ffff087224 */ /* 0x001fc400078e0002 */
[----:B------:R-:W-:-:S05]  /*3a360*/  IMAD.MOV.U32 R9, RZ, RZ, R0 ;  /* 0x000000ffff097224 */ /* 0x000fca00078e0000 */
[----:B------:R0:W-:Y:S04]  /*3a370*/  STL.64 [R1+0x30f0], R8 ;  /* 0x0030f00801007387 */ /* 0x0001e80000100a00 */
[----:B0-----:R-:W2:Y:S01]  /*3a380*/  LDL.64 R8, [R1+0x50] ;  /* 0x0000500001087983 */ /* 0x001ea20000100a00 */
[C---:B---3--:R-:W-:Y:S03]  /*3a390*/  HMMA.16816.F32.BF16 R20, R12.reuse, R16, R20 ;  /* 0x000000100c14723c */ /* 0x048fe60000041814 */
        /* <DEDUP_REMOVED lines=19> */
[C---:B---3--:R-:W-:Y:S03]  /*3a4d0*/  HMMA.16816.F32.BF16 R4, R12.reuse, R20, R4 ;  /* 0x000000140c04723c */ /* 0x048fe60000041804 */
[----:B--2---:R-:W-:Y:S04]  /*3a4e0*/  STL.64 [R1+0x30e8], R18 ;  /* 0x0030e81201007387 */ /* 0x004fe80000100a00 */
[----:B----4-:R0:W-:Y:S04]  /*3a4f0*/  STL.64 [R1+0x30e0], R16 ;  /* 0x0030e01001007387 */ /* 0x0101e80000100a00 */
[----:B0-----:R-:W2:Y:S04]  /*3a500*/  LDL.LU R16, [R1+0x980] ;  /* 0x0009800001107983 */ /* 0x001ea80000300800 */
[----:B------:R-:W2:Y:S04]  /*3a510*/  LDL.LU R17, [R1+0x984] ;  /* 0x0009840001117983 */ /* 0x000ea80000300800 */
[----:B------:R-:W2:Y:S04]  /*3a520*/  LDL.LU R18, [R1+0x988] ;  /* 0x0009880001127983 */ /* 0x000ea80000300800 */
[----:B------:R-:W2:Y:S04]  /*3a530*/  LDL.LU R19, [R1+0x98c] ;  /* 0x00098c0001137983 */ /* 0x000ea80000300800 */
[----:B------:R0:W-:Y:S04]  /*3a540*/  STL.64 [R1+0x5b0], R4 ;  /* 0x0005b00401007387 */ /* 0x0001e80000100a00 */
[----:B------:R1:W-:Y:S04]  /*3a550*/  STL.64 [R1+0x5b8], R6 ;  /* 0x0005b80601007387 */ /* 0x0003e80000100a00 */
[----:B0-----:R-:W3:Y:S02]  /*3a560*/  LDL.LU.64 R4, [R1+0x3130] ;  /* 0x0031300001047983 */ /* 0x001ee40000300a00 */
[----:B---3--:R-:W-:Y:S02]  /*3a570*/  HMMA.16816.F32.BF16 R12, R12, R4, R24 ;  /* 0x000000040c0c723c */ /* 0x008fe40000041818 */
[----:B------:R-:W3:Y:S04]  /*3a580*/  LDL.LU.64 R24, [R1+0x3128] ;  /* 0x0031280001187983 */ /* 0x000ee80000300a00 */
[----:B------:R-:W-:-:S02]  /*3a590*/  IMAD.MOV.U32 R2, RZ, RZ, R4 ;  /* 0x000000ffff027224 */ /* 0x000fc400078e0004 */
[----:B------:R-:W-:-:S15]  /*3a5a0*/  IMAD.MOV.U32 R0, RZ, RZ, R5 ;  /* 0x000000ffff007224 */ /* 0x000fde00078e0005 */
[----:B------:R-:W-:Y:S04]  /*3a5b0*/  STL.64 [R1+0x2a0], R12 ;  /* 0x0002a00c01007387 */ /* 0x000fe80000100a00 */
[----:B------:R-:W-:Y:S04]  /*3a5c0*/  STL.64 [R1+0x2a8], R14 ;  /* 0x0002a80e01007387 */ /* 0x000fe80000100a00 */
[----:B-1----:R-:W3:Y:S04]  /*3a5d0*/  LDL.LU.64 R6, [R1+0x3120] ;  /* 0x0031200001067983 */ /* 0x002ee80000300a00 */
[----:B------:R-:W3:Y:S01]  /*3a5e0*/  LDL.LU.64 R4, [R1+0x3118] ;  /* 0x0031180001047983 */ /* 0x000ee20000300a00 */
[----:B------:R-:W-:-:S05]  /*3a5f0*/  LOP3.LUT R3, R28, 0x40, RZ, 0x3c, !PT ;  /* 0x000000401c037812 */ /* 0x000fca00078e3cff */
[----:B------:R-:W0:Y:S04]  /*3a600*/  LDSM.16.MT88.4 R12, [R3+UR4+0x8000] ;  /* 0x00800004030c783b */ /* 0x000e280008004200 */
[----:B0-----:R-:W-:Y:S04]  /*3a610*/  STL.64 [R1+0x2f98], R14 ;  /* 0x002f980e01007387 */ /* 0x001fe80000100a00 */
[----:B------:R-:W-:Y:S01]  /*3a620*/  STL.64 [R1+0x2f90], R12 ;  /* 0x002f900c01007387 */ /* 0x000fe20000100a00 */
        /* <DEDUP_REMOVED lines=11> */
[----:B0-----:R-:W3:Y:S04]  /*3a6e0*/  LDL.LU.64 R8, [R1+0x30f8] ;  /* 0x0030f80001087983 */ /* 0x001ee80000300a00 */
[----:B------:R0:W-:Y:S04]  /*3a6f0*/  STL.64 [R1+0x3078], R24 ;  /* 0x0030781801007387 */ /* 0x0001e80000100a00 */
[----:B0-----:R-:W3:Y:S04]  /*3a700*/  LDL.LU R24, [R1+0x990] ;  /* 0x0009900001187983 */ /* 0x001ee80000300800 */
[----:B------:R-:W3:Y:S04]  /*3a710*/  LDL.LU R25, [R1+0x994] ;  /* 0x0009940001197983 */ /* 0x000ee80000300800 */
[----:B------:R-:W3:Y:S04]  /*3a720*/  LDL.LU R26, [R1+0x998] ;  /* 0x00099800011a7983 */ /* 0x000ee80000300800 */
[----:B------:R-:W3:Y:S02]  /*3a730*/  LDL.LU R27, [R1+0x99c] ;  /* 0x00099c00011b7983 */ /* 0x000ee40000300800 */
[----:B---3--:R-:W-:-:S15]  /*3a740*/  HMMA.16816.F32.BF16 R24, R4, R8, R24 ;  /* 0x000000080418723c */ /* 0x008fde0000041818 */
[----:B------:R-:W-:-:S08]  /*3a750*/  NOP ;  /* 0x0000000000007918 */ /* 0x000fd00000000000 */
[----:B------:R-:W-:Y:S04]  /*3a760*/  STL.64 [R1+0x790], R24 ;  /* 0x0007901801007387 */ /* 0x000fe80000100a00 */
[----:B------:R0:W-:Y:S02]  /*3a770*/  STL.64 [R1+0x798], R26 ;  /* 0x0007981a01007387 */ /* 0x0001e40000100a00 */
        /* <DEDUP_REMOVED lines=11> */
[----:B------:R-:W2:-:S15]  /*3a830*/  LDL.LU.64 R16, [R1+0x30d0] ;  /* 0x0030d00001107983 */ /* 0x000e9e0000300a00 */
[----:B------:R-:W-:-:S06]  /*3a840*/  NOP ;  /* 0x0000000000007918 */ /* 0x000fcc0000000000 */
[----:B------:R-:W-:Y:S04]  /*3a850*/  STL.64 [R1+0x770], R8 ;  /* 0x0007700801007387 */ /* 0x000fe80000100a00 */
[----:B------:R0:W-:Y:S04]  /*3a860*/  STL.64 [R1+0x778], R10 ;  /* 0x0007780a01007387 */ /* 0x0001e80000100a00 */
[----:B0-----:R-:W3:Y:S04]  /*3a870*/  LDL.LU.64 R10, [R1+0x30c8] ;  /* 0x0030c800010a7983 */ /* 0x001ee80000300a00 */
[----:B------:R-:W3:Y:S01]  /*3a880*/  LDL.LU.64 R8, [R1+0x30c0] ;  /* 0x0030c00001087983 */ /* 0x000ee20000300a00 */
[----:B------:R-:W-:-:S02]  /*3a890*/  IMAD.MOV.U32 R12, RZ, RZ, R2 ;  /* 0x000000ffff0c7224 */ /* 0x000fc400078e0002 */
[----:B------:R-:W-:Y:S02]  /*3a8a0*/  IMAD.MOV.U32 R13, RZ, RZ, R0 ;  /* 0x000000ffff0d7224 */ /* 0x000fe400078e0000 */
[----:B--2---:R-:W-:Y:S02]  /*3a8b0*/  IMAD.MOV.U32 R2, RZ, RZ, R16 ;  /* 0x000000ffff027224 */ /* 0x004fe400078e0010 */
[----:B------:R-:W-:Y:S01]  /*3a8c0*/  IMAD.MOV.U32 R0, RZ, RZ, R17 ;  /* 0x000000ffff007224 */ /* 0x000fe200078e0011 */
[----:B---3--:R-:W-:-:S15]  /*3a8d0*/  HMMA.16816.F32.BF16 R8, R4, R16, R8 ;  /* 0x000000100408723c */ /* 0x008fde0000041808 */
[----:B------:R-:W-:-:S08]  /*3a8e0*/  NOP ;  /* 0x0000000000007918 */ /* 0x000fd00000000000 */
[----:B------:R-:W-:Y:S04]  /*3a8f0*/  STL.64 [R1+0x760], R8 ;  /* 0x0007600801007387 */ /* 0x000fe80000100a00 */
[----:B------:R0:W-:Y:S04]  /*3a900*/  STL.64 [R1+0x768], R10 ;  /* 0x0007680a01007387 */ /* 0x0001e80000100a00 */
[----:B0-----:R-:W2:Y:S04]  /*3a910*/  LDL.LU.64 R10, [R1+0x30b8] ;  /* 0x0030b800010a7983 */ /* 0x001ea80000300a00 */
[----:B------:R-:W2:Y:S04]  /*3a920*/  LDL.LU.64 R8, [R1+0x30b0] ;  /* 0x0030b00001087983 */ /* 0x000ea80000300a00 */
[----:B------:R-:W3:Y:S04]  /*3a930*/  LDL.LU.64 R18, [R1+0x30a8] ;  /* 0x0030a80001127983 */ /* 0x000ee80000300a00 */
[----:B------:R-:W3:Y:S02]  /*3a940*/  LDL.LU.64 R16, [R1+0x30a0] ;  /* 0x0030a00001107983 */ /* 0x000ee40000300a00 */
[C---:B---3--:R-:W-:Y:S06]  /*3a950*/  HMMA.16816.F32.BF16 R16, R4.reuse, R20, R16 ;  /* 0x000000140410723c */ /* 0x048fec0000041810 */
[----:B--2---:R-:W-:-:S15]  /*3a960*/  HMMA.16816.F32.BF16 R4, R4, R12, R8 ;  /* 0x0000000c0404723c */ /* 0x004fde0000041808 */
[----:B------:R-:W-:-:S02]  /*3a970*/  NOP ;  /* 0x0000000000007918 */ /* 0x000fc40000000000 */
[----:B------:R-:W-:Y:S04]  /*3a980*/  STL.64 [R1+0x750], R16 ;  /* 0x0007501001007387 */ /* 0x000fe80000100a00 */
[----:B------:R0:W-:Y:S04]  /*3a990*/  STL.64 [R1+0x758], R18 ;  /* 0x0007581201007387 */ /* 0x0001e80000100a00 */
[----:B0-----:R-:W2:Y:S04]  /*3a9a0*/  LDL.LU.64 R18, [R1+0x3098] ;  /* 0x0030980001127983 */ /* 0x001ea80000300a00 */
[----:B------:R-:W2:Y:S04]  /*3a9b0*/  LDL.LU.64 R16, [R1+0x3090] ;  /* 0x0030900001107983 */ /* 0x000ea80000300a00 */
[----:B------:R-:W-:Y:S04]  /*3a9c0*/  STL.64 [R1+0x3038], R20 ;  /* 0x0030381401007387 */ /* 0x000fe80000100a00 */
[----:B------:R0:W-:Y:S04]  /*3a9d0*/  STL.64 [R1+0x3010], R12 ;  /* 0x0030100c01007387 */ /* 0x0001e80000100a00 */
[----:B------:R-:W3:Y:S04]  /*3a9e0*/  LDL.LU R8, [R1+0x1b0] ;  /* 0x0001b00001087983 */ /* 0x000ee80000300800 */
[----:B------:R-:W-:Y:S04]  /*3a9f0*/  STL.64 [R1+0x510], R4 ;  /* 0x0005100401007387 */ /* 0x000fe80000100a00 */
[----:B------:R-:W-:Y:S04]  /*3aa00*/  STL.64 [R1+0x518], R6 ;  /* 0x0005180601007387 */ /* 0x000fe80000100a00 */
[----:B------:R-:W3:Y:S04]  /*3aa10*/  LDL.LU R9, [R1+0x1b4] ;  /* 0x0001b40001097983 */ /* 0x000ee80000300800 */
[----:B------:R-:W4:Y:S04]  /*3aa20*/  LDL.LU R10, [R1+0x1b8] ;  /* 0x0001b800010a7983 */ /* 0x000f280000300800 */
[----:B------:R-:W4:Y:S04]  /*3aa30*/  LDL.LU R11, [R1+0x1bc] ;  /* 0x0001bc00010b7983 */ /* 0x000f280000300800 */
[----:B------:R-:W1:Y:S04]  /*3aa40*/  LDSM.16.MT88.4 R4, [R3+UR4+0x8080] ;  /* 0x008080040304783b */ /* 0x000e680008004200 */
[----:B----4-:R-:W-:Y:S04]  /*3aa50*/  STL.64 [R1+0x3020], R10 ;  /* 0x0030200a01007387 */ /* 0x010fe80000100a00 */
[----:B---3--:R-:W-:Y:S04]  /*3aa60*/  STL.64 [R1+0x3018], R8 ;  /* 0x0030180801007387 */ /* 0x008fe80000100a00 */
[----:B0-----:R-:W3:Y:S04]  /*3aa70*/  LDL.LU R12, [R1+0x1d0] ;  /* 0x0001d000010c7983 */ /* 0x001ee80000300800 */
[----:B------:R-:W3:Y:S04]  /*3aa80*/  LDL.LU R13, [R1+0x1d4] ;  /* 0x0001d400010d7983 */ /* 0x000ee80000300800 */
[----:B------:R-:W4:Y:S04]  /*3aa90*/  LDL.LU R14, [R1+0x1d8] ;  /* 0x0001d800010e7983 */ /* 0x000f280000300800 */
[----:B------:R-:W4:Y:S04]  /*3aaa0*/  LDL.LU R15, [R1+0x1dc] ;  /* 0x0001dc00010f7983 */ /* 0x000f280000300800 */
[----:B------:R-:W2:Y:S04]  /*3aab0*/  LDL.64 R20, [R1+0x30] ;  /* 0x0000300001147983 */ /* 0x000ea80000100a00 */
[----:B--2---:R0:W-:Y:S04]  /*3aac0*/  STL.64 [R1+0x3048], R20 ;  /* 0x0030481401007387 */ /* 0x0041e80000100a00 */
[----:B0-----:R-:W2:Y:S04]  /*3aad0*/  LDL.LU R20, [R1+0x940] ;  /* 0x0009400001147983 */ /* 0x001ea80000300800 */
[----:B------:R-:W2:Y:S04]  /*3aae0*/  LDL.LU R21, [R1+0x944] ;  /* 0x0009440001157983 */ /* 0x000ea80000300800 */
[----:B------:R-:W3:Y:S04]  /*3aaf0*/  LDL.LU R22, [R1+0x948] ;  /* 0x0009480001167983 */ /* 0x000ee80000300800 */
[----:B------:R-:W3:Y:S04]  /*3ab00*/  LDL.LU R23, [R1+0x94c] ;  /* 0x00094c0001177983 */ /* 0x000ee80000300800 */
[----:B------:R-:W4:Y:S04]  /*3ab10*/  LDL.64 R24, [R1+0x70] ;  /* 0x0000700001187983 */ /* 0x000f280000100a00 */
[----:B---3--:R-:W-:Y:S04]  /*3ab20*/  STL.64 [R1+0x3058], R22 ;  /* 0x0030581601007387 */ /* 0x008fe80000100a00 */
[----:B--2---:R0:W-:Y:S02]  /*3ab30*/  STL.64 [R1+0x3050], R20 ;  /* 0x0030501401007387 */ /* 0x0041e40000100a00 */
[----:B0-----:R-:W-:-:S02]  /*3ab40*/  IMAD.MOV.U32 R20, RZ, RZ, R27 ;  /* 0x000000ffff147224 */ /* 0x001fc400078e001b */
[----:B------:R-:W-:-:S05]  /*3ab50*/  IMAD.MOV.U32 R21, RZ, RZ, R26 ;  /* 0x000000ffff157224 */ /* 0x000fca00078e001a */
[----:B------:R0:W-:Y:S04]  /*3ab60*/  STL.64 [R1+0x3070], R20 ;  /* 0x0030701401007387 */ /* 0x0001e80000100a00 */
        /* <DEDUP_REMOVED lines=12> */
[----:B----4-:R-:W-:Y:S04]  /*3ac30*/  STL.64 [R1+0x3030], R14 ;  /* 0x0030300e01007387 */ /* 0x010fe80000100a00 */
[----:B------:R-:W-:Y:S04]  /*3ac40*/  STL.64 [R1+0x3028], R12 ;  /* 0x0030280c01007387 */ /* 0x000fe80000100a00 */
[----:B------:R0:W-:Y:S04]  /*3ac50*/  STL.64 [R1+0x3040], R8 ;  /* 0x0030400801007387 */ /* 0x0001e80000100a00 */
[----:B0-----:R-:W3:Y:S04]  /*3ac60*/  LDL.LU R8, [R1+0x930] ;  /* 0x0009300001087983 */ /* 0x001ee80000300800 */
[----:B------:R-:W3:Y:S04]  /*3ac70*/  LDL.LU R9, [R1+0x934] ;  /* 0x0009340001097983 */ /* 0x000ee80000300800 */
[----:B------:R-:W4:Y:S04]  /*3ac80*/  LDL.LU R10, [R1+0x938] ;  /* 0x00093800010a7983 */ /* 0x000f280000300800 */
[----:B------:R-:W4:Y:S01]  /*3ac90*/  LDL.LU R11, [R1+0x93c] ;  /* 0x00093c00010b7983 */ /* 0x000f220000300800 */
[----:B------:R-:W-:-:S02]  /*3aca0*/  IMAD.MOV.U32 R2, RZ, RZ, R24 ;  /* 0x000000ffff027224 */ /* 0x000fc400078e0018 */
[----:B------:R-:W-:Y:S01]  /*3acb0*/  IMAD.MOV.U32 R0, RZ, RZ, R25 ;  /* 0x000000ffff007224 */ /* 0x000fe200078e0019 */
[C---:B--2---:R-:W-:Y:S01]  /*3acc0*/  HMMA.16816.F32.BF16 R20, R16.reuse, R24, R20 ;  /* 0x000000181014723c */ /* 0x044fe20000041814 */
[----:B----4-:R-:W-:Y:S04]  /*3acd0*/  STL.64 [R1+0x3068], R10 ;  /* 0x0030680a01007387 */ /* 0x010fe80000100a00 */
[----:B---3--:R0:W-:Y:S04]  /*3ace0*/  STL.64 [R1+0x3060], R8 ;  /* 0x0030600801007387 */ /* 0x0081e80000100a00 */
[----:B0-----:R-:W2:Y:S04]  /*3acf0*/  LDL.LU R8, [R1+0x4e0] ;  /* 0x0004e00001087983 */ /* 0x001ea80000300800 */
[----:B------:R-:W2:Y:S04]  /*3ad00*/  LDL.LU R9, [R1+0x4e4] ;  /* 0x0004e40001097983 */ /* 0x000ea80000300800 */
[----:B------:R-:W2:Y:S04]  /*3ad10*/  LDL.LU R10, [R1+0x4e8] ;  /* 0x0004e800010a7983 */ /* 0x000ea80000300800 */
[----:B------:R-:W2:Y:S04]  /*3ad20*/  LDL.LU R11, [R1+0x4ec] ;  /* 0x0004ec00010b7983 */ /* 0x000ea80000300800 */
[----:B------:R-:W3:Y:S04]  /*3ad30*/  LDL.LU R12, [R1+0x920] ;  /* 0x00092000010c7983 */ /* 0x000ee80000300800 */
[----:B------:R-:W3:Y:S04]  /*3ad40*/  LDL.LU R13, [R1+0x924] ;  /* 0x00092400010d7983 */ /* 0x000ee80000300800 */
[----:B------:R-:W3:Y:S04]  /*3ad50*/  LDL.LU R14, [R1+0x928] ;  /* 0x00092800010e7983 */ /* 0x000ee80000300800 */
[----:B------:R-:W3:Y:S04]  /*3ad60*/  LDL.LU R15, [R1+0x92c] ;  /* 0x00092c00010f7983 */ /* 0x000ee80000300800 */
[----:B-1----:R-:W-:Y:S04]  /*3ad70*/  STL.64 [R1+0x2ef8], R6 ;  /* 0x002ef80601007387 */ /* 0x002fe80000100a00 */
[----:B------:R0:W-:Y:S04]  /*3ad80*/  STL.64 [R1+0x2ef0], R4 ;  /* 0x002ef00401007387 */ /* 0x0001e80000100a00 */
[----:B0-----:R-:W4:Y:S04]  /*3ad90*/  LDL.64 R4, [R1+0x40] ;  /* 0x0000400001047983 */ /* 0x001f280000100a00 */
        /* <DEDUP_REMOVED lines=9> */
[----:B0-----:R-:W1:Y:S02]  /*3ae30*/  LDL.LU.64 R20, [R1+0x3070] ;  /* 0x0030700001147983 */ /* 0x001e640000300a00 */
[----:B-1----:R-:W-:Y:S02]  /*3ae40*/  HMMA.16816.F32.BF16 R20, R16, R20, R8 ;  /* 0x000000141014723c */ /* 0x002fe40000041808 */
        /* <DEDUP_REMOVED lines=16> */
[----:B------:R-:W3:Y:S04]  /*3af50*/  LDL.LU R7, [R1+0x11c] ;  /* 0x00011c0001077983 */ /* 0x000ee80000300800 */
[----:B---3--:R-:W-:Y:S04]  /*3af60*/  STL.64 [R1+0x2fd8], R6 ;  /* 0x002fd80601007387 */ /* 0x008fe80000100a00 */
[----:B----4-:R0:W-:Y:S04]  /*3af70*/  STL.64 [R1+0x2fd0], R4 ;  /* 0x002fd00401007387 */ /* 0x0101e80000100a00 */
        /* <DEDUP_REMOVED lines=8> */
[----:B---3--:R-:W-:Y:S10]  /*3b000*/  STL.64 [R1+0x2fe0], R4 ;  /* 0x002fe00401007387 */ /* 0x008ff40000100a00 */
[----:B------:R0:W-:Y:S04]  /*3b010*/  STL.64 [R1+0x4c0], R8 ;  /* 0x0004c00801007387 */ /* 0x0001e80000100a00 */
[----:B------:R-:W-:Y:S04]  /*3b020*/  STL.64 [R1+0x4c8], R10 ;  /* 0x0004c80a01007387 */ /* 0x000fe80000100a00 */
[----:B0-----:R-:W2:Y:S04]  /*3b030*/  LDL.LU.64 R8, [R1+0x3040] ;  /* 0x0030400001087983 */ /* 0x001ea80000300a00 */
[----:B------:R-:W3:Y:S04]  /*3b040*/  LDL.LU.64 R20, [R1+0x3038] ;  /* 0x0030380001147983 */ /* 0x000ee80000300a00 */
[----:B------:R-:W-:Y:S04]  /*3b050*/  STL [R1+0x2ff8], R26 ;  /* 0x002ff81a01007387 */ /* 0x000fe80000100800 */
[----:B------:R0:W-:Y:S04]  /*3b060*/  STL.64 [R1+0x2ff0], R24 ;  /* 0x002ff01801007387 */ /* 0x0001e80000100a00 */
[----:B0-----:R-:W4:Y:S04]  /*3b070*/  LDL.LU R24, [R1+0x1a0] ;  /* 0x0001a00001187983 */ /* 0x001f280000300800 */
[----:B------:R-:W4:Y:S04]  /*3b080*/  LDL.LU R25, [R1+0x1a4] ;  /* 0x0001a40001197983 */ /* 0x000f280000300800 */
[----:B------:R-:W4:Y:S04]  /*3b090*/  LDL.LU R26, [R1+0x1a8] ;  /* 0x0001a800011a7983 */ /* 0x000f280000300800 */
[----:B------:R-:W4:Y:S01]  /*3b0a0*/  LDL.LU R27, [R1+0x1ac] ;  /* 0x0001ac00011b7983 */ /* 0x000f220000300800 */
[----:B--2---:R-:W-:Y:S03]  /*3b0b0*/  HMMA.16816.F32.BF16 R8, R16, R8, R12 ;  /* 0x000000081008723c */ /* 0x004fe6000004180c */
[----:B------:R-:W3:Y:S04]  /*3b0c0*/  LDL.LU.64 R14, [R1+0x3030] ;  /* 0x00303000010e7983 */ /* 0x000ee80000300a00 */
[----:B------:R-:W3:-:S15]  /*3b0d0*/  LDL.LU.64 R12, [R1+0x3028] ;  /* 0x00302800010c7983 */ /* 0x000ede0000300a00 */
[----:B------:R-:W-:-:S01]  /*3b0e0*/  NOP ;  /* 0x0000000000007918 */ /* 0x000fc20000000000 */
[----:B------:R-:W-:Y:S04]  /*3b0f0*/  STL.64 [R1+0x4b0], R8 ;  /* 0x0004b00801007387 */ /* 0x000fe80000100a00 */
[----:B------:R0:W-:Y:S04]  /*3b100*/  STL.64 [R1+0x4b8], R10 ;  /* 0x0004b80a01007387 */ /* 0x0001e80000100a00 */
[----:B0-----:R-:W2:Y:S04]  /*3b110*/  LDL.LU.64 R10, [R1+0x3020] ;  /* 0x00302000010a7983 */ /* 0x001ea80000300a00 */
[----:B------:R-:W2:Y:S01]  /*3b120*/  LDL.LU.64 R8, [R1+0x3018] ;  /* 0x0030180001087983 */ /* 0x000ea20000300a00 */
[----:B---3--:R-:W-:-:S15]  /*3b130*/  HMMA.16816.F32.BF16 R12, R16, R20, R12 ;  /* 0x00000014100c723c */ /* 0x008fde000004180c */
[----:B------:R-:W-:-:S08]  /*3b140*/  NOP ;  /* 0x0000000000007918 */ /* 0x000fd00000000000 */
[----:B------:R0:W-:Y:S04]  /*3b150*/  STL.64 [R1+0x4a0], R12 ;  /* 0x0004a00c01007387 */ /* 0x0001e80000100a00 */
[----:B------:R-:W-:Y:S04]  /*3b160*/  STL.64 [R1+0x4a8], R14 ;  /* 0x0004a80e01007387 */ /* 0x000fe80000100a00 */
[----:B0-----:R-:W2:Y:S01]  /*3b170*/  LDL.LU.64 R12, [R1+0x3010] ;  /* 0x00301000010c7983 */ /* 0x001ea20000300a00 */
[----:B------:R-:W-:Y:S02]  /*3b180*/  IMAD.MOV.U32 R4, RZ, RZ, R2 ;  /* 0x000000ffff047224 */ /* 0x000fe400078e0002 */
[----:B------:R-:W-:Y:S01]  /*3b190*/  IMAD.MOV.U32 R5, RZ, RZ, R0 ;  /* 0x000000ffff057224 */ /* 0x000fe200078e0000 */
[----:B--2---:R-:W-:Y:S01]  /*3b1a0*/  HMMA.16816.F32.BF16 R16, R16, R12, R8 ;  /* 0x0000000c1010723c */ /* 0x004fe20000041808 */
[----:B------:R-:W4:Y:S04]  /*3b1b0*/  LDL.LU.64 R10, [R1+0x3008] ;  /* 0x00300800010a7983 */ /* 0x000f280000300a00 */
[----:B------:R-:W4:-:S15]  /*3b1c0*/  LDL.LU.64 R8, [R1+0x3000] ;  /* 0x0030000001087983 */ /* 0x000f1e0000300a00 */
[----:B------:R-:W-:-:S03]  /*3b1d0*/  NOP ;  /* 0x0000000000007918 */ /* 0x000fc60000000000 */
[----:B------:R0:W-:Y:S04]  /*3b1e0*/  STL.64 [R1+0x210], R16 ;  /* 0x0002101001007387 */ /* 0x0001e80000100a00 */
[----:B------:R1:W-:Y:S04]  /*3b1f0*/  STL.64 [R1+0x218], R18 ;  /* 0x0002181201007387 */ /* 0x0003e80000100a00 */
[----:B0-----:R-:W2:Y:S04]  /*3b200*/  LDL.LU R16, [R1+0x100] ;  /* 0x0001000001107983 */ /* 0x001ea80000300800 */
[----:B------:R-:W2:Y:S04]  /*3b210*/  LDL.LU R17, [R1+0x104] ;  /* 0x0001040001117983 */ /* 0x000ea80000300800 */
[----:B-1----:R-:W2:Y:S04]  /*3b220*/  LDL.LU R18, [R1+0x108] ;  /* 0x0001080001127983 */ /* 0x002ea80000300800 */
[----:B------:R-:W2:Y:S04]  /*3b230*/  LDL.LU R19, [R1+0x10c] ;  /* 0x00010c0001137983 */ /* 0x000ea80000300800 */
[----:B------:R0:W-:Y:S04]  /*3b240*/  STL.64 [R1+0x2fa8], R12 ;  /* 0x002fa80c01007387 */ /* 0x0001e80000100a00 */
[----:B0-----:R-:W3:Y:S01]  /*3b250*/  LDL.64 R12, [R1+0x50] ;  /* 0x00005000010c7983 */ /* 0x001ee20000100a00 */
[----:B----4-:R-:W-:Y:S03]  /*3b260*/  HMMA.16816.F32.BF16 R4, R8, R4, R24 ;  /* 0x000000040804723c */ /* 0x010fe60000041818 */
[----:B------:R-:W4:Y:S04]  /*3b270*/  LDL.LU R26, [R1+0x2ff8] ;  /* 0x002ff800011a7983 */ /* 0x000f280000300800 */
[----:B------:R-:W2:-:S15]  /*3b280*/  LDL.LU.64 R24, [R1+0x2ff0] ;  /* 0x002ff00001187983 */ /* 0x000e9e0000300a00 */
[----:B------:R-:W-:-:S01]  /*3b290*/  NOP ;  /* 0x0000000000007918 */ /* 0x000fc20000000000 */
        /* <DEDUP_REMOVED lines=8> */
[----:B0-----:R-:W3:Y:S04]  /*3b320*/  LDL.LU.64 R6, [R1+0x2fd8] ;  /* 0x002fd80001067983 */ /* 0x001ee80000300a00 */
[----:B------:R-:W3:Y:S04]  /*3b330*/  LDL.LU.64 R4, [R1+0x2fd0] ;  /* 0x002fd00001047983 */ /* 0x000ee80000300a00 */
[----:B------:R-:W-:Y:S01]  /*3b340*/  STL.64 [R1+0x2f78], R24 ;  /* 0x002f781801007387 */ /* 0x000fe20000100a00 */
[----:B---3--:R-:W-:-:S15]  /*3b350*/  HMMA.16816.F32.BF16 R4, R8, R12, R4 ;  /* 0x0000000c0804723c */ /* 0x008fde0000041804 */
[----:B------:R-:W-:-:S08]  /*3b360*/  NOP ;  /* 0x0000000000007918 */ /* 0x000fd00000000000 */
[----:B------:R0:W-:Y:S04]  /*3b370*/  STL.64 [R1+0x1e0], R4 ;  /* 0x0001e00401007387 */ /* 0x0001e80000100a00 */
[----:B------:R1:W-:Y:S04]  /*3b380*/  STL.64 [R1+0x1e8], R6 ;  /* 0x0001e80601007387 */ /* 0x0003e80000100a00 */
[----:B0-----:R-:W2:Y:S01]  /*3b390*/  LDL.LU.64 R4, [R1+0x2fc8] ;  /* 0x002fc80001047983 */ /* 0x001ea20000300a00 */
[----:B------:R-:W-:Y:S02]  /*3b3a0*/  IMAD.MOV.U32 R2, RZ, RZ, R12 ;  /* 0x000000ffff027224 */ /* 0x000fe400078e000c */
[----:B------:R-:W-:-:S02]  /*3b3b0*/  IMAD.MOV.U32 R29, RZ, RZ, R13 ;  /* 0x000000ffff1d7224 */ /* 0x000fc400078e000d */
[----:B--2---:R-:W-:Y:S06]  /*3b3c0*/  HMMA.16816.F32.BF16 R12, R8, R4, R16 ;  /* 0x00000004080c723c */ /* 0x004fec0000041810 */
[----:B------:R-:W-:Y:S02]  /*3b3d0*/  IMAD.MOV.U32 R22, RZ, RZ, R4 ;  /* 0x000000ffff167224 */ /* 0x000fe400078e0004 */
[----:B------:R-:W-:Y:S01]  /*3b3e0*/  IMAD.MOV.U32 R0, RZ, RZ, R5 ;  /* 0x000000ffff007224 */ /* 0x000fe200078e0005 */
[----:B------:R-:W0:-:S14]  /*3b3f0*/  LDSM.16.MT88.4 R16, [R3+UR4+0x8100] ;  /* 0x008100040310783b */ /* 0x000e1c0008004200 */
[----:B------:R2:W-:Y:S04]  /*3b400*/  STL.64 [R1+0x1d0], R12 ;  /* 0x0001d00c01007387 */ /* 0x0005e80000100a00 */
[----:B------:R3:W-:Y:S04]  /*3b410*/  STL.64 [R1+0x1d8], R14 ;  /* 0x0001d80e01007387 */ /* 0x0007e80000100a00 */
[----:B------:R-:W-:Y:S04]  /*3b420*/  STL [R1+0x2fb8], R22 ;  /* 0x002fb81601007387 */ /* 0x000fe80000100800 */
[----:B------:R-:W-:Y:S04]  /*3b430*/  STL.64 [R1+0x2fb0], R20 ;  /* 0x002fb01401007387 */ /* 0x000fe80000100a00 */
[----:B------:R-:W4:Y:S04]  /*3b440*/  LDL.LU R4, [R1+0x6a0] ;  /* 0x0006a00001047983 */ /* 0x000f280000300800 */
[----:B------:R-:W4:Y:S04]  /*3b450*/  LDL.LU R5, [R1+0x6a4] ;  /* 0x0006a40001057983 */ /* 0x000f280000300800 */
[----:B-1----:R-:W4:Y:S04]  /*3b460*/  LDL.LU R6, [R1+0x6a8] ;  /* 0x0006a80001067983 */ /* 0x002f280000300800 */
[----:B------:R-:W4:Y:S04]  /*3b470*/  LDL.LU R7, [R1+0x6ac] ;  /* 0x0006ac0001077983 */ /* 0x000f280000300800 */
[----:B--2---:R-:W2:Y:S04]  /*3b480*/  LDL.LU R12, [R1+0x8b0] ;  /* 0x0008b000010c7983 */ /* 0x004ea80000300800 */
[----:B------:R-:W2:Y:S04]  /*3b490*/  LDL.LU R13, [R1+0x8b4] ;  /* 0x0008b400010d7983 */ /* 0x000ea80000300800 */
[----:B---3--:R-:W2:Y:S04]  /*3b4a0*/  LDL.LU R14, [R1+0x8b8] ;  /* 0x0008b800010e7983 */ /* 0x008ea80000300800 */
[----:B------:R-:W2:Y:S04]  /*3b4b0*/  LDL.LU R15, [R1+0x8bc] ;  /* 0x0008bc00010f7983 */ /* 0x000ea80000300800 */
[----:B----4-:R-:W-:Y:S04]  /*3b4c0*/  STL.64 [R1+0x2f08], R6 ;  /* 0x002f080601007387 */ /* 0x010fe80000100a00 */
[----:B------:R1:W-:Y:S04]  /*3b4d0*/  STL.64 [R1+0x2f00], R4 ;  /* 0x002f000401007387 */ /* 0x0003e80000100a00 */
[----:B-1----:R-:W3:Y:S04]  /*3b4e0*/  LDL.LU R4, [R1+0xae0] ;  /* 0x000ae00001047983 */ /* 0x002ee80000300800 */
[----:B------:R-:W3:Y:S04]  /*3b4f0*/  LDL.LU R5, [R1+0xae4] ;  /* 0x000ae40001057983 */ /* 0x000ee80000300800 */
[----:B------:R-:W4:Y:S04]  /*3b500*/  LDL.LU R6, [R1+0xae8] ;  /* 0x000ae80001067983 */ /* 0x000f280000300800 */
[----:B------:R-:W4:Y:S04]  /*3b510*/  LDL.LU R7, [R1+0xaec] ;  /* 0x000aec0001077983 */ /* 0x000f280000300800 */
[----:B----4-:R-:W-:Y:S04]  /*3b520*/  STL.64 [R1+0x2f18], R6 ;  /* 0x002f180601007387 */ /* 0x010fe80000100a00 */
[----:B---3--:R1:W-:Y:S04]  /*3b530*/  STL.64 [R1+0x2f10], R4 ;  /* 0x002f100401007387 */ /* 0x0083e80000100a00 */
[----:B-1----:R-:W3:Y:S04]  /*3b540*/  LDL.64 R4, [R1+0x20] ;  /* 0x0000200001047983 */ /* 0x002ee80000100a00 */
        /* <DEDUP_REMOVED lines=17> */
[----:B------:R-:W4:Y:S04]  /*3b660*/  LDL.LU R19, [R1+0xafc] ;  /* 0x000afc0001137983 */ /* 0x000f280000300800 */
[----:B----4-:R-:W-:Y:S04]  /*3b670*/  STL.64 [R1+0x2f38], R18 ;  /* 0x002f381201007387 */ /* 0x010fe80000100a00 */
[----:B--2---:R0:W-:Y:S04]  /*3b680*/  STL.64 [R1+0x2f30], R16 ;  /* 0x002f301001007387 */ /* 0x0041e80000100a00 */
[----:B------:R-:W3:Y:S01]  /*3b690*/  LDL.LU R20, [R1+0x490] ;  /* 0x0004900001147983 */ /* 0x000ee20000300800 */
[----:B0-----:R-:W-:-:S02]  /*3b6a0*/  IMAD.MOV.U32 R16, RZ, RZ, R26 ;  /* 0x000000ffff107224 */ /* 0x001fc400078e001a */
[----:B------:R-:W-:-:S07]  /*3b6b0*/  IMAD.MOV.U32 R17, RZ, RZ, R23 ;  /* 0x000000ffff117224 */ /* 0x000fce00078e0017 */
[----:B------:R-:W-:-:S15]  /*3b6c0*/  HMMA.16816.F32.BF16 R12, R8, R16, R12 ;  /* 0x00000010080c723c */ /* 0x000fde000004180c */
[----:B------:R-:W-:-:S08]  /*3b6d0*/  NOP ;  /* 0x0000000000007918 */ /* 0x000fd00000000000 */
[----:B------:R-:W-:Y:S04]  /*3b6e0*/  STL.64 [R1+0x1c0], R12 ;  /* 0x0001c00c01007387 */ /* 0x000fe80000100a00 */
[----:B------:R-:W-:Y:S04]  /*3b6f0*/  STL.64 [R1+0x1c8], R14 ;  /* 0x0001c80e01007387 */ /* 0x000fe80000100a00 */
[----:B------:R-:W3:Y:S04]  /*3b700*/  LDL.LU R21, [R1+0x494] ;  /* 0x0004940001157983 */ /* 0x000ee80000300800 */
[----:B------:R-:W3:Y:S04]  /*3b710*/  LDL.LU R22, [R1+0x498] ;  /* 0x0004980001167983 */ /* 0x000ee80000300800 */
[----:B------:R-:W3:Y:S04]  /*3b720*/  LDL.LU R23, [R1+0x49c] ;  /* 0x00049c0001177983 */ /* 0x000ee80000300800 */
[----:B------:R-:W2:Y:S04]  /*3b730*/  LDL.64 R24, [R1+0x70] ;  /* 0x0000700001187983 */ /* 0x000ea80000100a00 */
[----:B--2---:R0:W-:Y:S04]  /*3b740*/  STL.64 [R1+0x2fa0], R24 ;  /* 0x002fa01801007387 */ /* 0x0041e80000100a00 */
[----:B0-----:R-:W2:Y:S04]  /*3b750*/  LDL.LU R24, [R1+0xf0] ;  /* 0x0000f00001187983 */ /* 0x001ea80000300800 */
[----:B------:R-:W2:Y:S04]  /*3b760*/  LDL.LU R25, [R1+0xf4] ;  /* 0x0000f40001197983 */ /* 0x000ea80000300800 */
[----:B------:R-:W2:Y:S04]  /*3b770*/  LDL.LU R26, [R1+0xf8] ;  /* 0x0000f800011a7983 */ /* 0x000ea80000300800 */
[----:B------:R-:W2:Y:S04]  /*3b780*/  LDL.LU R27, [R1+0xfc] ;  /* 0x0000fc00011b7983 */ /* 0x000ea80000300800 */
[----:B------:R-:W4:Y:S04]  /*3b790*/  LDL.LU R12, [R1+0x480] ;  /* 0x00048000010c7983 */ /* 0x000f280000300800 */
[----:B------:R-:W4:Y:S04]  /*3b7a0*/  LDL.LU R13, [R1+0x484] ;  /* 0x00048400010d7983 */ /* 0x000f280000300800 */
[----:B------:R-:W4:Y:S04]  /*3b7b0*/  LDL.LU R14, [R1+0x488] ;  /* 0x00048800010e7983 */ /* 0x000f280000300800 */
[----:B------:R-:W4:Y:S04]  /*3b7c0*/  LDL.LU R15, [R1+0x48c] ;  /* 0x00048c00010f7983 */ /* 0x000f280000300800 */
        /* <DEDUP_REMOVED lines=9> */
[----:B------:R-:W-:Y:S01]  /*3b860*/  IMAD.MOV.U32 R17, RZ, RZ, R29 ;  /* 0x000000ffff117224 */ /* 0x000fe200078e001d */
[----:B------:R-:W2:Y:S04]  /*3b870*/  LDL.LU R2, [R1+0x2fc0] ;  /* 0x002fc00001027983 */ /* 0x000ea80000300800 */
[----:B------:R-:W3:Y:S04]  /*3b880*/  LDL.LU R29, [R1+0x2fbc] ;  /* 0x002fbc00011d7983 */ /* 0x000ee80000300800 */
        /* <DEDUP_REMOVED lines=9> */
[----:B------:R-:W2:Y:S04]  /*3b920*/  LDL.LU R18, [R1+0x468] ;  /* 0x0004680001127983 */ /* 0x000ea80000300800 */
[----:B------:R-:W2:Y:S04]  /*3b930*/  LDL.LU R19, [R1+0x46c] ;  /* 0x00046c0001137983 */ /* 0x000ea80000300800 */
[----:B------:R-:W-:Y:S04]  /*3b940*/  STL.64 [R1+0x490], R20 ;  /* 0x0004901401007387 */ /* 0x000fe80000100a00 */
[----:B------:R0:W-:Y:S04]  /*3b950*/  STL.64 [R1+0x498], R22 ;  /* 0x0004981601007387 */ /* 0x0001e80000100a00 */
[----:B0-----:R-:W4:Y:S04]  /*3b960*/  LDL.LU R22, [R1+0x2fb8] ;  /* 0x002fb80001167983 */ /* 0x001f280000300800 */
[----:B------:R-:W3:Y:S04]  /*3b970*/  LDL.LU.64 R20, [R1+0x2fb0] ;  /* 0x002fb00001147983 */ /* 0x000ee80000300a00 */
[----:B------:R0:W-:Y:S04]  /*3b980*/  STL.64 [R1+0x2f40], R4 ;  /* 0x002f400401007387 */ /* 0x0001e80000100a00 */
[----:B0-----:R-:W2:Y:S04]  /*3b990*/  LDL.LU R4, [R1+0xb00] ;  /* 0x000b000001047983 */ /* 0x001ea80000300800 */
[----:B------:R-:W2:Y:S04]  /*3b9a0*/  LDL.LU R5, [R1+0xb04] ;  /* 0x000b040001057983 */ /* 0x000ea80000300800 */
[----:B------:R-:W4:Y:S04]  /*3b9b0*/  LDL.LU R6, [R1+0xb08] ;  /* 0x000b080001067983 */ /* 0x000f280000300800 */
[----:B------:R-:W4:Y:S01]  /*3b9c0*/  LDL.LU R7, [R1+0xb0c] ;  /* 0x000b0c0001077983 */ /* 0x000f220000300800 */
[C---:B---3--:R-:W-:Y:S03]  /*3b9d0*/  HMMA.16816.F32.BF16 R12, R8.reuse, R20, R12 ;  /* 0x00000014080c723c */ /* 0x048fe6000004180c */
[----:B----4-:R-:W-:Y:S04]  /*3b9e0*/  STL.64 [R1+0x2f68], R6 ;  /* 0x002f680601007387 */ /* 0x010fe80000100a00 */
[----:B--2---:R0:W-:Y:S04]  /*3b9f0*/  STL.64 [R1+0x2f60], R4 ;  /* 0x002f600401007387 */ /* 0x0041e80000100a00 */
        /* <DEDUP_REMOVED lines=9> */
[----:B-1----:R-:W3:Y:S04]  /*3ba90*/  LDL.LU.64 R14, [R1+0x2f98] ;  /* 0x002f9800010e7983 */ /* 0x002ee80000300a00 */
[----:B------:R-:W3:-:S13]  /*3baa0*/  LDL.LU.64 R12, [R1+0x2f90] ;  /* 0x002f9000010c7983 */ /* 0x000eda0000300a00 */
[----:B------:R0:W-:Y:S04]  /*3bab0*/  STL.64 [R1+0x1b0], R8 ;  /* 0x0001b00801007387 */ /* 0x0001e80000100a00 */
[----:B------:R-:W-:Y:S01]  /*3bac0*/  STL.64 [R1+0x1b8], R10 ;  /* 0x0001b80a01007387 */ /* 0x000fe20000100a00 */
[----:B0-----:R-:W-:Y:S01]  /*3bad0*/  IMAD.MOV.U32 R8, RZ, RZ, R22 ;  /* 0x000000ffff087224 */ /* 0x001fe200078e0016 */
[----:B---3--:R-:W-:Y:S06]  /*3bae0*/  HMMA.16816.F32.BF16 R16, R12, R24, R16 ;  /* 0x000000180c10723c */ /* 0x008fec0000041810 */
[----:B------:R-:W-:-:S02]  /*3baf0*/  IMAD.MOV.U32 R23, RZ, RZ, R24 ;  /* 0x000000ffff177224 */ /* 0x000fc400078e0018 */
        /* <DEDUP_REMOVED lines=19> */
[----:B------:R-:W-:-:S07]  /*3bc30*/  IMAD.MOV.U32 R9, RZ, RZ, R0 ;  /* 0x000000ffff097224 */ /* 0x000fce00078e0000 */
[----:B---3--:R-:W-:Y:S01]  /*3bc40*/  HMMA.16816.F32.BF16 R8, R12, R8, R16 ;  /* 0x000000080c08723c */ /* 0x008fe20000041810 */
[----:B------:R-:W2:-:S15]  /*3bc50*/  LDL.LU.64 R16, [R1+0x2f48] ;  /* 0x002f480001107983 */ /* 0x000e9e0000300a00 */
[----:B------:R-:W-:-:S07]  /*3bc60*/  NOP ;  /* 0x0000000000007918 */ /* 0x000fce0000000000 */
[----:B------:R-:W-:Y:S04]  /*3bc70*/  STL.64 [R1+0x430], R8 ;  /* 0x0004300801007387 */ /* 0x000fe80000100a00 */
[----:B------:R-:W-:Y:S04]  /*3bc80*/  STL.64 [R1+0x438], R10 ;  /* 0x0004380a01007387 */ /* 0x000fe80000100a00 */
[----:B------:R-:W0:Y:S04]  /*3bc90*/  LDSM.16.MT88.4 R8, [R3+UR4+0x8180] ;  /* 0x008180040308783b */ /* 0x000e280008004200 */
[----:B0-----:R-:W-:Y:S04]  /*3bca0*/  STL.64 [R1+0x2e18], R10 ;  /* 0x002e180a01007387 */ /* 0x001fe80000100a00 */
[----:B------:R0:W-:Y:S04]  /*3bcb0*/  STL.64 [R1+0x2e10], R8 ;  /* 0x002e100801007387 */ /* 0x0001e80000100a00 */
[----:B0-----:R-:W3:Y:S01]  /*3bcc0*/  LDL.64 R8, [R1] ;  /* 0x0000000001087983 */ /* 0x001ee20000100a00 */
[----:B--2---:R-:W-:Y:S03]  /*3bcd0*/  HMMA.16816.F32.BF16 R16, R12, R16, R4 ;  /* 0x000000100c10723c */ /* 0x004fe60000041804 */
[----:B------:R-:W2:-:S15]  /*3bce0*/  LDL.LU.64 R4, [R1+0x2f40] ;  /* 0x002f400001047983 */ /* 0x000e9e0000300a00 */
[----:B------:R-:W-:-:S05]  /*3bcf0*/  NOP ;  /* 0x0000000000007918 */ /* 0x000fca0000000000 */
[----:B------:R-:W-:Y:S04]  /*3bd00*/  STL.64 [R1+0x420], R16 ;  /* 0x0004201001007387 */ /* 0x000fe80000100a00 */
[----:B------:R0:W-:Y:S04]  /*3bd10*/  STL.64 [R1+0x428], R18 ;  /* 0x0004281201007387 */ /* 0x0001e80000100a00 */
[----:B0-----:R-:W4:Y:S04]  /*3bd20*/  LDL.LU.64 R18, [R1+0x2f38] ;  /* 0x002f380001127983 */ /* 0x001f280000300a00 */
[----:B------:R-:W4:Y:S01]  /*3bd30*/  LDL.LU.64 R16, [R1+0x2f30] ;  /* 0x002f300001107983 */ /* 0x000f220000300a00 */
[----:B--2---:R-:W-:-:S02]  /*3bd40*/  IMAD.MOV.U32 R3, RZ, RZ, R4 ;  /* 0x000000ffff037224 */ /* 0x004fc400078e0004 */
[----:B------:R-:W-:Y:S01]  /*3bd50*/  IMAD.MOV.U32 R0, RZ, RZ, R5 ;  /* 0x000000ffff007224 */ /* 0x000fe200078e0005 */
[----:B----4-:R-:W-:-:S15]  /*3bd60*/  HMMA.16816.F32.BF16 R16, R12, R4, R16 ;  /* 0x000000040c10723c */ /* 0x010fde0000041810 */
[----:B------:R-:W-:-:S08]  /*3bd70*/  NOP ;  /* 0x0000000000007918 */ /* 0x000fd00000000000 */
[----:B------:R-:W-:Y:S04]  /*3bd80*/  STL.64 [R1+0x410], R16 ;  /* 0x0004101001007387 */ /* 0x000fe80000100a00 */
[----:B------:R0:W-:Y:S04]  /*3bd90*/  STL.64 [R1+0x418], R18 ;  /* 0x0004181201007387 */ /* 0x0001e80000100a00 */
[----:B0-----:R-:W2:Y:S04]  /*3bda0*/  LDL.LU.64 R18, [R1+0x2f28] ;  /* 0x002f280001127983 */ /* 0x001ea80000300a00 */
[----:B------:R-:W2:Y:S04]  /*3bdb0*/  LDL.LU.64 R16, [R1+0x2f20] ;  /* 0x002f200001107983 */ /* 0x000ea80000300a00 */
[----:B------:R-:W4:Y:S04]  /*3bdc0*/  LDL.LU.64 R6, [R1+0x2f18] ;  /* 0x002f180001067983 */ /* 0x000f280000300a00 */
[----:B------:R-:W4:Y:S02]  /*3bdd0*/  LDL.LU.64 R4, [R1+0x2f10] ;  /* 0x002f100001047983 */ /* 0x000f240000300a00 */
[----:B----4-:R-:W-:-:S15]  /*3bde0*/  HMMA.16816.F32.BF16 R4, R12, R20, R4 ;  /* 0x000000140c04723c */ /* 0x010fde0000041804 */
[----:B------:R-:W-:-:S08]  /*3bdf0*/  NOP ;  /* 0x0000000000007918 */ /* 0x000fd00000000000 */
[----:B------:R-:W-:Y:S04]  /*3be00*/  STL.64 [R1+0x400], R4 ;  /* 0x0004000401007387 */ /* 0x000fe80000100a00 */
[----:B------:R0:W-:Y:S04]  /*3be10*/  STL.64 [R1+0x408], R6 ;  /* 0x0004080601007387 */ /* 0x0001e80000100a00 */
[----:B0-----:R-:W3:Y:S04]  /*3be20*/  LDL.LU.64 R6, [R1+0x2f08] ;  /* 0x002f080001067983 */ /* 0x001ee80000300a00 */
[----:B------:R-:W3:Y:S04]  /*3be30*/  LDL.LU.64 R4, [R1+0x2f00] ;  /* 0x002f000001047983 */ /* 0x000ee80000300a00 */
[----:B------:R-:W-:Y:S01]  /*3be40*/  STL.64 [R1+0x2ea0], R20 ;  /* 0x002ea01401007387 */ /* 0x000fe20000100a00 */
[----:B---3--:R-:W-:Y:S03]  /*3be50*/  HMMA.16816.F32.BF16 R12, R12, R8, R4 ;  /* 0x000000080c0c723c */ /* 0x008fe60000041804 */
[----:B------:R-:W2:Y:S04]  /*3be60*/  LDL.LU.64 R6, [R1+0x2ef8] ;  /* 0x002ef80001067983 */ /* 0x000ea80000300a00 */
[----:B------:R-:W2:-:S15]  /*3be70*/  LDL.LU.64 R4, [R1+0x2ef0] ;  /* 0x002ef00001047983 */ /* 0x000e9e0000300a00 */
[----:B------:R-:W-:-:S01]  /*3be80*/  NOP ;  /* 0x0000000000007918 */ /* 0x000fc20000000000 */
[----:B------:R0:W-:Y:S04]  /*3be90*/  STL.64 [R1+0x1a0], R12 ;  /* 0x0001a00c01007387 */ /* 0x0001e80000100a00 */
[----:B------:R1:W-:Y:S04]  /*3bea0*/  STL.64 [R1+0x1a8], R14 ;  /* 0x0001a80e01007387 */ /* 0x0003e80000100a00 */
[----:B0-----:R-:W3:Y:S04]  /*3beb0*/  LDL.LU R12, [R1+0x3a0] ;  /* 0x0003a000010c7983 */ /* 0x001ee80000300800 */
[----:B------:R-:W3:Y:S04]  /*3bec0*/  LDL.LU R13, [R1+0x3a4] ;  /* 0x0003a400010d7983 */ /* 0x000ee80000300800 */
[----:B-1----:R-:W3:Y:S04]  /*3bed0*/  LDL.LU R14, [R1+0x3a8] ;  /* 0x0003a800010e7983 */ /* 0x002ee80000300800 */
[----:B------:R-:W3:Y:S04]  /*3bee0*/  LDL.LU R15, [R1+0x3ac] ;  /* 0x0003ac00010f7983 */ /* 0x000ee80000300800 */
[----:B------:R0:W-:Y:S04]  /*3bef0*/  STL.64 [R1+0x2ec0], R8 ;  /* 0x002ec00801007387 */ /* 0x0001e80000100a00 */
[----:B0-----:R-:W4:Y:S01]  /*3bf00*/  LDL.64 R8, [R1+0x40] ;  /* 0x0000400001087983 */ /* 0x001f220000100a00 */
[----:B------:R-:W-:-:S02]  /*3bf10*/  IMAD.MOV.U32 R20, RZ, RZ, R23 ;  /* 0x000000ffff147224 */ /* 0x000fc400078e0017 */
[----:B------:R-:W-:-:S07]  /*3bf20*/  IMAD.MOV.U32 R21, RZ, RZ, R22 ;  /* 0x000000ffff157224 */ /* 0x000fce00078e0016 */
[C---:B--2---:R-:W-:Y:S01]  /*3bf30*/  HMMA.16816.F32.BF16 R20, R4.reuse, R20, R16 ;  /* 0x000000140414723c */ /* 0x044fe20000041810 */
[----:B----4-:R0:W-:Y:S04]  /*3bf40*/  STL.64 [R1+0x2ed8], R8 ;  /* 0x002ed80801007387 */ /* 0x0101e80000100a00 */
[----:B0-----:R-:W3:Y:S04]  /*3bf50*/  LDL.LU.64 R8, [R1+0x50] ;  /* 0x0000500001087983 */ /* 0x001ee80000300a00 */
[----:B------:R-:W2:Y:S04]  /*3bf60*/  LDL.LU.64 R18, [R1+0x2ee8] ;  /* 0x002ee80001127983 */ /* 0x000ea80000300a00 */
[----:B------:R-:W2:Y:S02]  /*3bf70*/  LDL.LU.64 R16, [R1+0x2ee0] ;  /* 0x002ee00001107983 */ /* 0x000ea40000300a00 */
[----:B--2---:R-:W-:Y:S02]  /*3bf80*/  HMMA.16816.F32.BF16 R24, R4, R24, R16 ;  /* 0x000000180418723c */ /* 0x004fe40000041810 */
[----:B------:R-:W2:Y:S06]  /*3bf90*/  LDL.LU R16, [R1+0x690] ;  /* 0x0006900001107983 */ /* 0x000eac0000300800 */
[----:B------:R0:W-:Y:S04]  /*3bfa0*/  STL.64 [R1+0x190], R20 ;  /* 0x0001901401007387 */ /* 0x0001e80000100a00 */
[----:B------:R-:W-:Y:S04]  /*3bfb0*/  STL.64 [R1+0x198], R22 ;  /* 0x0001981601007387 */ /* 0x000fe80000100a00 */
[----:B------:R-:W2:Y:S04]  /*3bfc0*/  LDL.LU R17, [R1+0x694] ;  /* 0x0006940001117983 */ /* 0x000ea80000300800 */
[----:B------:R-:W4:Y:S04]  /*3bfd0*/  LDL.LU R18, [R1+0x698] ;  /* 0x0006980001127983 */ /* 0x000f280000300800 */
[----:B------:R-:W4:Y:S01]  /*3bfe0*/  LDL.LU R19, [R1+0x69c] ;  /* 0x00069c0001137983 */ /* 0x000f220000300800 */
[----:B0-----:R-:W-:-:S02]  /*3bff0*/  IMAD.MOV.U32 R20, RZ, RZ, R3 ;  /* 0x000000ffff147224 */ /* 0x001fc400078e0003 */
[----:B------:R-:W-:Y:S01]  /*3c000*/  IMAD.MOV.U32 R21, RZ, RZ, R0 ;  /* 0x000000ffff157224 */ /* 0x000fe200078e0000 */
[----:B----4-:R-:W-:Y:S04]  /*3c010*/  STL.64 [R1+0x2eb0], R18 ;  /* 0x002eb01201007387 */ /* 0x010fe80000100a00 */
[----:B--2---:R-:W-:Y:S04]  /*3c020*/  STL.64 [R1+0x2ea8], R16 ;  /* 0x002ea81001007387 */ /* 0x004fe80000100a00 */
[----:B------:R0:W-:Y:S04]  /*3c030*/  STL.64 [R1+0x2eb8], R20 ;  /* 0x002eb81401007387 */ /* 0x0001e80000100a00 */
        /* <DEDUP_REMOVED lines=15> */
[----:B------:R-:W-:Y:S04]  /*3c130*/  STL [R1+0x26bc], R24 ;  /* 0x0026bc1801007387 */ /* 0x000fe80000100800 */
[----:B------:R0:W-:Y:S04]  /*3c140*/  STL [R1+0x26b8], R25 ;  /* 0x0026b81901007387 */ /* 0x0001e80000100800 */
[----:B------:R-:W-:Y:S04]  /*3c150*/  STL [R1+0x26b4], R26 ;  /* 0x0026b41a01007387 */ /* 0x000fe80000100800 */
[----:B------:R-:W-:Y:S04]  /*3c160*/  STL [R1+0x26b0], R27 ;  /* 0x0026b01b01007387 */ /* 0x000fe80000100800 */
[----:B0-----:R-:W4:Y:S04]  /*3c170*/  LDL.64 R24, [R1+0x30] ;  /* 0x0000300001187983 */ /* 0x001f280000100a00 */
[----:B------:R0:W-:Y:S04]  /*3c180*/  STL.64 [R1+0x3a0], R12 ;  /* 0x0003a00c01007387 */ /* 0x0001e80000100a00 */
[----:B------:R-:W-:Y:S01]  /*3c190*/  STL.64 [R1+0x3a8], R14 ;  /* 0x0003a80e01007387 */ /* 0x000fe20000100a00 */
[----:B0-----:R-:W-:-:S02]  /*3c1a0*/  IMAD.MOV.U32 R13, RZ, RZ, R8 ;  /* 0x000000ffff0d7224 */ /* 0x001fc400078e0008 */
[----:B------:R-:W-:Y:S02]  /*3c1b0*/  IMAD.MOV.U32 R12, RZ, RZ, R9 ;  /* 0x000000ffff0c7224 */ /* 0x000fe400078e0009 */
[----:B------:R-:W2:Y:S02]  /*3c1c0*/  LDL.LU.64 R8, [R1+0x2ed8] ;  /* 0x002ed80001087983 */ /* 0x000ea40000300a00 */
[----:B--2---:R-:W-:-:S15]  /*3c1d0*/  HMMA.16816.F32.BF16 R20, R4, R8, R20 ;  /* 0x000000080414723c */ /* 0x004fde0000041814 */
[----:B------:R-:W-:-:S08]  /*3c1e0*/  NOP ;  /* 0x0000000000007918 */ /* 0x000fd00000000000 */
[----:B------:R-:W-:Y:S04]  /*3c1f0*/  STL.64 [R1+0x390], R20 ;  /* 0x0003901401007387 */ /* 0x000fe80000100a00 */
[----:B------:R0:W-:Y:S04]  /*3c200*/  STL.64 [R1+0x398], R22 ;  /* 0x0003981601007387 */ /* 0x0001e80000100a00 */
[----:B0-----:R-:W2:Y:S04]  /*3c210*/  LDL.LU.64 R22, [R1+0x2ed0] ;  /* 0x002ed00001167983 */ /* 0x001ea80000300a00 */
[----:B------:R-:W2:Y:S01]  /*3c220*/  LDL.LU.64 R20, [R1+0x2ec8] ;  /* 0x002ec80001147983 */ /* 0x000ea20000300a00 */
[----:B----4-:R-:W-:-:S02]  /*3c230*/  IMAD.MOV.U32 R11, RZ, RZ, R24 ;  /* 0x000000ffff0b7224 */ /* 0x010fc400078e0018 */
[----:B------:R-:W-:Y:S02]  /*3c240*/  IMAD.MOV.U32 R10, RZ, RZ, R25 ;  /* 0x000000ffff0a7224 */ /* 0x000fe400078e0019 */
[----:B------:R-:W-:Y:S02]  /*3c250*/  IMAD.MOV.U32 R3, RZ, RZ, R8 ;  /* 0x000000ffff037224 */ /* 0x000fe400078e0008 */
[----:B------:R-:W-:Y:S02]  /*3c260*/  IMAD.MOV.U32 R0, RZ, RZ, R9 ;  /* 0x000000ffff007224 */ /* 0x000fe400078e0009 */
[----:B------:R-:W4:Y:S01]  /*3c270*/  LDL.LU.64 R8, [R1+0x2ec0] ;  /* 0x002ec00001087983 */ /* 0x000f220000300a00 */
[----:B--2---:R-:W-:-:S15]  /*3c280*/  HMMA.16816.F32.BF16 R20, R4, R24, R20 ;  /* 0x000000180414723c */ /* 0x004fde0000041814 */
[----:B------:R-:W-:-:S09]  /*3c290*/  NOP ;  /* 0x0000000000007918 */ /* 0x000fd20000000000 */
[----:B------:R-:W-:Y:S02]  /*3c2a0*/  IMAD.MOV.U32 R26, RZ, RZ, R22 ;  /* 0x000000ffff1a7224 */ /* 0x000fe400078e0016 */
[----:B------:R-:W-:Y:S02]  /*3c2b0*/  IMAD.MOV.U32 R27, RZ, RZ, R23 ;  /* 0x000000ffff1b7224 */ /* 0x000fe400078e0017 */
[----:B------:R-:W-:Y:S02]  /*3c2c0*/  IMAD.MOV.U32 R24, RZ, RZ, R20 ;  /* 0x000000ffff187224 */ /* 0x000fe400078e0014 */
[----:B------:R-:W-:Y:S02]  /*3c2d0*/  IMAD.MOV.U32 R25, RZ, RZ, R21 ;  /* 0x000000ffff197224 */ /* 0x000fe400078e0015 */
[----:B------:R-:W3:Y:S04]  /*3c2e0*/  LDL.LU.64 R20, [R1+0x2eb8] ;  /* 0x002eb80001147983 */ /* 0x000ee80000300a00 */
[----:B------:R0:W-:Y:S04]  /*3c2f0*/  STL.64 [R1+0x26c8], R26 ;  /* 0x0026c81a01007387 */ /* 0x0001e80000100a00 */
[----:B------:R1:W-:Y:S04]  /*3c300*/  STL.64 [R1+0x26c0], R24 ;  /* 0x0026c01801007387 */ /* 0x0003e80000100a00 */
[----:B0-----:R-:W2:Y:S04]  /*3c310*/  LDL R26, [R1+0x58] ;  /* 0x00005800011a7983 */ /* 0x001ea80000100800 */
[----:B------:R-:W2:Y:S01]  /*3c320*/  LDL R27, [R1+0x5c] ;  /* 0x00005c00011b7983 */ /* 0x000ea20000100800 */
[----:B-1----:R-:W-:-:S02]  /*3c330*/  IMAD.MOV.U32 R24, RZ, RZ, R13 ;  /* 0x000000ffff187224 */ /* 0x002fc400078e000d */
[----:B------:R-:W-:Y:S01]  /*3c340*/  IMAD.MOV.U32 R25, RZ, RZ, R12 ;  /* 0x000000ffff197224 */ /* 0x000fe200078e000c */
[----:B--2---:R0:W-:Y:S02]  /*3c350*/  STL.64 [R1+0x2e60], R26 ;  /* 0x002e601a01007387 */ /* 0x0041e40000100a00 */
[----:B0-----:R-:W-:-:S05]  /*3c360*/  LOP3.LUT R27, R28, 0x40, RZ, 0x3c, !PT ;  /* 0x000000401c1b7812 */ /* 0x001fca00078e3cff */
[----:B------:R-:W0:Y:S01]  /*3c370*/  LDSM.16.MT88.4 R12, [R27+UR4+0x8200] ;  /* 0x008200041b0c783b */ /* 0x000e220008004200 */
[C---:B---3--:R-:W-:Y:S03]  /*3c380*/  HMMA.16816.F32.BF16 R20, R4.reuse, R20, R16 ;  /* 0x000000140414723c */ /* 0x048fe60000041810 */
[----:B------:R-:W-:Y:S04]  /*3c390*/  STL.64 [R1+0x2e58], R24 ;  /* 0x002e581801007387 */ /* 0x000fe80000100a00 */
[----:B0-----:R-:W-:Y:S04]  /*3c3a0*/  STL.64 [R1+0x2d90], R14 ;  /* 0x002d900e01007387 */ /* 0x001fe80000100a00 */
[----:B------:R0:W-:Y:S04]  /*3c3b0*/  STL.64 [R1+0x2d88], R12 ;  /* 0x002d880c01007387 */ /* 0x0001e80000100a00 */
[----:B0-----:R-:W4:Y:S04]  /*3c3c0*/  LDL.LU R12, [R1+0x370] ;  /* 0x00037000010c7983 */ /* 0x001f280000300800 */
[----:B------:R-:W4:Y:S04]  /*3c3d0*/  LDL.LU R13, [R1+0x374] ;  /* 0x00037400010d7983 */ /* 0x000f280000300800 */
[----:B------:R-:W4:Y:S04]  /*3c3e0*/  LDL.LU R14, [R1+0x378] ;  /* 0x00037800010e7983 */ /* 0x000f280000300800 */
[----:B------:R-:W4:Y:S04]  /*3c3f0*/  LDL.LU R15, [R1+0x37c] ;  /* 0x00037c00010f7983 */ /* 0x000f280000300800 */
[----:B------:R-:W2:Y:S04]  /*3c400*/  LDL.LU.64 R18, [R1+0x2eb0] ;  /* 0x002eb00001127983 */ /* 0x000ea80000300a00 */
[----:B------:R-:W2:Y:S04]  /*3c410*/  LDL.LU.64 R16, [R1+0x2ea8] ;  /* 0x002ea80001107983 */ /* 0x000ea80000300a00 */
[----:B------:R0:W-:Y:S04]  /*3c420*/  STL.64 [R1+0x6a0], R20 ;  /* 0x0006a01401007387 */ /* 0x0001e80000100a00 */
[----:B------:R-:W-:Y:S04]  /*3c430*/  STL.64 [R1+0x6a8], R22 ;  /* 0x0006a81601007387 */ /* 0x000fe80000100a00 */
[----:B0-----:R-:W2:Y:S02]  /*3c440*/  LDL.LU.64 R20, [R1+0x2ea0] ;  /* 0x002ea00001147983 */ /* 0x001ea40000300a00 */
[----:B--2---:R-:W-:-:S15]  /*3c450*/  HMMA.16816.F32.BF16 R16, R4, R20, R16 ;  /* 0x000000140410723c */ /* 0x004fde0000041810 */
[----:B------:R-:W-:-:S08]  /*3c460*/  NOP ;  /* 0x0000000000007918 */ /* 0x000fd00000000000 */
[----:B------:R-:W-:Y:S04]  /*3c470*/  STL.64 [R1+0x690], R16 ;  /* 0x0006901001007387 */ /* 0x000fe80000100a00 */
[----:B------:R0:W-:Y:S04]  /*3c480*/  STL.64 [R1+0x698], R18 ;  /* 0x0006981201007387 */ /* 0x0001e80000100a00 */
[----:B0-----:R-:W2:Y:S04]  /*3c490*/  LDL.LU.64 R18, [R1+0x2e98] ;  /* 0x002e980001127983 */ /* 0x001ea80000300a00 */
[----:B------:R-:W2:Y:S04]  /*3c4a0*/  LDL.LU.64 R16, [R1+0x2e90] ;  /* 0x002e900001107983 */ /* 0x000ea80000300a00 */
[----:B------:R0:W-:Y:S04]  /*3c4b0*/  STL.64 [R1+0x2e38], R20 ;  /* 0x002e381401007387 */ /* 0x0001e80000100a00 */
[----:B------:R-:W3:Y:S01]  /*3c4c0*/  LDL.64 R24, [R1+0x60] ;  /* 0x0000600001187983 */ /* 0x000ee20000100a00 */
[----:B----4-:R-:W-:Y:S03]  /*3c4d0*/  HMMA.16816.F32.BF16 R4, R4, R8, R12 ;  /* 0x000000080404723c */ /* 0x010fe6000004180c */
[----:B---3--:R1:W-:-:S15]  /*3c4e0*/  STL.64 [R1+0x2e78], R24 ;  /* 0x002e781801007387 */ /* 0x0083de0000100a00 */
[----:B------:R-:W-:-:S05]  /*3c4f0*/  NOP ;  /* 0x0000000000007918 */ /* 0x000fca0000000000 */
[----:B------:R-:W-:Y:S04]  /*3c500*/  STL.64 [R1+0x370], R4 ;  /* 0x0003700401007387 */ /* 0x000fe80000100a00 */
[----:B------:R-:W-:Y:S04]  /*3c510*/  STL.64 [R1+0x378], R6 ;  /* 0x0003780601007387 */ /* 0x000fe80000100a00 */
[----:B0-----:R-:W3:Y:S04]  /*3c520*/  LDL.LU R20, [R1+0xa60] ;  /* 0x000a600001147983 */ /* 0x001ee80000300800 */
[----:B------:R-:W3:Y:S04]  /*3c530*/  LDL.LU R21, [R1+0xa64] ;  /* 0x000a640001157983 */ /* 0x000ee80000300800 */
[----:B------:R-:W4:Y:S04]  /*3c540*/  LDL.LU R22, [R1+0xa68] ;  /* 0x000a680001167983 */ /* 0x000f280000300800 */
[----:B------:R-:W4:Y:S04]  /*3c550*/  LDL.LU R23, [R1+0xa6c] ;  /* 0x000a6c0001177983 */ /* 0x000f280000300800 */
[----:B------:R-:W0:Y:S04]  /*3c560*/  LDSM.16.MT88.4 R4, [R27+UR4+0x8280] ;  /* 0x008280041b04783b */ /* 0x000e280008004200 */
[----:B-1----:R-:W2:Y:S04]  /*3c570*/  LDL.64 R24, [R1+0x70] ;  /* 0x0000700001187983 */ /* 0x002ea80000100a00 */
[----:B----4-:R-:W-:Y:S04]  /*3c580*/  STL.64 [R1+0x2e70], R22 ;  /* 0x002e701601007387 */ /* 0x010fe80000100a00 */
[----:B---3--:R1:W-:Y:S04]  /*3c590*/  STL.64 [R1+0x2e68], R20 ;  /* 0x002e681401007387 */ /* 0x0083e80000100a00 */
[----:B-1----:R-:W3:Y:S04]  /*3c5a0*/  LDL.LU R20, [R1+0x650] ;  /* 0x0006500001147983 */ /* 0x002ee80000300800 */
[----:B------:R-:W3:Y:S04]  /*3c5b0*/  LDL.LU R21, [R1+0x654] ;  /* 0x0006540001157983 */ /* 0x000ee80000300800 */
[----:B------:R-:W4:Y:S04]  /*3c5c0*/  LDL.LU R22, [R1+0x658] ;  /* 0x0006580001167983 */ /* 0x000f280000300800 */
[----:B------:R-:W4:Y:S04]  /*3c5d0*/  LDL.LU R23, [R1+0x65c] ;  /* 0x00065c0001177983 */ /* 0x000f280000300800 */
[----:B----4-:R-:W-:Y:S04]  /*3c5e0*/  STL.64 [R1+0x2e88], R22 ;  /* 0x002e881601007387 */ /* 0x010fe80000100a00 */
[----:B---3--:R1:W-:Y:S04]  /*3c5f0*/  STL.64 [R1+0x2e80], R20 ;  /* 0x002e801401007387 */ /* 0x0083e80000100a00 */
[----:B-1----:R-:W2:Y:S04]  /*3c600*/  LDL.LU R20, [R1+0x660] ;  /* 0x0006600001147983 */ /* 0x002ea80000300800 */
[----:B------:R-:W2:Y:S04]  /*3c610*/  LDL.LU R21, [R1+0x664] ;  /* 0x0006640001157983 */ /* 0x000ea80000300800 */
[----:B------:R-:W2:Y:S04]  /*3c620*/  LDL.LU R22, [R1+0x668] ;  /* 0x0006680001167983 */ /* 0x000ea80000300800 */
[----:B------:R-:W2:Y:S04]  /*3c630*/  LDL.LU R23, [R1+0x66c] ;  /* 0x00066c0001177983 */ /* 0x000ea80000300800 */
[----:B------:R-:W-:Y:S04]  /*3c640*/  STL.64 [R1+0x2e30], R8 ;  /* 0x002e300801007387 */ /* 0x000fe80000100a00 */
[----:B------:R-:W3:Y:S04]  /*3c650*/  LDL.LU R12, [R1+0x5a0] ;  /* 0x0005a000010c7983 */ /* 0x000ee80000300800 */
[----:B------:R-:W3:Y:S04]  /*3c660*/  LDL.LU R13, [R1+0x5a4] ;  /* 0x0005a400010d7983 */ /* 0x000ee80000300800 */
[----:B------:R-:W4:Y:S04]  /*3c670*/  LDL.LU R14, [R1+0x5a8] ;  /* 0x0005a800010e7983 */ /* 0x000f280000300800 */
[----:B------:R-:W4:Y:S04]  /*3c680*/  LDL.LU R15, [R1+0x5ac] ;  /* 0x0005ac00010f7983 */ /* 0x000f280000300800 */
[----:B----4-:R-:W-:Y:S04]  /*3c690*/  STL.64 [R1+0x2da0], R14 ;  /* 0x002da00e01007387 */ /* 0x010fe80000100a00 */
[----:B---3--:R1:W-:Y:S04]  /*3c6a0*/  STL.64 [R1+0x2d98], R12 ;  /* 0x002d980c01007387 */ /* 0x0083e80000100a00 */
[----:B-1----:R-:W3:Y:S01]  /*3c6b0*/  LDL.64 R12, [R1+0x20] ;  /* 0x00002000010c7983 */ /* 0x002ee20000100a00 */
[----:B--2---:R-:W-:Y:S03]  /*3c6c0*/  HMMA.16816.F32.BF16 R20, R16, R24, R20 ;  /* 0x000000181014723c */ /* 0x004fe60000041814 */
[----:B---3--:R1:W-:Y:S04]  /*3c6d0*/  STL.64 [R1+0x2e40], R12 ;  /* 0x002e400c01007387 */ /* 0x0083e80000100a00 */
[----:B-1----:R-:W2:Y:S04]  /*3c6e0*/  LDL.LU R12, [R1+0xa70] ;  /* 0x000a7000010c7983 */ /* 0x002ea80000300800 */
[----:B------:R-:W2:Y:S04]  /*3c6f0*/  LDL.LU R13, [R1+0xa74] ;  /* 0x000a7400010d7983 */ /* 0x000ea80000300800 */
[----:B------:R-:W2:Y:S04]  /*3c700*/  LDL.LU R14, [R1+0xa78] ;  /* 0x000a7800010e7983 */ /* 0x000ea80000300800 */
[----:B------:R-:W2:Y:S04]  /*3c710*/  LDL.LU R15, [R1+0xa7c] ;  /* 0x000a7c00010f7983 */ /* 0x000ea80000300800 */
[----:B0-----:R-:W-:Y:S04]  /*3c720*/  STL.64 [R1+0x2d28], R6 ;  /* 0x002d280601007387 */ /* 0x001fe80000100a00 */
[----:B------:R0:W-:Y:S04]  /*3c730*/  STL.64 [R1+0x2d20], R4 ;  /* 0x002d200401007387 */ /* 0x0001e80000100a00 */
[----:B0-----:R-:W3:Y:S04]  /*3c740*/  LDL.LU R4, [R1+0x9c0] ;  /* 0x0009c00001047983 */ /* 0x001ee80000300800 */
[----:B------:R-:W3:Y:S04]  /*3c750*/  LDL.LU R5, [R1+0x9c4] ;  /* 0x0009c40001057983 */ /* 0x000ee80000300800 */
[----:B------:R-:W4:Y:S04]  /*3c760*/  LDL.LU R6, [R1+0x9c8] ;  /* 0x0009c80001067983 */ /* 0x000f280000300800 */
[----:B------:R-:W4:Y:S04]  /*3c770*/  LDL.LU R7, [R1+0x9cc] ;  /* 0x0009cc0001077983 */ /* 0x000f280000300800 */
[----:B----4-:R-:W-:Y:S04]  /*3c780*/  STL.64 [R1+0x2dc0], R6 ;  /* 0x002dc00601007387 */ /* 0x010fe80000100a00 */
[----:B---3--:R0:W-:Y:S04]  /*3c790*/  STL.64 [R1+0x2db8], R4 ;  /* 0x002db80401007387 */ /* 0x0081e80000100a00 */
[----:B------:R-:W-:Y:S04]  /*3c7a0*/  STL.64 [R1+0x660], R20 ;  /* 0x0006601401007387 */ /* 0x000fe80000100a00 */
[----:B------:R1:W-:Y:S01]  /*3c7b0*/  STL.64 [R1+0x668], R22 ;  /* 0x0006681601007387 */ /* 0x0003e20000100a00 */
[----:B0-----:R-:W-:-:S02]  /*3c7c0*/  IMAD.MOV.U32 R4, RZ, RZ, R3 ;  /* 0x000000ffff047224 */ /* 0x001fc400078e0003 */
[----:B------:R-:W-:Y:S01]  /*3c7d0*/  IMAD.MOV.U32 R5, RZ, RZ, R0 ;  /* 0x000000ffff057224 */ /* 0x000fe200078e0000 */
[----:B-1----:R-:W3:Y:S04]  /*3c7e0*/  LDL.LU.64 R22, [R1+0x2e88] ;  /* 0x002e880001167983 */ /* 0x002ee80000300a00 */
[----:B------:R-:W3:Y:S01]  /*3c7f0*/  LDL.LU.64 R20, [R1+0x2e80] ;  /* 0x002e800001147983 */ /* 0x000ee20000300a00 */
[----:B------:R-:W-:Y:S02]  /*3c800*/  IMAD.MOV.U32 R3, RZ, RZ, R24 ;  /* 0x000000ffff037224 */ /* 0x000fe400078e0018 */
[----:B------:R-:W-:Y:S02]  /*3c810*/  IMAD.MOV.U32 R0, RZ, RZ, R25 ;  /* 0x000000ffff007224 */ /* 0x000fe400078e0019 */
[----:B------:R-:W3:Y:S02]  /*3c820*/  LDL.LU.64 R24, [R1+0x2e78] ;  /* 0x002e780001187983 */ /* 0x000ee40000300a00 */
[----:B---3--:R-:W-:Y:S06]  /*3c830*/  HMMA.16816.F32.BF16 R20, R16, R24, R20 ;  /* 0x000000181014723c */ /* 0x008fec0000041814 */
[----:B------:R-:W-:-:S02]  /*3c840*/  IMAD.MOV.U32 R7, RZ, RZ, R24 ;  /* 0x000000ffff077224 */ /* 0x000fc400078e0018 */
[----:B------:R-:W-:-:S15]  /*3c850*/  IMAD.MOV.U32 R6, RZ, RZ, R25 ;  /* 0x000000ffff067224 */ /* 0x000fde00078e0019 */
[----:B------:R-:W-:Y:S04]  /*3c860*/  STL.64 [R1+0x650], R20 ;  /* 0x0006501401007387 */ /* 0x000fe80000100a00 */
[----:B------:R0:W-:Y:S04]  /*3c870*/  STL.64 [R1+0x658], R22 ;  /* 0x0006581601007387 */ /* 0x0001e80000100a00 */
[----:B0-----:R-:W3:Y:S04]  /*3c880*/  LDL.LU.64 R22, [R1+0x2e70] ;  /* 0x002e700001167983 */ /* 0x001ee80000300a00 */
[----:B------:R-:W3:Y:S04]  /*3c890*/  LDL.LU.64 R20, [R1+0x2e68] ;  /* 0x002e680001147983 */ /* 0x000ee80000300a00 */
[----:B------:R-:W4:Y:S04]  /*3c8a0*/  LDL.LU.64 R26, [R1+0x2e60] ;  /* 0x002e6000011a7983 */ /* 0x000f280000300a00 */
[----:B------:R-:W2:Y:S02]  /*3c8b0*/  LDL.LU.64 R24, [R1+0x2e58] ;  /* 0x002e580001187983 */ /* 0x000ea40000300a00 */
[C---:B--2---:R-:W-:Y:S06]  /*3c8c0*/  HMMA.16816.F32.BF16 R12, R16.reuse, R24, R12 ;  /* 0x00000018100c723c */ /* 0x044fec000004180c */
[----:B---3--:R-:W-:Y:S01]  /*3c8d0*/  HMMA.16816.F32.BF16 R20, R16, R4, R20 ;  /* 0x000000041014723c */ /* 0x008fe20000041814 */
[----:B----4-:R-:W-:Y:S04]  /*3c8e0*/  STL.64 [R1+0x2de0], R26 ;  /* 0x002de01a01007387 */ /* 0x010fe80000100a00 */
[----:B------:R0:W-:Y:S02]  /*3c8f0*/  STL.64 [R1+0x2dd8], R24 ;  /* 0x002dd81801007387 */ /* 0x0001e40000100a00 */
[----:B0-----:R-:W-:-:S02]  /*3c900*/  IMAD.MOV.U32 R24, RZ, RZ, R7 ;  /* 0x000000ffff187224 */ /* 0x001fc400078e0007 */
[----:B------:R-:W-:-:S08]  /*3c910*/  IMAD.MOV.U32 R25, RZ, RZ, R6 ;  /* 0x000000ffff197224 */ /* 0x000fd000078e0006 */
[----:B------:R-:W-:Y:S04]  /*3c920*/  STL.64 [R1+0x840], R12 ;  /* 0x0008400c01007387 */ /* 0x000fe80000100a00 */
[----:B------:R-:W-:Y:S04]  /*3c930*/  STL.64 [R1+0x848], R14 ;  /* 0x0008480e01007387 */ /* 0x000fe80000100a00 */
[----:B------:R-:W-:Y:S04]  /*3c940*/  STL.64 [R1+0x2df8], R24 ;  /* 0x002df81801007387 */ /* 0x000fe80000100a00 */
[----:B------:R0:W-:Y:S04]  /*3c950*/  STL.64 [R1+0x830], R20 ;  /* 0x0008301401007387 */ /* 0x0001e80000100a00 */
[----:B------:R1:W-:Y:S04]  /*3c960*/  STL.64 [R1+0x838], R22 ;  /* 0x0008381601007387 */ /* 0x0003e80000100a00 */
[----:B0-----:R-:W2:Y:S04]  /*3c970*/  LDL.LU R20, [R1+0xa40] ;  /* 0x000a400001147983 */ /* 0x001ea80000300800 */
[----:B------:R-:W2:Y:S04]  /*3c980*/  LDL.LU R21, [R1+0xa44] ;  /* 0x000a440001157983 */ /* 0x000ea80000300800 */
[----:B-1----:R-:W3:Y:S04]  /*3c990*/  LDL.LU R22, [R1+0xa48] ;  /* 0x000a480001167983 */ /* 0x002ee80000300800 */
        /* <DEDUP_REMOVED lines=24> */
[C---:B------:R-:W-:Y:S03]  /*3cb20*/  HMMA.16816.F32.BF16 R12, R16.reuse, R12, R20 ;  /* 0x0000000c100c723c */ /* 0x040fe60000041814 */
        /* <DEDUP_REMOVED lines=12> */
[----:B------:R-:W4:Y:S04]  /*3cbf0*/  LDL.LU.64 R22, [R1+0x2e50] ;  /* 0x002e500001167983 */ /* 0x000f280000300a00 */
[----:B------:R-:W4:Y:S04]  /*3cc00*/  LDL.LU.64 R20, [R1+0x2e48] ;  /* 0x002e480001147983 */ /* 0x000f280000300a00 */
[----:B------:R0:W-:Y:S04]  /*3cc10*/  STL.64 [R1+0x820], R12 ;  /* 0x0008200c01007387 */ /* 0x0001e80000100a00 */
[----:B------:R-:W-:Y:S04]  /*3cc20*/  STL.64 [R1+0x828], R14 ;  /* 0x0008280e01007387 */ /* 0x000fe80000100a00 */
[----:B0-----:R-:W4:Y:S02]  /*3cc30*/  LDL.LU.64 R12, [R1+0x2e40] ;  /* 0x002e4000010c7983 */ /* 0x001f240000300a00 */
[----:B----4-:R-:W-:-:S15]  /*3cc40*/  HMMA.16816.F32.BF16 R20, R16, R12, R20 ;  /* 0x0000000c1014723c */ /* 0x010fde0000041814 */
[----:B------:R-:W-:-:S08]  /*3cc50*/  NOP ;  /* 0x0000000000007918 */ /* 0x000fd00000000000 */
[----:B------:R0:W-:Y:S04]  /*3cc60*/  STL.64 [R1+0x860], R20 ;  /* 0x0008601401007387 */ /* 0x0001e80000100a00 */
[----:B------:R-:W-:Y:S04]  /*3cc70*/  STL.64 [R1+0x868], R22 ;  /* 0x0008681601007387 */ /* 0x000fe80000100a00 */
[----:B0-----:R-:W3:Y:S04]  /*3cc80*/  LDL.LU.64 R20, [R1+0x2e38] ;  /* 0x002e380001147983 */ /* 0x001ee80000300a00 */
[----:B------:R0:W-:Y:S04]  /*3cc90*/  STL.64 [R1+0x2db0], R12 ;  /* 0x002db00c01007387 */ /* 0x0001e80000100a00 */
[----:B0-----:R-:W4:Y:S01]  /*3cca0*/  LDL.64 R12, [R1+0x30] ;  /* 0x00003000010c7983 */ /* 0x001f220000100a00 */
[----:B---3--:R-:W-:Y:S03]  /*3ccb0*/  HMMA.16816.F32.BF16 R8, R16, R20, R8 ;  /* 0x000000141008723c */ /* 0x008fe60000041808 */
[----:B----4-:R0:W-:Y:S04]  /*3ccc0*/  STL.64 [R1+0x2dc8], R12 ;  /* 0x002dc80c01007387 */ /* 0x0101e80000100a00 */
[----:B0-----:R-:W3:Y:S04]  /*3ccd0*/  LDL.LU R12, [R1+0x9d0] ;  /* 0x0009d000010c7983 */ /* 0x001ee80000300800 */
[----:B------:R-:W3:Y:S04]  /*3cce0*/  LDL.LU R13, [R1+0x9d4] ;  /* 0x0009d400010d7983 */ /* 0x000ee80000300800 */
[----:B------:R-:W3:Y:S04]  /*3ccf0*/  LDL.LU R14, [R1+0x9d8] ;  /* 0x0009d800010e7983 */ /* 0x000ee80000300800 */
[----:B------:R-:W3:Y:S04]  /*3cd00*/  LDL.LU R15, [R1+0x9dc] ;  /* 0x0009dc00010f7983 */ /* 0x000ee80000300800 */
[----:B------:R0:W-:Y:S04]  /*3cd10*/  STL.64 [R1+0x850], R8 ;  /* 0x0008500801007387 */ /* 0x0001e80000100a00 */
[----:B------:R-:W-:Y:S04]  /*3cd20*/  STL.64 [R1+0x858], R10 ;  /* 0x0008580a01007387 */ /* 0x000fe80000100a00 */
[----:B0-----:R-:W2:Y:S04]  /*3cd30*/  LDL.LU.64 R8, [R1+0x2e30] ;  /* 0x002e300001087983 */ /* 0x001ea80000300a00 */
[----:B------:R0:W-:Y:S01]  /*3cd40*/  STL.64 [R1+0x2da8], R20 ;  /* 0x002da81401007387 */ /* 0x0001e20000100a00 */
[----:B------:R-:W-:-:S02]  /*3cd50*/  IMAD.MOV.U32 R24, RZ, RZ, R3 ;  /* 0x000000ffff187224 */ /* 0x000fc400078e0003 */
[----:B------:R-:W-:Y:S01]  /*3cd60*/  IMAD.MOV.U32 R25, RZ, RZ, R0 ;  /* 0x000000ffff197224 */ /* 0x000fe200078e0000 */
[----:B0-----:R-:W4:Y:S04]  /*3cd70*/  LDL.LU R20, [R1+0x9b0] ;  /* 0x0009b00001147983 */ /* 0x001f280000300800 */
[----:B------:R-:W4:Y:S04]  /*3cd80*/  LDL.LU R21, [R1+0x9b4] ;  /* 0x0009b40001157983 */ /* 0x000f280000300800 */
[----:B------:R-:W4:Y:S04]  /*3cd90*/  LDL.LU R22, [R1+0x9b8] ;  /* 0x0009b80001167983 */ /* 0x000f280000300800 */
[----:B------:R-:W4:Y:S01]  /*3cda0*/  LDL.LU R23, [R1+0x9bc] ;  /* 0x0009bc0001177983 */ /* 0x000f220000300800 */
[----:B--2---:R-:W-:Y:S03]  /*3cdb0*/  HMMA.16816.F32.BF16 R16, R16, R8, R4 ;  /* 0x000000081010723c */ /* 0x004fe60000041804 */
[----:B------:R-:W2:Y:S04]  /*3cdc0*/  LDL.LU.64 R6, [R1+0x2e28] ;  /* 0x002e280001067983 */ /* 0x000ea80000300a00 */
[----:B------:R-:W2:Y:S01]  /*3cdd0*/  LDL.LU.64 R4, [R1+0x2e20] ;  /* 0x002e200001047983 */ /* 0x000ea20000300a00 */
[----:B------:R-:W-:-:S02]  /*3cde0*/  IMAD.MOV.U32 R3, RZ, RZ, R8 ;  /* 0x000000ffff037224 */ /* 0x000fc400078e0008 */
[----:B------:R-:W-:-:S13]  /*3cdf0*/  IMAD.MOV.U32 R0, RZ, RZ, R9 ;  /* 0x000000ffff007224 */ /* 0x000fda00078e0009 */
[----:B------:R-:W-:Y:S04]  /*3ce00*/  STL.64 [R1+0x810], R16 ;  /* 0x0008101001007387 */ /* 0x000fe80000100a00 */
[----:B------:R-:W-:Y:S04]  /*3ce10*/  STL.64 [R1+0x818], R18 ;  /* 0x0008181201007387 */ /* 0x000fe80000100a00 */
[----:B------:R-:W2:Y:S04]  /*3ce20*/  LDL.LU.64 R10, [R1+0x2e18] ;  /* 0x002e1800010a7983 */ /* 0x000ea80000300a00 */
[----:B------:R-:W2:Y:S01]  /*3ce30*/  LDL.LU.64 R8, [R1+0x2e10] ;  /* 0x002e100001087983 */ /* 0x000ea20000300a00 */
[----:B------:R-:W-:-:S05]  /*3ce40*/  LOP3.LUT R27, R28, 0x40, RZ, 0x3c, !PT ;  /* 0x000000401c1b7812 */ /* 0x000fca00078e3cff */
[----:B------:R-:W0:Y:S04]  /*3ce50*/  LDSM.16.MT88.4 R16, [R27+UR4+0x8300] ;  /* 0x008300041b10783b */ /* 0x000e280008004200 */
[----:B0-----:R-:W-:Y:S04]  /*3ce60*/  STL.64 [R1+0x2c98], R18 ;  /* 0x002c981201007387 */ /* 0x001fe80000100a00 */
[----:B------:R-:W-:Y:S01]  /*3ce70*/  STL.64 [R1+0x2c90], R16 ;  /* 0x002c901001007387 */ /* 0x000fe20000100a00 */
        /* <DEDUP_REMOVED lines=14> */
[----:B------:R-:W2:Y:S02]  /*3cf60*/  LDL.LU.64 R24, [R1+0x2dd8] ;  /* 0x002dd80001187983 */ /* 0x000ea40000300a00 */
[----:B--2---:R-:W-:-:S15]  /*3cf70*/  HMMA.16816.F32.BF16 R4, R8, R24, R4 ;  /* 0x000000180804723c */ /* 0x004fde0000041804 */
[----:B------:R-:W-:-:S08]  /*3cf80*/  NOP ;  /* 0x0000000000007918 */ /* 0x000fd00000000000 */
[----:B------:R0:W-:Y:S04]  /*3cf90*/  STL.64 [R1+0x7e0], R4 ;  /* 0x0007e00401007387 */ /* 0x0001e80000100a00 */
[----:B------:R-:W-:Y:S04]  /*3cfa0*/  STL.64 [R1+0x7e8], R6 ;  /* 0x0007e80601007387 */ /* 0x000fe80000100a00 */
[----:B0-----:R-:W2:Y:S04]  /*3cfb0*/  LDL.LU.64 R4, [R1+0x2dd0] ;  /* 0x002dd00001047983 */ /* 0x001ea80000300a00 */
[----:B---3--:R-:W-:Y:S04]  /*3cfc0*/  STL.64 [R1+0x2d68], R26 ;  /* 0x002d681a01007387 */ /* 0x008fe80000100a00 */
[----:B------:R0:W-:Y:S04]  /*3cfd0*/  STL.64 [R1+0x2d60], R24 ;  /* 0x002d601801007387 */ /* 0x0001e80000100a00 */
[----:B0-----:R-:W3:Y:S04]  /*3cfe0*/  LDL.LU R24, [R1+0x240] ;  /* 0x0002400001187983 */ /* 0x001ee80000300800 */
[----:B------:R-:W3:Y:S04]  /*3cff0*/  LDL.LU R25, [R1+0x244] ;  /* 0x0002440001197983 */ /* 0x000ee80000300800 */
[----:B------:R-:W3:Y:S04]  /*3d000*/  LDL.LU R26, [R1+0x248] ;  /* 0x00024800011a7983 */ /* 0x000ee80000300800 */
[----:B------:R-:W3:Y:S01]  /*3d010*/  LDL.LU R27, [R1+0x24c] ;  /* 0x00024c00011b7983 */ /* 0x000ee20000300800 */
[----:B--2---:R-:W-:Y:S03]  /*3d020*/  HMMA.16816.F32.BF16 R4, R8, R4, R12 ;  /* 0x000000040804723c */ /* 0x004fe6000004180c */
[----:B------:R-:W2:-:S15]  /*3d030*/  LDL.LU.64 R12, [R1+0x2dc8] ;  /* 0x002dc800010c7983 */ /* 0x000e9e0000300a00 */
[----:B------:R-:W-:-:S05]  /*3d040*/  NOP ;  /* 0x0000000000007918 */ /* 0x000fca0000000000 */
[----:B------:R-:W-:Y:S04]  /*3d050*/  STL.64 [R1+0x7d0], R4 ;  /* 0x0007d00401007387 */ /* 0x000fe80000100a00 */
[----:B------:R0:W-:Y:S04]  /*3d060*/  STL.64 [R1+0x7d8], R6 ;  /* 0x0007d80601007387 */ /* 0x0001e80000100a00 */
[----:B0-----:R-:W2:Y:S04]  /*3d070*/  LDL.LU.64 R6, [R1+0x2dc0] ;  /* 0x002dc00001067983 */ /* 0x001ea80000300a00 */
[----:B------:R-:W2:Y:S02]  /*3d080*/  LDL.LU.64 R4, [R1+0x2db8] ;  /* 0x002db80001047983 */ /* 0x000ea40000300a00 */
[----:B--2---:R-:W-:-:S15]  /*3d090*/  HMMA.16816.F32.BF16 R4, R8, R12, R4 ;  /* 0x0000000c0804723c */ /* 0x004fde0000041804 */
        /* <DEDUP_REMOVED lines=13> */
[----:B0-----:R-:W2:Y:S04]  /*3d170*/  LDL.LU.64 R20, [R1+0x2da8] ;  /* 0x002da80001147983 */ /* 0x001ea80000300a00 */
[----:B------:R-:W2:Y:S04]  /*3d180*/  LDL.LU.64 R14, [R1+0x2da0] ;  /* 0x002da000010e7983 */ /* 0x000ea80000300a00 */
[----:B------:R-:W2:Y:S02]  /*3d190*/  LDL.LU.64 R12, [R1+0x2d98] ;  /* 0x002d9800010c7983 */ /* 0x000ea40000300a00 */
[C---:B--2---:R-:W-:Y:S06]  /*3d1a0*/  HMMA.16816.F32.BF16 R12, R8.reuse, R20, R12 ;  /* 0x00000014080c723c */ /* 0x044fec000004180c */
[----:B---3--:R-:W-:-:S15]  /*3d1b0*/  HMMA.16816.F32.BF16 R8, R8, R16, R24 ;  /* 0x000000100808723c */ /* 0x008fde0000041818 */
[----:B------:R-:W-:-:S02]  /*3d1c0*/  NOP ;  /* 0x0000000000007918 */ /* 0x000fc40000000000 */
[----:B------:R-:W-:Y:S04]  /*3d1d0*/  STL.64 [R1+0x7a0], R12 ;  /* 0x0007a00c01007387 */ /* 0x000fe80000100a00 */
[----:B------:R0:W-:Y:S04]  /*3d1e0*/  STL.64 [R1+0x7a8], R14 ;  /* 0x0007a80e01007387 */ /* 0x0001e80000100a00 */
[----:B0-----:R-:W2:Y:S04]  /*3d1f0*/  LDL.LU.64 R14, [R1+0x2d90] ;  /* 0x002d9000010e7983 */ /* 0x001ea80000300a00 */
[----:B------:R-:W2:Y:S04]  /*3d200*/  LDL.LU.64 R12, [R1+0x2d88] ;  /* 0x002d8800010c7983 */ /* 0x000ea80000300a00 */
[----:B------:R-:W-:Y:S04]  /*3d210*/  STL.64 [R1+0x2d38], R20 ;  /* 0x002d381401007387 */ /* 0x000fe80000100a00 */
[----:B------:R-:W3:Y:S04]  /*3d220*/  LDL.LU R16, [R1+0x950] ;  /* 0x0009500001107983 */ /* 0x000ee80000300800 */
[----:B------:R-:W-:Y:S04]  /*3d230*/  STL.64 [R1+0x620], R8 ;  /* 0x0006200801007387 */ /* 0x000fe80000100a00 */
[----:B------:R-:W-:Y:S04]  /*3d240*/  STL.64 [R1+0x628], R10 ;  /* 0x0006280a01007387 */ /* 0x000fe80000100a00 */
[----:B------:R-:W3:Y:S04]  /*3d250*/  LDL.LU R17, [R1+0x954] ;  /* 0x0009540001117983 */ /* 0x000ee80000300800 */
[----:B------:R-:W4:Y:S04]  /*3d260*/  LDL.LU R18, [R1+0x958] ;  /* 0x0009580001127983 */ /* 0x000f280000300800 */
[----:B------:R-:W4:Y:S04]  /*3d270*/  LDL.LU R19, [R1+0x95c] ;  /* 0x00095c0001137983 */ /* 0x000f280000300800 */
[----:B------:R-:W2:Y:S04]  /*3d280*/  LDL.64 R24, [R1+0x60] ;  /* 0x0000600001187983 */ /* 0x000ea80000100a00 */
[----:B--2---:R0:W-:Y:S04]  /*3d290*/  STL.64 [R1+0x2d70], R24 ;  /* 0x002d701801007387 */ /* 0x0041e80000100a00 */
[----:B0-----:R-:W2:Y:S04]  /*3d2a0*/  LDL.64 R24, [R1+0x70] ;  /* 0x0000700001187983 */ /* 0x001ea80000100a00 */
[----:B------:R-:W3:Y:S04]  /*3d2b0*/  LDL.LU R20, [R1+0x570] ;  /* 0x0005700001147983 */ /* 0x000ee80000300800 */
[----:B------:R-:W3:Y:S04]  /*3d2c0*/  LDL.LU R21, [R1+0x574] ;  /* 0x0005740001157983 */ /* 0x000ee80000300800 */
[----:B------:R-:W4:Y:S04]  /*3d2d0*/  LDL.LU R22, [R1+0x578] ;  /* 0x0005780001167983 */ /* 0x000f280000300800 */
[----:B------:R-:W4:Y:S04]  /*3d2e0*/  LDL.LU R23, [R1+0x57c] ;  /* 0x00057c0001177983 */ /* 0x000f280000300800 */
        /* <DEDUP_REMOVED lines=8> */
[----:B0-----:R-:W3:Y:S04]  /*3d370*/  LDL.LU R16, [R1+0x140] ;  /* 0x0001400001107983 */ /* 0x001ee80000300800 */
[----:B------:R-:W3:Y:S04]  /*3d380*/  LDL.LU R17, [R1+0x144] ;  /* 0x0001440001117983 */ /* 0x000ee80000300800 */
[----:B------:R-:W4:Y:S04]  /*3d390*/  LDL.LU R18, [R1+0x148] ;  /* 0x0001480001127983 */ /* 0x000f280000300800 */
[----:B------:R-:W4:Y:S01]  /*3d3a0*/  LDL.LU R19, [R1+0x14c] ;  /* 0x00014c0001137983 */ /* 0x000f220000300800 */
[----:B------:R-:W-:-:S05]  /*3d3b0*/  LOP3.LUT R27, R28, 0x40, RZ, 0x3c, !PT ;  /* 0x000000401c1b7812 */ /* 0x000fca00078e3cff */
[----:B------:R-:W0:Y:S04]  /*3d3c0*/  LDSM.16.MT88.4 R8, [R27+UR4+0x8380] ;  /* 0x008380041b08783b */ /* 0x000e280008004200 */
[----:B----4-:R-:W-:Y:S04]  /*3d3d0*/  STL.64 [R1+0x2cb8], R18 ;  /* 0x002cb81201007387 */ /* 0x010fe80000100a00 */
[----:B---3--:R1:W-:Y:S02]  /*3d3e0*/  STL.64 [R1+0x2cb0], R16 ;  /* 0x002cb01001007387 */ /* 0x0083e40000100a00 */
[----:B-1----:R-:W-:-:S02]  /*3d3f0*/  IMAD.MOV.U32 R17, RZ, RZ, R4 ;  /* 0x000000ffff117224 */ /* 0x002fc400078e0004 */
[----:B------:R-:W-:Y:S01]  /*3d400*/  IMAD.MOV.U32 R16, RZ, RZ, R5 ;  /* 0x000000ffff107224 */ /* 0x000fe200078e0005 */
[----:B------:R-:W3:Y:S04]  /*3d410*/  LDL.LU R4, [R1+0x550] ;  /* 0x0005500001047983 */ /* 0x000ee80000300800 */
[----:B------:R-:W3:Y:S04]  /*3d420*/  LDL.LU R5, [R1+0x554] ;  /* 0x0005540001057983 */ /* 0x000ee80000300800 */
[----:B------:R-:W4:Y:S04]  /*3d430*/  LDL.LU R6, [R1+0x558] ;  /* 0x0005580001067983 */ /* 0x000f280000300800 */
        /* <DEDUP_REMOVED lines=8> */
[----:B0-----:R-:W-:Y:S04]  /*3d4c0*/  STL.64 [R1+0x2c20], R10 ;  /* 0x002c200a01007387 */ /* 0x001fe80000100a00 */
[----:B------:R0:W-:Y:S04]  /*3d4d0*/  STL.64 [R1+0x2c18], R8 ;  /* 0x002c180801007387 */ /* 0x0001e80000100a00 */
[----:B0-----:R-:W3:Y:S01]  /*3d4e0*/  LDL.LU.64 R8, [R1] ;  /* 0x0000000001087983 */ /* 0x001ee20000300a00 */
[----:B------:R-:W-:-:S02]  /*3d4f0*/  IMAD.MOV.U32 R19, RZ, RZ, R24 ;  /* 0x000000ffff137224 */ /* 0x000fc400078e0018 */
[----:B------:R-:W-:Y:S01]  /*3d500*/  IMAD.MOV.U32 R18, RZ, RZ, R25 ;  /* 0x000000ffff127224 */ /* 0x000fe200078e0019 */
[----:B---3--:R0:W-:Y:S04]  /*3d510*/  STL.64 [R1+0x2d30], R8 ;  /* 0x002d300801007387 */ /* 0x0081e80000100a00 */
[----:B0-----:R-:W3:Y:S04]  /*3d520*/  LDL.LU R8, [R1+0x580] ;  /* 0x0005800001087983 */ /* 0x001ee80000300800 */
[----:B------:R-:W3:Y:S04]  /*3d530*/  LDL.LU R9, [R1+0x584] ;  /* 0x0005840001097983 */ /* 0x000ee80000300800 */
[----:B------:R-:W3:Y:S04]  /*3d540*/  LDL.LU R10, [R1+0x588] ;  /* 0x00058800010a7983 */ /* 0x000ee80000300800 */
[----:B------:R-:W3:Y:S04]  /*3d550*/  LDL.LU R11, [R1+0x58c] ;  /* 0x00058c00010b7983 */ /* 0x000ee80000300800 */
[----:B------:R-:W-:Y:S04]  /*3d560*/  STL.64 [R1+0x5a0], R20 ;  /* 0x0005a01401007387 */ /* 0x000fe80000100a00 */
[----:B------:R0:W-:Y:S04]  /*3d570*/  STL.64 [R1+0x5a8], R22 ;  /* 0x0005a81601007387 */ /* 0x0001e80000100a00 */
[----:B0-----:R-:W4:Y:S04]  /*3d580*/  LDL.LU.64 R22, [R1+0x2d80] ;  /* 0x002d800001167983 */ /* 0x001f280000300a00 */
[----:B------:R-:W4:Y:S04]  /*3d590*/  LDL.LU.64 R20, [R1+0x2d78] ;  /* 0x002d780001147983 */ /* 0x000f280000300a00 */
[----:B------:R-:W3:Y:S02]  /*3d5a0*/  LDL.LU.64 R24, [R1+0x2d70] ;  /* 0x002d700001187983 */ /* 0x000ee40000300a00 */
[----:B---3--:R-:W-:-:S15]  /*3d5b0*/  HMMA.16816.F32.BF16 R8, R12, R24, R8 ;  /* 0x000000180c08723c */ /* 0x008fde0000041808 */
[----:B------:R-:W-:-:S08]  /*3d5c0*/  NOP ;  /* 0x0000000000007918 */ /* 0x000fd00000000000 */
[----:B------:R0:W-:Y:S04]  /*3d5d0*/  STL.64 [R1+0x590], R8 ;  /* 0x0005900801007387 */ /* 0x0001e80000100a00 */
[----:B------:R-:W-:Y:S04]  /*3d5e0*/  STL.64 [R1+0x598], R10 ;  /* 0x0005980a01007387 */ /* 0x000fe80000100a00 */
[----:B------:R-:W3:Y:S01]  /*3d5f0*/  LDL.LU.64 R26, [R1+0x2d68] ;  /* 0x002d6800011a7983 */ /* 0x000ee20000300a00 */
[----:B0-----:R-:W-:Y:S02]  /*3d600*/  IMAD.MOV.U32 R9, RZ, RZ, R24 ;  /* 0x000000ffff097224 */ /* 0x001fe400078e0018 */
[----:B------:R-:W-:-:S02]  /*3d610*/  IMAD.MOV.U32 R8, RZ, RZ, R25 ;  /* 0x000000ffff087224 */ /* 0x000fc400078e0019 */
[----:B------:R-:W4:Y:S02]  /*3d620*/  LDL.LU.64 R24, [R1+0x2d60] ;  /* 0x002d600001187983 */ /* 0x000f240000300a00 */
[----:B----4-:R-:W-:Y:S02]  /*3d630*/  HMMA.16816.F32.BF16 R20, R12, R24, R20 ;  /* 0x000000180c14723c */ /* 0x010fe40000041814 */
[----:B---3--:R-:W-:Y:S04]  /*3d640*/  STL.64 [R1+0x2cf0], R26 ;  /* 0x002cf01a01007387 */ /* 0x008fe80000100a00 */
[----:B------:R0:W-:Y:S02]  /*3d650*/  STL.64 [R1+0x2ce8], R24 ;  /* 0x002ce81801007387 */ /* 0x0001e40000100a00 */
[----:B0-----:R-:W-:-:S02]  /*3d660*/  IMAD.MOV.U32 R25, RZ, RZ, R8 ;  /* 0x000000ffff197224 */ /* 0x001fc400078e0008 */
[----:B------:R-:W-:-:S13]  /*3d670*/  IMAD.MOV.U32 R24, RZ, RZ, R9 ;  /* 0x000000ffff187224 */ /* 0x000fda00078e0009 */
[----:B------:R-:W-:Y:S04]  /*3d680*/  STL.64 [R1+0x580], R20 ;  /* 0x0005801401007387 */ /* 0x000fe80000100a00 */
[----:B------:R-:W-:Y:S04]  /*3d690*/  STL.64 [R1+0x588], R22 ;  /* 0x0005881601007387 */ /* 0x000fe80000100a00 */
        /* <DEDUP_REMOVED lines=10> */
[----:B------:R0:W-:Y:S04]  /*3d740*/  STL.64 [R1+0x2d08], R24 ;  /* 0x002d081801007387 */ /* 0x0001e80000100a00 */
[----:B0-----:R-:W2:Y:S02]  /*3d750*/  LDL.64 R24, [R1+0x40] ;  /* 0x0000400001187983 */ /* 0x001ea40000100a00 */
        /* <DEDUP_REMOVED lines=8> */
[----:B------:R-:W-:Y:S02]  /*3d7e0*/  IMAD.MOV.U32 R3, RZ, RZ, R24 ;  /* 0x000000ffff037224 */ /* 0x000fe400078e0018 */
[----:B------:R-:W-:Y:S01]  /*3d7f0*/  IMAD.MOV.U32 R0, RZ, RZ, R25 ;  /* 0x000000ffff007224 */ /* 0x000fe200078e0019 */
[----:B------:R0:W-:Y:S01]  /*3d800*/  STL.64 [R1+0x2cc8], R16 ;  /* 0x002cc81001007387 */ /* 0x0001e20000100a00 */
[----:B------:R-:W-:Y:S02]  /*3d810*/  IMAD.MOV.U32 R25, RZ, RZ, R18 ;  /* 0x000000ffff197224 */ /* 0x000fe400078e0012 */
[----:B------:R-:W-:Y:S01]  /*3d820*/  IMAD.MOV.U32 R24, RZ, RZ, R19 ;  /* 0x000000ffff187224 */ /* 0x000fe200078e0013 */
[----:B--2---:R-:W-:Y:S07]  /*3d830*/  HMMA.16816.F32.BF16 R4, R12, R16, R4 ;  /* 0x000000100c04723c */ /* 0x004fee0000041804 */
[----:B0-----:R-:W-:-:S02]  /*3d840*/  IMAD.MOV.U32 R16, RZ, RZ, R3 ;  /* 0x000000ffff107224 */ /* 0x001fc400078e0003 */
[----:B------:R-:W-:-:S14]  /*3d850*/  IMAD.MOV.U32 R17, RZ, RZ, R0 ;  /* 0x000000ffff117224 */ /* 0x000fdc00078e0000 */
[----:B------:R0:W-:Y:S04]  /*3d860*/  STL.64 [R1+0x560], R4 ;  /* 0x0005600401007387 */ /* 0x0001e80000100a00 */
[----:B------:R1:W-:Y:S04]  /*3d870*/  STL.64 [R1+0x568], R6 ;  /* 0x0005680601007387 */ /* 0x0003e80000100a00 */
[----:B0-----:R-:W2:Y:S04]  /*3d880*/  LDL.LU R4, [R1+0x230] ;  /* 0x0002300001047983 */ /* 0x001ea80000300800 */
[----:B------:R-:W2:Y:S04]  /*3d890*/  LDL.LU R5, [R1+0x234] ;  /* 0x0002340001057983 */ /* 0x000ea80000300800 */
[----:B-1----:R-:W2:Y:S04]  /*3d8a0*/  LDL.LU R6, [R1+0x238] ;  /* 0x0002380001067983 */ /* 0x002ea80000300800 */
[----:B------:R-:W2:Y:S04]  /*3d8b0*/  LDL.LU R7, [R1+0x23c] ;  /* 0x00023c0001077983 */ /* 0x000ea80000300800 */
        /* <DEDUP_REMOVED lines=44> */
[----:B0-----:R-:W4:Y:S01]  /*3db80*/  LDL.LU.64 R12, [R1+0x20] ;  /* 0x00002000010c7983 */ /* 0x001f220000300a00 */
        /* <DEDUP_REMOVED lines=9> */
[----:B------:R-:W3:-:S15]  /*3dc20*/  LDL.LU.64 R16, [R1+0x2cf8] ;  /* 0x002cf80001107983 */ /* 0x000ede0000300a00 */
[----:B------:R-:W-:-:S02]  /*3dc30*/  NOP ;  /* 0x0000000000007918 */ /* 0x000fc40000000000 */
[----:B------:R-:W-:Y:S04]  /*3dc40*/  STL.64 [R1+0x270], R24 ;  /* 0x0002701801007387 */ /* 0x000fe80000100a00 */
[----:B------:R0:W-:Y:S04]  /*3dc50*/  STL.64 [R1+0x278], R26 ;  /* 0x0002781a01007387 */ /* 0x0001e80000100a00 */
[----:B0-----:R-:W2:Y:S04]  /*3dc60*/  LDL.LU.64 R26, [R1+0x2cf0] ;  /* 0x002cf000011a7983 */ /* 0x001ea80000300a00 */
[----:B------:R-:W3:Y:S02]  /*3dc70*/  LDL.LU.64 R24, [R1+0x2ce8] ;  /* 0x002ce80001187983 */ /* 0x000ee40000300a00 */
[----:B---3--:R-:W-:-:S15]  /*3dc80*/  HMMA.16816.F32.BF16 R16, R4, R24, R16 ;  /* 0x000000180410723c */ /* 0x008fde0000041810 */
[----:B------:R-:W-:-:S08]  /*3dc90*/  NOP ;  /* 0x0000000000007918 */ /* 0x000fd00000000000 */
[----:B------:R0:W-:Y:S04]  /*3dca0*/  STL.64 [R1+0x260], R16 ;  /* 0x0002601001007387 */ /* 0x0001e80000100a00 */
[----:B------:R-:W-:Y:S04]  /*3dcb0*/  STL.64 [R1+0x268], R18 ;  /* 0x0002681201007387 */ /* 0x000fe80000100a00 */
[----:B0-----:R-:W3:Y:S04]  /*3dcc0*/  LDL.LU.64 R16, [R1+0x2ce0] ;  /* 0x002ce00001107983 */ /* 0x001ee80000300a00 */
[----:B--2---:R-:W-:Y:S04]  /*3dcd0*/  STL.64 [R1+0x2c88], R26 ;  /* 0x002c881a01007387 */ /* 0x004fe80000100a00 */
[----:B------:R0:W-:Y:S04]  /*3dce0*/  STL.64 [R1+0x2c80], R24 ;  /* 0x002c801801007387 */ /* 0x0001e80000100a00 */
[----:B0-----:R-:W2:Y:S04]  /*3dcf0*/  LDL.LU R24, [R1+0x120] ;  /* 0x0001200001187983 */ /* 0x001ea80000300800 */
[----:B------:R-:W2:Y:S04]  /*3dd00*/  LDL.LU R25, [R1+0x124] ;  /* 0x0001240001197983 */ /* 0x000ea80000300800 */
[----:B------:R-:W2:Y:S04]  /*3dd10*/  LDL.LU R26, [R1+0x128] ;  /* 0x00012800011a7983 */ /* 0x000ea80000300800 */
[----:B------:R-:W2:Y:S01]  /*3dd20*/  LDL.LU R27, [R1+0x12c] ;  /* 0x00012c00011b7983 */ /* 0x000ea20000300800 */
        /* <DEDUP_REMOVED lines=8> */
[----:B------:R-:W3:-:S15]  /*3ddb0*/  LDL.LU.64 R20, [R1+0x2cc0] ;  /* 0x002cc00001147983 */ /* 0x000ede0000300a00 */
        /* <DEDUP_REMOVED lines=9> */
[----:B0-----:R-:W3:Y:S04]  /*3de50*/  LDL.LU.64 R18, [R1+0x2ca8] ;  /* 0x002ca80001127983 */ /* 0x001ee80000300a00 */
[----:B------:R-:W3:Y:S01]  /*3de60*/  LDL.LU.64 R16, [R1+0x2ca0] ;  /* 0x002ca00001107983 */ /* 0x000ee20000300a00 */
[----:B------:R-:W-:-:S02]  /*3de70*/  IMAD.MOV.U32 R3, RZ, RZ, R12 ;  /* 0x000000ffff037224 */ /* 0x000fc400078e000c */
[----:B------:R-:W-:Y:S02]  /*3de80*/  IMAD.MOV.U32 R0, RZ, RZ, R13 ;  /* 0x000000ffff007224 */ /* 0x000fe400078e000d */
[----:B------:R-:W0:Y:S04]  /*3de90*/  LDSM.16.MT88.4 R12, [R28+UR4+0xc000] ;  /* 0x00c000041c0c783b */ /* 0x000e280008004200 */
[----:B0-----:R-:W-:Y:S04]  /*3dea0*/  STL.64 [R1+0x2b88], R14 ;  /* 0x002b880e01007387 */ /* 0x001fe80000100a00 */
[----:B------:R0:W-:Y:S04]  /*3deb0*/  STL.64 [R1+0x2b80], R12 ;  /* 0x002b800c01007387 */ /* 0x0001e80000100a00 */
[----:B0-----:R-:W2:Y:S01]  /*3dec0*/  LDL.LU.64 R12, [R1+0x70] ;  /* 0x00007000010c7983 */ /* 0x001ea20000300a00 */
[----:B---3--:R-:W-:-:S15]  /*3ded0*/  HMMA.16816.F32.BF16 R16, R4, R20, R16 ;  /* 0x000000140410723c */ /* 0x008fde0000041810 */
[----:B------:R-:W-:-:S08]  /*3dee0*/  NOP ;  /* 0x0000000000007918 */ /* 0x000fd00000000000 */
[----:B------:R-:W-:Y:S04]  /*3def0*/  STL.64 [R1+0x220], R16 ;  /* 0x0002201001007387 */ /* 0x000fe80000100a00 */
[----:B------:R0:W-:Y:S04]  /*3df00*/  STL.64 [R1+0x228], R18 ;  /* 0x0002281201007387 */ /* 0x0001e80000100a00 */
[----:B0-----:R-:W2:Y:S04]  /*3df10*/  LDL.LU.64 R18, [R1+0x2c98] ;  /* 0x002c980001127983 */ /* 0x001ea80000300a00 */
[----:B------:R-:W2:Y:S04]  /*3df20*/  LDL.LU.64 R16, [R1+0x2c90] ;  /* 0x002c900001107983 */ /* 0x000ea80000300a00 */
[----:B------:R0:W-:Y:S04]  /*3df30*/  STL.64 [R1+0x2c40], R20 ;  /* 0x002c401401007387 */ /* 0x0001e80000100a00 */
[----:B0-----:R-:W3:Y:S04]  /*3df40*/  LDL.LU R20, [R1+0x130] ;  /* 0x0001300001147983 */ /* 0x001ee80000300800 */
[----:B------:R-:W3:Y:S04]  /*3df50*/  LDL.LU R21, [R1+0x134] ;  /* 0x0001340001157983 */ /* 0x000ee80000300800 */
[----:B------:R-:W3:Y:S04]  /*3df60*/  LDL.LU R22, [R1+0x138] ;  /* 0x0001380001167983 */ /* 0x000ee80000300800 */
[----:B------:R-:W3:Y:S04]  /*3df70*/  LDL.LU R23, [R1+0x13c] ;  /* 0x00013c0001177983 */ /* 0x000ee80000300800 */
[----:B------:R-:W-:Y:S01]  /*3df80*/  STL.64 [R1+0x2c58], R8 ;  /* 0x002c580801007387 */ /* 0x000fe20000100a00 */
[----:B---3--:R-:W-:Y:S06]  /*3df90*/  HMMA.16816.F32.BF16 R20, R4, R8, R20 ;  /* 0x000000080414723c */ /* 0x008fec0000041814 */
[----:B--2---:R-:W-:Y:S07]  /*3dfa0*/  HMMA.16816.F32.BF16 R4, R16, R12, R24 ;  /* 0x0000000c1004723c */ /* 0x004fee0000041818 */
[----:B------:R-:W-:-:S02]  /*3dfb0*/  IMAD.MOV.U32 R27, RZ, RZ, R12 ;  /* 0x000000ffff1b7224 */ /* 0x000fc400078e000c */
[----:B------:R-:W-:-:S08]  /*3dfc0*/  IMAD.MOV.U32 R26, RZ, RZ, R13 ;  /* 0x000000ffff1a7224 */ /* 0x000fd000078e000d */
[----:B------:R0:W-:Y:S04]  /*3dfd0*/  STL.64 [R1+0x180], R20 ;  /* 0x0001801401007387 */ /* 0x0001e80000100a00 */
[----:B------:R1:W-:Y:S04]  /*3dfe0*/  STL.64 [R1+0x188], R22 ;  /* 0x0001881601007387 */ /* 0x0003e80000100a00 */
[----:B------:R-:W-:Y:S04]  /*3dff0*/  STL.64 [R1+0x170], R4 ;  /* 0x0001700401007387 */ /* 0x000fe80000100a00 */
[----:B------:R-:W-:Y:S04]  /*3e000*/  STL.64 [R1+0x178], R6 ;  /* 0x0001780601007387 */ /* 0x000fe80000100a00 */
[----:B------:R-:W2:Y:S04]  /*3e010*/  LDL.LU.64 R24, [R1+0x60] ;  /* 0x0000600001187983 */ /* 0x000ea80000300a00 */
[----:B------:R-:W3:Y:S04]  /*3e020*/  LDL.LU R12, [R1+0x900] ;  /* 0x00090000010c7983 */ /* 0x000ee80000300800 */
[----:B------:R-:W3:Y:S04]  /*3e030*/  LDL.LU R13, [R1+0x904] ;  /* 0x00090400010d7983 */ /* 0x000ee80000300800 */
[----:B------:R-:W3:Y:S04]  /*3e040*/  LDL.LU R14, [R1+0x908] ;  /* 0x00090800010e7983 */ /* 0x000ee80000300800 */
[----:B------:R-:W3:Y:S04]  /*3e050*/  LDL.LU R15, [R1+0x90c] ;  /* 0x00090c00010f7983 */ /* 0x000ee80000300800 */
[----:B------:R-:W4:Y:S04]  /*3e060*/  LDSM.16.MT88.4 R4, [R28+UR4+0xc080] ;  /* 0x00c080041c04783b */ /* 0x000f280008004200 */
[----:B0-----:R-:W4:Y:S04]  /*3e070*/  LDL.LU R20, [R1+0x8d0] ;  /* 0x0008d00001147983 */ /* 0x001f280000300800 */
[----:B------:R-:W4:Y:S04]  /*3e080*/  LDL.LU R21, [R1+0x8d4] ;  /* 0x0008d40001157983 */ /* 0x000f280000300800 */
[----:B-1----:R-:W2:Y:S04]  /*3e090*/  LDL.LU R22, [R1+0x8d8] ;  /* 0x0008d80001167983 */ /* 0x002ea80000300800 */
[----:B------:R-:W2:Y:S04]  /*3e0a0*/  LDL.LU R23, [R1+0x8dc] ;  /* 0x0008dc0001177983 */ /* 0x000ea80000300800 */
[----:B------:R-:W3:Y:S04]  /*3e0b0*/  LDL.LU R8, [R1+0x8e0] ;  /* 0x0008e00001087983 */ /* 0x000ee80000300800 */
[----:B------:R-:W3:Y:S04]  /*3e0c0*/  LDL.LU R9, [R1+0x8e4] ;  /* 0x0008e40001097983 */ /* 0x000ee80000300800 */
[----:B------:R-:W4:Y:S04]  /*3e0d0*/  LDL.LU R10, [R1+0x8e8] ;  /* 0x0008e800010a7983 */ /* 0x000f280000300800 */
[----:B------:R-:W4:Y:S04]  /*3e0e0*/  LDL.LU R11, [R1+0x8ec] ;  /* 0x0008ec00010b7983 */ /* 0x000f280000300800 */
[----:B----4-:R-:W-:Y:S04]  /*3e0f0*/  STL.64 [R1+0x2c68], R10 ;  /* 0x002c680a01007387 */ /* 0x010fe80000100a00 */
[----:B---3--:R0:W-:Y:S04]  /*3e100*/  STL.64 [R1+0x2c60], R8 ;  /* 0x002c600801007387 */ /* 0x0081e80000100a00 */
[----:B0-----:R-:W3:Y:S04]  /*3e110*/  LDL.LU.64 R8, [R1+0x40] ;  /* 0x0000400001087983 */ /* 0x001ee80000300a00 */
[----:B--2---:R-:W-:Y:S04]  /*3e120*/  STL.64 [R1+0x2c50], R22 ;  /* 0x002c501601007387 */ /* 0x004fe80000100a00 */
[----:B------:R0:W-:Y:S04]  /*3e130*/  STL.64 [R1+0x2c48], R20 ;  /* 0x002c481401007387 */ /* 0x0001e80000100a00 */
[----:B0-----:R-:W2:Y:S04]  /*3e140*/  LDL.LU.64 R20, [R1+0x30] ;  /* 0x0000300001147983 */ /* 0x001ea80000300a00 */
[----:B--2---:R0:W-:Y:S04]  /*3e150*/  STL.64 [R1+0x2c70], R20 ;  /* 0x002c701401007387 */ /* 0x0041e80000100a00 */
[----:B0-----:R-:W3:Y:S04]  /*3e160*/  LDL.LU R20, [R1+0x8f0] ;  /* 0x0008f00001147983 */ /* 0x001ee80000300800 */
[----:B------:R-:W3:Y:S04]  /*3e170*/  LDL.LU R21, [R1+0x8f4] ;  /* 0x0008f40001157983 */ /* 0x000ee80000300800 */
[----:B------:R-:W3:Y:S04]  /*3e180*/  LDL.LU R22, [R1+0x8f8] ;  /* 0x0008f80001167983 */ /* 0x000ee80000300800 */
[----:B------:R-:W3:Y:S04]  /*3e190*/  LDL.LU R23, [R1+0x8fc] ;  /* 0x0008fc0001177983 */ /* 0x000ee80000300800 */
[----:B------:R0:W-:Y:S04]  /*3e1a0*/  STL.64 [R1+0x2b08], R6 ;  /* 0x002b080601007387 */ /* 0x0001e80000100a00 */
[----:B------:R1:W-:Y:S04]  /*3e1b0*/  STL.64 [R1+0x2b00], R4 ;  /* 0x002b000401007387 */ /* 0x0003e80000100a00 */
[----:B0-----:R-:W2:Y:S04]  /*3e1c0*/  LDL R6, [R1+0x78] ;  /* 0x0000780001067983 */ /* 0x001ea80000100800 */
[----:B------:R-:W2:Y:S01]  /*3e1d0*/  LDL R7, [R1+0x7c] ;  /* 0x00007c0001077983 */ /* 0x000ea20000100800 */
[----:B-1----:R-:W-:-:S02]  /*3e1e0*/  IMAD.MOV.U32 R4, RZ, RZ, R27 ;  /* 0x000000ffff047224 */ /* 0x002fc400078e001b */
[----:B------:R-:W-:Y:S01]  /*3e1f0*/  IMAD.MOV.U32 R5, RZ, RZ, R26 ;  /* 0x000000ffff057224 */ /* 0x000fe200078e001a */
[----:B--2---:R-:W-:Y:S04]  /*3e200*/  STL.64 [R1+0x2c30], R6 ;  /* 0x002c300601007387 */ /* 0x004fe80000100a00 */
[----:B------:R0:W-:Y:S04]  /*3e210*/  STL.64 [R1+0x2c28], R4 ;  /* 0x002c280401007387 */ /* 0x0001e80000100a00 */
[----:B0-----:R-:W2:Y:S04]  /*3e220*/  LDL.LU R4, [R1+0x910] ;  /* 0x0009100001047983 */ /* 0x001ea80000300800 */
[----:B------:R-:W2:Y:S04]  /*3e230*/  LDL.LU R5, [R1+0x914] ;  /* 0x0009140001057983 */ /* 0x000ea80000300800 */
[----:B------:R-:W2:Y:S04]  /*3e240*/  LDL.LU R6, [R1+0x918] ;  /* 0x0009180001067983 */ /* 0x000ea80000300800 */
[----:B------:R-:W2:Y:S02]  /*3e250*/  LDL.LU R7, [R1+0x91c] ;  /* 0x00091c0001077983 */ /* 0x000ea40000300800 */
[----:B--2---:R-:W-:-:S15]  /*3e260*/  HMMA.16816.F32.BF16 R4, R16, R24, R4 ;  /* 0x000000181004723c */ /* 0x004fde0000041804 */
[----:B------:R-:W-:-:S08]  /*3e270*/  NOP ;  /* 0x0000000000007918 */ /* 0x000fd00000000000 */
[----:B------:R0:W-:Y:S04]  /*3e280*/  STL.64 [R1+0x160], R4 ;  /* 0x0001600401007387 */ /* 0x0001e80000100a00 */
[----:B------:R-:W-:Y:S04]  /*3e290*/  STL.64 [R1+0x168], R6 ;  /* 0x0001680601007387 */ /* 0x000fe80000100a00 */
[----:B------:R-:W2:Y:S01]  /*3e2a0*/  LDL.LU.64 R26, [R1+0x2c88] ;  /* 0x002c8800011a7983 */ /* 0x000ea20000300a00 */
[----:B0-----:R-:W-:Y:S02]  /*3e2b0*/  IMAD.MOV.U32 R5, RZ, RZ, R24 ;  /* 0x000000ffff057224 */ /* 0x001fe400078e0018 */
[----:B------:R-:W-:-:S02]  /*3e2c0*/  IMAD.MOV.U32 R4, RZ, RZ, R25 ;  /* 0x000000ffff047224 */ /* 0x000fc400078e0019 */
[----:B------:R-:W4:Y:S02]  /*3e2d0*/  LDL.LU.64 R24, [R1+0x2c80] ;  /* 0x002c800001187983 */ /* 0x000f240000300a00 */
[----:B----4-:R-:W-:Y:S02]  /*3e2e0*/  HMMA.16816.F32.BF16 R12, R16, R24, R12 ;  /* 0x00000018100c723c */ /* 0x010fe4000004180c */
[----:B--2---:R-:W-:Y:S04]  /*3e2f0*/  STL.64 [R1+0x2bf0], R26 ;  /* 0x002bf01a01007387 */ /* 0x004fe80000100a00 */
[----:B------:R0:W-:-:S15]  /*3e300*/  STL.64 [R1+0x2be8], R24 ;  /* 0x002be81801007387 */ /* 0x0001de0000100a00 */
[----:B------:R-:W-:-:S02]  /*3e310*/  NOP ;  /* 0x0000000000007918 */ /* 0x000fc40000000000 */
[----:B------:R1:W-:Y:S04]  /*3e320*/  STL.64 [R1+0x150], R12 ;  /* 0x0001500c01007387 */ /* 0x0003e80000100a00 */
[----:B------:R2:W-:Y:S04]  /*3e330*/  STL.64 [R1+0x158], R14 ;  /* 0x0001580e01007387 */ /* 0x0005e80000100a00 */
[----:B0-----:R-:W4:Y:S04]  /*3e340*/  LDL.LU R24, [R1+0x8c0] ;  /* 0x0008c00001187983 */ /* 0x001f280000300800 */
[----:B------:R-:W4:Y:S04]  /*3e350*/  LDL.LU R25, [R1+0x8c4] ;  /* 0x0008c40001197983 */ /* 0x000f280000300800 */
[----:B------:R-:W4:Y:S04]  /*3e360*/  LDL.LU R26, [R1+0x8c8] ;  /* 0x0008c800011a7983 */ /* 0x000f280000300800 */
[----:B------:R-:W4:Y:S04]  /*3e370*/  LDL.LU R27, [R1+0x8cc] ;  /* 0x0008cc00011b7983 */ /* 0x000f280000300800 */
[----:B-1----:R-:W4:Y:S04]  /*3e380*/  LDL.LU R12, [R1+0x80] ;  /* 0x00008000010c7983 */ /* 0x002f280000300800 */
[----:B------:R-:W4:Y:S04]  /*3e390*/  LDL.LU R13, [R1+0x84] ;  /* 0x00008400010d7983 */ /* 0x000f280000300800 */
[----:B--2---:R-:W2:Y:S04]  /*3e3a0*/  LDL.LU R14, [R1+0x88] ;  /* 0x00008800010e7983 */ /* 0x004ea80000300800 */
[----:B------:R-:W2:Y:S01]  /*3e3b0*/  LDL.LU R15, [R1+0x8c] ;  /* 0x00008c00010f7983 */ /* 0x000ea20000300800 */
[----:B---3--:R-:W-:Y:S06]  /*3e3c0*/  HMMA.16816.F32.BF16 R20, R16, R8, R20 ;  /* 0x000000081014723c */ /* 0x008fec0000041814 */
[----:B------:R-:W-:-:S02]  /*3e3d0*/  IMAD.MOV.U32 R7, RZ, RZ, R8 ;  /* 0x000000ffff077224 */ /* 0x000fc400078e0008 */
[----:B------:R-:W-:Y:S01]  /*3e3e0*/  IMAD.MOV.U32 R6, RZ, RZ, R9 ;  /* 0x000000ffff067224 */ /* 0x000fe200078e0009 */
[----:B--2---:R-:W-:Y:S04]  /*3e3f0*/  STL.64 [R1+0x2b98], R14 ;  /* 0x002b980e01007387 */ /* 0x004fe80000100a00 */
[----:B----4-:R0:W-:Y:S02]  /*3e400*/  STL.64 [R1+0x2b90], R12 ;  /* 0x002b900c01007387 */ /* 0x0101e40000100a00 */
[----:B0-----:R-:W-:Y:S02]  /*3e410*/  IMAD.MOV.U32 R12, RZ, RZ, R3 ;  /* 0x000000ffff0c7224 */ /* 0x001fe400078e0003 */
[----:B------:R-:W-:Y:S01]  /*3e420*/  IMAD.MOV.U32 R13, RZ, RZ, R0 ;  /* 0x000000ffff0d7224 */ /* 0x000fe200078e0000 */
[----:B------:R-:W2:Y:S04]  /*3e430*/  LDL.LU R3, [R1+0x2c7c] ;  /* 0x002c7c0001037983 */ /* 0x000ea80000300800 */
[----:B------:R-:W3:Y:S04]  /*3e440*/  LDL.LU R0, [R1+0x2c78] ;  /* 0x002c780001007983 */ /* 0x000ee80000300800 */
        /* <DEDUP_REMOVED lines=11> */
[----:B------:R-:W-:Y:S01]  /*3e500*/  IMAD.MOV.U32 R10, RZ, RZ, R21 ;  /* 0x000000ffff0a7224 */ /* 0x000fe200078e0015 */
[----:B------:R-:W2:Y:S04]  /*3e510*/  LDL.LU.64 R22, [R1+0x2c50] ;  /* 0x002c500001167983 */ /* 0x000ea80000300a00 */
[----:B------:R-:W2:Y:S02]  /*3e520*/  LDL.LU.64 R20, [R1+0x2c48] ;  /* 0x002c480001147983 */ /* 0x000ea40000300a00 */
[----:B--2---:R-:W-:-:S15]  /*3e530*/  HMMA.16816.F32.BF16 R20, R16, R12, R20 ;  /* 0x0000000c1014723c */ /* 0x004fde0000041814 */
        /* <DEDUP_REMOVED lines=9> */
[----:B------:R-:W-:Y:S01]  /*3e5d0*/  IMAD.MOV.U32 R13, RZ, RZ, R6 ;  /* 0x000000ffff0d7224 */ /* 0x000fe200078e0006 */
[----:B--2---:R-:W-:-:S15]  /*3e5e0*/  HMMA.16816.F32.BF16 R24, R16, R20, R24 ;  /* 0x000000141018723c */ /* 0x004fde0000041818 */
[----:B------:R-:W-:-:S08]  /*3e5f0*/  NOP ;  /* 0x0000000000007918 */ /* 0x000fd00000000000 */
[----:B------:R0:W-:Y:S04]  /*3e600*/  STL.64 [R1+0x110], R24 ;  /* 0x0001101801007387 */ /* 0x0001e80000100a00 */
[----:B------:R-:W-:Y:S01]  /*3e610*/  STL.64 [R1+0x118], R26 ;  /* 0x0001181a01007387 */ /* 0x000fe20000100a00 */
[----:B0-----:R-:W-:Y:S02]  /*3e620*/  IMAD.MOV.U32 R25, RZ, RZ, R4 ;  /* 0x000000ffff197224 */ /* 0x001fe400078e0004 */
[----:B------:R-:W-:Y:S01]  /*3e630*/  IMAD.MOV.U32 R24, RZ, RZ, R5 ;  /* 0x000000ffff187224 */ /* 0x000fe200078e0005 */
[----:B------:R-:W4:Y:S04]  /*3e640*/  LDL.LU R4, [R1+0x870] ;  /* 0x0008700001047983 */ /* 0x000f280000300800 */
[----:B------:R-:W4:Y:S04]  /*3e650*/  LDL.LU R5, [R1+0x874] ;  /* 0x0008740001057983 */ /* 0x000f280000300800 */
[----:B------:R-:W4:Y:S04]  /*3e660*/  LDL.LU R6, [R1+0x878] ;  /* 0x0008780001067983 */ /* 0x000f280000300800 */
[----:B------:R-:W4:Y:S04]  /*3e670*/  LDL.LU R7, [R1+0x87c] ;  /* 0x00087c0001077983 */ /* 0x000f280000300800 */
        /* <DEDUP_REMOVED lines=18> */
[----:B0-----:R-:W3:Y:S04]  /*3e7a0*/  LDL.LU R20, [R1+0x90] ;  /* 0x0000900001147983 */ /* 0x001ee80000300800 */
[----:B------:R-:W3:Y:S01]  /*3e7b0*/  LDL.LU R21, [R1+0x94] ;  /* 0x0000940001157983 */ /* 0x000ee20000300800 */
[----:B------:R-:W-:-:S02]  /*3e7c0*/  IMAD.MOV.U32 R22, RZ, RZ, R0 ;  /* 0x000000ffff167224 */ /* 0x000fc400078e0000 */
[----:B------:R-:W-:Y:S01]  /*3e7d0*/  IMAD.MOV.U32 R23, RZ, RZ, R3 ;  /* 0x000000ffff177224 */ /* 0x000fe200078e0003 */
[----:B------:R-:W2:Y:S04]  /*3e7e0*/  LDL.LU R0, [R1+0x2c3c] ;  /* 0x002c3c0001007983 */ /* 0x000ea80000300800 */
[----:B------:R-:W2:Y:S04]  /*3e7f0*/  LDL.LU R3, [R1+0x2c38] ;  /* 0x002c380001037983 */ /* 0x000ea80000300800 */
[----:B------:R-:W-:Y:S01]  /*3e800*/  STL.64 [R1+0x2bb8], R22 ;  /* 0x002bb81601007387 */ /* 0x000fe20000100a00 */
[----:B----4-:R-:W-:Y:S03]  /*3e810*/  HMMA.16816.F32.BF16 R16, R16, R8, R4 ;  /* 0x000000081010723c */ /* 0x010fe60000041804 */
[----:B---3--:R0:W-:Y:S04]  /*3e820*/  STL.64 [R1+0x2bb0], R20 ;  /* 0x002bb01401007387 */ /* 0x0081e80000100a00 */
[----:B0-----:R-:W3:Y:S04]  /*3e830*/  LDL.LU R20, [R1+0xa0] ;  /* 0x0000a00001147983 */ /* 0x001ee80000300800 */
[----:B------:R-:W3:Y:S04]  /*3e840*/  LDL.LU R21, [R1+0xa4] ;  /* 0x0000a40001157983 */ /* 0x000ee80000300800 */
[----:B------:R-:W4:Y:S04]  /*3e850*/  LDL.LU R22, [R1+0xa8] ;  /* 0x0000a80001167983 */ /* 0x000f280000300800 */
[----:B------:R-:W4:Y:S01]  /*3e860*/  LDL.LU R23, [R1+0xac] ;  /* 0x0000ac0001177983 */ /* 0x000f220000300800 */
[----:B------:R-:W-:-:S02]  /*3e870*/  IMAD.MOV.U32 R27, RZ, RZ, R8 ;  /* 0x000000ffff1b7224 */ /* 0x000fc400078e0008 */
[----:B------:R-:W-:Y:S01]  /*3e880*/  IMAD.MOV.U32 R26, RZ, RZ, R9 ;  /* 0x000000ffff1a7224 */ /* 0x000fe200078e0009 */
[----:B----4-:R-:W-:Y:S04]  /*3e890*/  STL.64 [R1+0x2bd0], R22 ;  /* 0x002bd01601007387 */ /* 0x010fe80000100a00 */
[----:B---3--:R0:W-:Y:S04]  /*3e8a0*/  STL.64 [R1+0x2bc8], R20 ;  /* 0x002bc81401007387 */ /* 0x0081e80000100a00 */
[----:B0-----:R-:W3:Y:S04]  /*3e8b0*/  LDL.LU R20, [R1+0xb0] ;  /* 0x0000b00001147983 */ /* 0x001ee80000300800 */
[----:B------:R-:W3:Y:S04]  /*3e8c0*/  LDL.LU R21, [R1+0xb4] ;  /* 0x0000b40001157983 */ /* 0x000ee80000300800 */
[----:B------:R-:W4:Y:S04]  /*3e8d0*/  LDL.LU.64 R6, [R1+0x2c30] ;  /* 0x002c300001067983 */ /* 0x000f280000300a00 */
[----:B------:R-:W3:Y:S04]  /*3e8e0*/  LDL.LU.64 R4, [R1+0x2c28] ;  /* 0x002c280001047983 */ /* 0x000ee80000300a00 */
[----:B------:R-:W-:Y:S04]  /*3e8f0*/  STL.64 [R1+0x100], R16 ;  /* 0x0001001001007387 */ /* 0x000fe80000100a00 */
[----:B------:R0:W-:Y:S04]  /*3e900*/  STL.64 [R1+0x108], R18 ;  /* 0x0001081201007387 */ /* 0x0001e80000100a00 */
[----:B------:R-:W3:Y:S04]  /*3e910*/  LDL.LU.64 R10, [R1+0x2c20] ;  /* 0x002c2000010a7983 */ /* 0x000ee80000300a00 */
[----:B------:R-:W3:Y:S04]  /*3e920*/  LDL.LU.64 R8, [R1+0x2c18] ;  /* 0x002c180001087983 */ /* 0x000ee80000300a00 */
[----:B0-----:R-:W4:Y:S01]  /*3e930*/  LDL.LU.64 R18, [R1+0xb80] ;  /* 0x000b800001127983 */ /* 0x001f220000300a00 */
[----:B--2---:R-:W-:-:S02]  /*3e940*/  IMAD.MOV.U32 R22, RZ, RZ, R3 ;  /* 0x000000ffff167224 */ /* 0x004fc400078e0003 */
[----:B------:R-:W-:Y:S01]  /*3e950*/  IMAD.MOV.U32 R23, RZ, RZ, R0 ;  /* 0x000000ffff177224 */ /* 0x000fe200078e0000 */
[----:B---3--:R-:W-:-:S15]  /*3e960*/  HMMA.16816.F32.BF16 R12, R8, R4, R12 ;  /* 0x00000004080c723c */ /* 0x008fde000004180c */
[----:B------:R-:W-:-:S08]  /*3e970*/  NOP ;  /* 0x0000000000007918 */ /* 0x000fd00000000000 */
[----:B------:R0:W-:Y:S01]  /*3e980*/  STL.64 [R1+0xf0], R12 ;  /* 0x0000f00c01007387 */ /* 0x0001e20000100a00 */
[----:B------:R-:W-:Y:S02]  /*3e990*/  IMAD.MOV.U32 R0, RZ, RZ, R14 ;  /* 0x000000ffff007224 */ /* 0x000fe400078e000e */
[----:B------:R-:W-:Y:S02]  /*3e9a0*/  IMAD.MOV.U32 R3, RZ, RZ, R15 ;  /* 0x000000ffff037224 */ /* 0x000fe400078e000f */
[----:B------:R-:W2:Y:S04]  /*3e9b0*/  LDL.LU.64 R14, [R1+0x2c10] ;  /* 0x002c1000010e7983 */ /* 0x000ea80000300a00 */
[----:B0-----:R-:W2:Y:S01]  /*3e9c0*/  LDL.LU.64 R12, [R1+0x2c08] ;  /* 0x002c0800010c7983 */ /* 0x001ea20000300a00 */
[----:B----4-:R-:W-:-:S02]  /*3e9d0*/  IMAD.MOV.U32 R4, RZ, RZ, R18 ;  /* 0x000000ffff047224 */ /* 0x010fc400078e0012 */
[----:B------:R-:W-:Y:S02]  /*3e9e0*/  IMAD.MOV.U32 R5, RZ, RZ, R19 ;  /* 0x000000ffff057224 */ /* 0x000fe400078e0013 */
[----:B------:R-:W0:Y:S04]  /*3e9f0*/  LDSM.16.MT88.4 R16, [R28+UR4+0xc100] ;  /* 0x00c100041c10783b */ /* 0x000e280008004200 */
[----:B------:R-:W-:Y:S04]  /*3ea00*/  STL [R1+0x2410], R3 ;  /* 0x0024100301007387 */ /* 0x000fe80000100800 */
[----:B------:R-:W-:Y:S04]  /*3ea10*/  STL [R1+0x240c], R0 ;  /* 0x00240c0001007387 */ /* 0x000fe80000100800 */
[----:B0-----:R-:W-:Y:S04]  /*3ea20*/  STL.64 [R1+0x2a78], R18 ;  /* 0x002a781201007387 */ /* 0x001fe80000100a00 */
[----:B------:R0:W-:Y:S02]  /*3ea30*/  STL.64 [R1+0x2a70], R16 ;  /* 0x002a701001007387 */ /* 0x0001e40000100a00 */
[----:B0-----:R-:W-:-:S02]  /*3ea40*/  IMAD.MOV.U32 R16, RZ, RZ, R27 ;  /* 0x000000ffff107224 */ /* 0x001fc400078e001b */
[----:B------:R-:W-:Y:S02]  /*3ea50*/  IMAD.MOV.U32 R17, RZ, RZ, R26 ;  /* 0x000000ffff117224 */ /* 0x000fe400078e001a */
[----:B--2---:R-:W-:Y:S01]  /*3ea60*/  HMMA.16816.F32.BF16 R24, R8, R24, R12 ;  /* 0x000000180818723c */ /* 0x004fe2000004180c */
[----:B------:R-:W2:Y:S04]  /*3ea70*/  LDL.LU.64 R14, [R1+0x2c00] ;  /* 0x002c0000010e7983 */ /* 0x000ea80000300a00 */
[----:B------:R-:W2:-:S15]  /*3ea80*/  LDL.LU.64 R12, [R1+0x2bf8] ;  /* 0x002bf800010c7983 */ /* 0x000e9e0000300a00 */
[----:B------:R-:W-:-:S03]  /*3ea90*/  NOP ;  /* 0x0000000000007918 */ /* 0x000fc60000000000 */
[----:B------:R-:W-:Y:S04]  /*3eaa0*/  STL.64 [R1+0xe0], R24 ;  /* 0x0000e01801007387 */ /* 0x000fe80000100a00 */
[----:B------:R0:W-:Y:S04]  /*3eab0*/  STL.64 [R1+0xe8], R26 ;  /* 0x0000e81a01007387 */ /* 0x0001e80000100a00 */
[----:B0-----:R-:W3:Y:S04]  /*3eac0*/  LDL.LU.64 R26, [R1+0x2bf0] ;  /* 0x002bf000011a7983 */ /* 0x001ee80000300a00 */
[----:B------:R-:W2:Y:S02]  /*3ead0*/  LDL.LU.64 R24, [R1+0x2be8] ;  /* 0x002be80001187983 */ /* 0x000ea40000300a00 */
[----:B--2---:R-:W-:-:S15]  /*3eae0*/  HMMA.16816.F32.BF16 R12, R8, R24, R12 ;  /* 0x00000018080c723c */ /* 0x004fde000004180c */
[----:B------:R-:W-:-:S08]  /*3eaf0*/  NOP ;  /* 0x0000000000007918 */ /* 0x000fd00000000000 */
[----:B------:R0:W-:Y:S04]  /*3eb00*/  STL.64 [R1+0xd0], R12 ;  /* 0x0000d00c01007387 */ /* 0x0001e80000100a00 */
[----:B0-----:R-:W2:Y:S01]  /*3eb10*/  LDL.LU.64 R12, [R1+0x2be0] ;  /* 0x002be000010c7983 */ /* 0x001ea20000300a00 */
[----:B------:R-:W-:Y:S02]  /*3eb20*/  IMAD.MOV.U32 R3, RZ, RZ, R14 ;  /* 0x000000ffff037224 */ /* 0x000fe400078e000e */
[----:B------:R-:W-:Y:S01]  /*3eb30*/  IMAD.MOV.U32 R0, RZ, RZ, R15 ;  /* 0x000000ffff007224 */ /* 0x000fe200078e000f */
[----:B---3--:R0:W-:Y:S04]  /*3eb40*/  STL.64 [R1+0x2b58], R26 ;  /* 0x002b581a01007387 */ /* 0x0081e80000100a00 */
[----:B------:R-:W3:Y:S04]  /*3eb50*/  LDL.LU R24, [R1+0x740] ;  /* 0x0007400001187983 */ /* 0x000ee80000300800 */
[----:B------:R-:W3:Y:S01]  /*3eb60*/  LDL.LU R25, [R1+0x744] ;  /* 0x0007440001197983 */ /* 0x000ee20000300800 */
[----:B0-----:R-:W-:-:S03]  /*3eb70*/  IMAD.MOV.U32 R26, RZ, RZ, R29 ;  /* 0x000000ffff1a7224 */ /* 0x001fc600078e001d */
[----:B------:R-:W4:Y:S04]  /*3eb80*/  LDL.LU R29, [R1+0x2bd8] ;  /* 0x002bd800011d7983 */ /* 0x000f280000300800 */
[----:B------:R-:W-:Y:S04]  /*3eb90*/  STL [R1+0x2464], R0 ;  /* 0x0024640001007387 */ /* 0x000fe80000100800 */
[----:B------:R-:W-:Y:S01]  /*3eba0*/  STL [R1+0x2460], R3 ;  /* 0x0024600301007387 */ /* 0x000fe20000100800 */
        /* <DEDUP_REMOVED lines=19> */
[----:B0-----:R-:W2:Y:S04]  /*3ece0*/  LDL.LU.64 R14, [R1+0x2b98] ;  /* 0x002b9800010e7983 */ /* 0x001ea80000300a00 */
[----:B------:R-:W2:Y:S02]  /*3ecf0*/  LDL.LU.64 R12, [R1+0x2b90] ;  /* 0x002b9000010c7983 */ /* 0x000ea40000300a00 */
[----:B--2---:R-:W-:Y:S02]  /*3ed00*/  HMMA.16816.F32.BF16 R20, R8, R20, R12 ;  /* 0x000000140814723c */ /* 0x004fe4000004180c */
[----:B------:R-:W3:Y:S04]  /*3ed10*/  LDL.LU.64 R14, [R1+0x2b88] ;  /* 0x002b8800010e7983 */ /* 0x000ee80000300a00 */
[----:B------:R-:W3:-:S15]  /*3ed20*/  LDL.LU.64 R12, [R1+0x2b80] ;  /* 0x002b8000010c7983 */ /* 0x000ede0000300a00 */
[----:B------:R-:W-:-:S02]  /*3ed30*/  NOP ;  /* 0x0000000000007918 */ /* 0x000fc40000000000 */
[----:B------:R-:W-:Y:S04]  /*3ed40*/  STL.64 [R1+0x90], R20 ;  /* 0x0000901401007387 */ /* 0x000fe80000100a00 */
[----:B------:R0:W-:Y:S04]  /*3ed50*/  STL.64 [R1+0x98], R22 ;  /* 0x0000981601007387 */ /* 0x0001e80000100a00 */
[----:B0-----:R-:W2:Y:S04]  /*3ed60*/  LDL.LU.64 R22, [R1+0x2b78] ;  /* 0x002b780001167983 */ /* 0x001ea80000300a00 */
[----:B------:R-:W2:Y:S02]  /*3ed70*/  LDL.LU.64 R20, [R1+0x2b70] ;  /* 0x002b700001147983 */ /* 0x000ea40000300a00 */
[----:B--2---:R-:W-:Y:S01]  /*3ed80*/  HMMA.16816.F32.BF16 R16, R8, R16, R20 ;  /* 0x000000100810723c */ /* 0x004fe20000041814 */
[----:B------:R-:W-:Y:S01]  /*3ed90*/  IMAD.MOV.U32 R27, RZ, RZ, R2 ;  /* 0x000000ffff1b7224 */ /* 0x000fe200078e0002 */
[----:B------:R-:W0:-:S15]  /*3eda0*/  LDSM.16.MT88.4 R8, [R28+UR4+0xc180] ;  /* 0x00c180041c08783b */ /* 0x000e1e0008004200 */
[----:B------:R-:W-:-:S06]  /*3edb0*/  NOP ;  /* 0x0000000000007918 */ /* 0x000fcc0000000000 */
[----:B------:R-:W-:Y:S04]  /*3edc0*/  STL.64 [R1+0x80], R16 ;  /* 0x0000801001007387 */ /* 0x000fe80000100a00 */
[----:B------:R1:W-:Y:S04]  /*3edd0*/  STL [R1+0x88], R18 ;  /* 0x0000881201007387 */ /* 0x0003e80000100800 */
[----:B------:R-:W2:Y:S01]  /*3ede0*/  LDL R22, [R1+0x38] ;  /* 0x0000380001167983 */ /* 0x000ea20000100800 */
[----:B------:R-:W-:Y:S02]  /*3edf0*/  IMAD.MOV.U32 R2, RZ, RZ, R19 ;  /* 0x000000ffff027224 */ /* 0x000fe400078e0013 */
[----:B----4-:R-:W-:-:S02]  /*3ee00*/  IMAD.MOV.U32 R23, RZ, RZ, R29 ;  /* 0x000000ffff177224 */ /* 0x010fc400078e001d */
[----:B------:R-:W-:Y:S02]  /*3ee10*/  IMAD.MOV.U32 R19, RZ, RZ, R5 ;  /* 0x000000ffff137224 */ /* 0x000fe400078e0005 */
[----:B-1----:R-:W-:Y:S01]  /*3ee20*/  IMAD.MOV.U32 R18, RZ, RZ, R4 ;  /* 0x000000ffff127224 */ /* 0x002fe200078e0004 */
[----:B--2---:R-:W-:Y:S04]  /*3ee30*/  STL.64 [R1+0x2b48], R22 ;  /* 0x002b481601007387 */ /* 0x004fe80000100a00 */
[----:B------:R1:W-:Y:S04]  /*3ee40*/  STL.64 [R1+0x2ac0], R18 ;  /* 0x002ac01201007387 */ /* 0x0003e80000100a00 */
[----:B-1----:R-:W2:Y:S01]  /*3ee50*/  LDL.64 R18, [R1+0x48] ;  /* 0x0000480001127983 */ /* 0x002ea20000100a00 */
[----:B---3--:R-:W-:Y:S03]  /*3ee60*/  HMMA.16816.F32.BF16 R4, R12, R6, R24 ;  /* 0x000000060c04723c */ /* 0x008fe60000041818 */
[----:B--2---:R-:W-:Y:S04]  /*3ee70*/  STL.64 [R1+0x2b50], R18 ;  /* 0x002b501201007387 */ /* 0x004fe80000100a00 */
[----:B------:R-:W-:Y:S04]  /*3ee80*/  STL [R1+0x25f8], R2 ;  /* 0x0025f80201007387 */ /* 0x000fe80000100800 */
[----:B0-----:R0:W-:Y:S04]  /*3ee90*/  STL.64 [R1+0x29f8], R10 ;  /* 0x0029f80a01007387 */ /* 0x0011e80000100a00 */
[----:B------:R-:W-:Y:S04]  /*3eea0*/  STL.64 [R1+0x29f0], R8 ;  /* 0x0029f00801007387 */ /* 0x000fe80000100a00 */
[----:B0-----:R-:W2:Y:S04]  /*3eeb0*/  LDL.64 R10, [R1+0x8] ;  /* 0x00000800010a7983 */ /* 0x001ea80000100a00 */
[----:B--2---:R-:W-:Y:S04]  /*3eec0*/  STL.64 [R1+0x2b10], R10 ;  /* 0x002b100a01007387 */ /* 0x004fe80000100a00 */
[----:B------:R-:W-:Y:S04]  /*3eed0*/  STL.64 [R1+0xd80], R4 ;  /* 0x000d800401007387 */ /* 0x000fe80000100a00 */
[----:B------:R-:W-:Y:S04]  /*3eee0*/  STL.64 [R1+0xd88], R6 ;  /* 0x000d880601007387 */ /* 0x000fe80000100a00 */
[----:B------:R-:W2:Y:S04]  /*3eef0*/  LDL.LU R16, [R1+0x720] ;  /* 0x0007200001107983 */ /* 0x000ea80000300800 */
[----:B------:R-:W2:Y:S04]  /*3ef00*/  LDL.LU R17, [R1+0x724] ;  /* 0x0007240001117983 */ /* 0x000ea80000300800 */
[----:B------:R-:W3:Y:S04]  /*3ef10*/  LDL.LU R18, [R1+0x728] ;  /* 0x0007280001127983 */ /* 0x000ee80000300800 */
[----:B------:R-:W3:Y:S04]  /*3ef20*/  LDL.LU R19, [R1+0x72c] ;  /* 0x00072c0001137983 */ /* 0x000ee80000300800 */
[----:B---3--:R-:W-:Y:S04]  /*3ef30*/  STL.64 [R1+0x2b68], R18 ;  /* 0x002b681201007387 */ /* 0x008fe80000100a00 */
[----:B--2---:R0:W-:Y:S04]  /*3ef40*/  STL.64 [R1+0x2b60], R16 ;  /* 0x002b601001007387 */ /* 0x0041e80000100a00 */
[----:B------:R-:W2:Y:S04]  /*3ef50*/  LDL R26, [R1+0x68] ;  /* 0x00006800011a7983 */ /* 0x000ea80000100800 */
[----:B------:R-:W2:Y:S04]  /*3ef60*/  LDL R27, [R1+0x6c] ;  /* 0x00006c00011b7983 */ /* 0x000ea80000100800 */
        /* <DEDUP_REMOVED lines=8> */
[----:B------:R-:W4:Y:S01]  /*3eff0*/  LDL.64 R10, [R1+0x18] ;  /* 0x00001800010a7983 */ /* 0x000f220000100a00 */
[----:B------:R-:W-:-:S03]  /*3f000*/  IMAD.MOV.U32 R29, RZ, RZ, R4 ;  /* 0x000000ffff1d7224 */ /* 0x000fc600078e0004 */
[----:B----4-:R0:W-:Y:S04]  /*3f010*/  STL.64 [R1+0x2b28], R10 ;  /* 0x002b280a01007387 */ /* 0x0101e80000100a00 */
[----:B------:R-:W4:Y:S04]  /*3f020*/  LDL.LU R4, [R1+0x470] ;  /* 0x0004700001047983 */ /* 0x000f280000300800 */
[----:B------:R-:W4:Y:S04]  /*3f030*/  LDL.LU R5, [R1+0x474] ;  /* 0x0004740001057983 */ /* 0x000f280000300800 */
[----:B------:R-:W3:Y:S04]  /*3f040*/  LDL.LU R6, [R1+0x478] ;  /* 0x0004780001067983 */ /* 0x000ee80000300800 */
[----:B------:R-:W3:Y:S04]  /*3f050*/  LDL.LU R7, [R1+0x47c] ;  /* 0x00047c0001077983 */ /* 0x000ee80000300800 */
[----:B0-----:R-:W4:Y:S04]  /*3f060*/  LDL R10, [R1+0x28] ;  /* 0x00002800010a7983 */ /* 0x001f280000100800 */
[----:B------:R-:W4:Y:S01]  /*3f070*/  LDL R11, [R1+0x2c] ;  /* 0x00002c00010b7983 */ /* 0x000f220000100800 */
[C---:B--2---:R-:W-:Y:S03]  /*3f080*/  HMMA.16816.F32.BF16 R24, R12.reuse, R26, R16 ;  /* 0x0000001a0c18723c */ /* 0x044fe60000041810 */
[----:B----4-:R-:W-:Y:S04]  /*3f090*/  STL.64 [R1+0x2b40], R10 ;  /* 0x002b400a01007387 */ /* 0x010fe80000100a00 */
[----:B---3--:R-:W-:Y:S04]  /*3f0a0*/  STL.64 [R1+0x2b20], R6 ;  /* 0x002b200601007387 */ /* 0x008fe80000100a00 */
[----:B------:R0:W-:Y:S04]  /*3f0b0*/  STL.64 [R1+0x2b18], R4 ;  /* 0x002b180401007387 */ /* 0x0001e80000100a00 */
[----:B0-----:R-:W2:Y:S04]  /*3f0c0*/  LDL.LU R4, [R1+0x6e0] ;  /* 0x0006e00001047983 */ /* 0x001ea80000300800 */
[----:B------:R-:W2:Y:S04]  /*3f0d0*/  LDL.LU R5, [R1+0x6e4] ;  /* 0x0006e40001057983 */ /* 0x000ea80000300800 */
[----:B------:R-:W3:Y:S04]  /*3f0e0*/  LDL.LU R6, [R1+0x6e8] ;  /* 0x0006e80001067983 */ /* 0x000ee80000300800 */
[----:B------:R-:W3:Y:S04]  /*3f0f0*/  LDL.LU R7, [R1+0x6ec] ;  /* 0x0006ec0001077983 */ /* 0x000ee80000300800 */
[----:B------:R-:W4:Y:S04]  /*3f100*/  LDL.LU R8, [R1+0x700] ;  /* 0x0007000001087983 */ /* 0x000f280000300800 */
[----:B------:R-:W4:Y:S04]  /*3f110*/  LDL.LU R9, [R1+0x704] ;  /* 0x0007040001097983 */ /* 0x000f280000300800 */
[----:B------:R-:W4:Y:S04]  /*3f120*/  LDL.LU R10, [R1+0x708] ;  /* 0x00070800010a7983 */ /* 0x000f280000300800 */
[----:B------:R-:W4:Y:S04]  /*3f130*/  LDL.LU R11, [R1+0x70c] ;  /* 0x00070c00010b7983 */ /* 0x000f280000300800 */
[----:B---3--:R-:W-:Y:S04]  /*3f140*/  STL.64 [R1+0x2b38], R6 ;  /* 0x002b380601007387 */ /* 0x008fe80000100a00 */
[----:B--2---:R0:W-:Y:S04]  /*3f150*/  STL.64 [R1+0x2b30], R4 ;  /* 0x002b300401007387 */ /* 0x0041e80000100a00 */
[----:B0-----:R-:W2:Y:S04]  /*3f160*/  LDL.LU R4, [R1+0x6f0] ;  /* 0x0006f00001047983 */ /* 0x001ea80000300800 */
[----:B------:R-:W2:Y:S04]  /*3f170*/  LDL.LU R5, [R1+0x6f4] ;  /* 0x0006f40001057983 */ /* 0x000ea80000300800 */
[----:B------:R-:W2:Y:S04]  /*3f180*/  LDL.LU R6, [R1+0x6f8] ;  /* 0x0006f80001067983 */ /* 0x000ea80000300800 */
[----:B------:R-:W2:Y:S04]  /*3f190*/  LDL.LU R7, [R1+0x6fc] ;  /* 0x0006fc0001077983 */ /* 0x000ea80000300800 */
[----:B------:R-:W-:Y:S04]  /*3f1a0*/  STL [R1+0x21fc], R29 ;  /* 0x0021fc1d01007387 */ /* 0x000fe80000100800 */
[----:B------:R-:W3:Y:S04]  /*3f1b0*/  LDL.LU.64 R18, [R1+0x2b68] ;  /* 0x002b680001127983 */ /* 0x000ee80000300a00 */
[----:B------:R-:W3:Y:S04]  /*3f1c0*/  LDL.LU.64 R16, [R1+0x2b60] ;  /* 0x002b600001107983 */ /* 0x000ee80000300a00 */
[----:B------:R-:W-:Y:S04]  /*3f1d0*/  STL.64 [R1+0xc80], R24 ;  /* 0x000c801801007387 */ /* 0x000fe80000100a00 */
[----:B------:R0:W-:Y:S04]  /*3f1e0*/  STL.64 [R1+0xc88], R26 ;  /* 0x000c881a01007387 */ /* 0x0001e80000100a00 */
[----:B0-----:R-:W3:Y:S02]  /*3f1f0*/  LDL.LU.64 R26, [R1+0x2b58] ;  /* 0x002b5800011a7983 */ /* 0x001ee40000300a00 */
[----:B---3--:R-:W-:-:S15]  /*3f200*/  HMMA.16816.F32.BF16 R16, R12, R26, R16 ;  /* 0x0000001a0c10723c */ /* 0x008fde0000041810 */
[----:B------:R-:W-:-:S08]  /*3f210*/  NOP ;  /* 0x0000000000007918 */ /* 0x000fd00000000000 */
[----:B------:R-:W-:Y:S04]  /*3f220*/  STL.64 [R1+0xb40], R16 ;  /* 0x000b401001007387 */ /* 0x000fe80000100a00 */
[----:B------:R0:W-:Y:S04]  /*3f230*/  STL.64 [R1+0xb48], R18 ;  /* 0x000b481201007387 */ /* 0x0001e80000100a00 */
[----:B0-----:R-:W3:Y:S04]  /*3f240*/  LDL.LU.64 R18, [R1+0x2b50] ;  /* 0x002b500001127983 */ /* 0x001ee80000300a00 */
[----:B------:R0:W-:Y:S04]  /*3f250*/  STL.64 [R1+0x2ad0], R26 ;  /* 0x002ad01a01007387 */ /* 0x0001e80000100a00 */
[----:B0-----:R-:W4:Y:S01]  /*3f260*/  LDL.64 R26, [R1+0x68] ;  /* 0x00006800011a7983 */ /* 0x001f220000100a00 */
[----:B---3--:R-:W-:Y:S03]  /*3f270*/  HMMA.16816.F32.BF16 R20, R12, R18, R20 ;  /* 0x000000120c14723c */ /* 0x008fe60000041814 */
[----:B----4-:R0:W-:Y:S04]  /*3f280*/  STL.64 [R1+0x2ae8], R26 ;  /* 0x002ae81a01007387 */ /* 0x0101e80000100a00 */
[----:B0-----:R-:W3:-:S15]  /*3f290*/  LDL.64 R26, [R1+0x78] ;  /* 0x00007800011a7983 */ /* 0x001ede0000100a00 */
[----:B------:R-:W-:-:S01]  /*3f2a0*/  NOP ;  /* 0x0000000000007918 */ /* 0x000fc20000000000 */
[----:B------:R-:W-:Y:S04]  /*3f2b0*/  STL.64 [R1+0x740], R20 ;  /* 0x0007401401007387 */ /* 0x000fe80000100a00 */
[----:B------:R0:W-:Y:S04]  /*3f2c0*/  STL.64 [R1+0x748], R22 ;  /* 0x0007481601007387 */ /* 0x0001e80000100a00 */
[----:B0-----:R-:W4:Y:S04]  /*3f2d0*/  LDL.LU.64 R22, [R1+0x2b48] ;  /* 0x002b480001167983 */ /* 0x001f280000300a00 */
[----:B------:R0:W-:Y:S04]  /*3f2e0*/  STL.64 [R1+0x2ac8], R18 ;  /* 0x002ac81201007387 */ /* 0x0001e80000100a00 */
[----:B------:R-:W2:Y:S04]  /*3f2f0*/  LDL.LU R16, [R1+0x3d0] ;  /* 0x0003d00001107983 */ /* 0x000ea80000300800 */
[----:B------:R-:W2:Y:S04]  /*3f300*/  LDL.LU R17, [R1+0x3d4] ;  /* 0x0003d40001117983 */ /* 0x000ea80000300800 */
[----:B0-----:R-:W3:Y:S04]  /*3f310*/  LDL.LU R18, [R1+0x3d8] ;  /* 0x0003d80001127983 */ /* 0x001ee80000300800 */
[----:B------:R-:W3:Y:S04]  /*3f320*/  LDL.LU R19, [R1+0x3dc] ;  /* 0x0003dc0001137983 */ /* 0x000ee80000300800 */
[----:B---3--:R-:W-:Y:S04]  /*3f330*/  STL.64 [R1+0x2ae0], R18 ;  /* 0x002ae01201007387 */ /* 0x008fe80000100a00 */
[----:B--2---:R0:W-:Y:S04]  /*3f340*/  STL.64 [R1+0x2ad8], R16 ;  /* 0x002ad81001007387 */ /* 0x0041e80000100a00 */
[----:B0-----:R-:W2:Y:S04]  /*3f350*/  LDL.LU R16, [R1+0x3e0] ;  /* 0x0003e00001107983 */ /* 0x001ea80000300800 */
[----:B------:R-:W2:Y:S04]  /*3f360*/  LDL.LU R17, [R1+0x3e4] ;  /* 0x0003e40001117983 */ /* 0x000ea80000300800 */
[----:B------:R-:W3:Y:S04]  /*3f370*/  LDL.LU R18, [R1+0x3e8] ;  /* 0x0003e80001127983 */ /* 0x000ee80000300800 */
[----:B------:R-:W3:Y:S01]  /*3f380*/  LDL.LU R19, [R1+0x3ec] ;  /* 0x0003ec0001137983 */ /* 0x000ee20000300800 */
[C---:B----4-:R-:W-:Y:S03]  /*3f390*/  HMMA.16816.F32.BF16 R8, R12.reuse, R22, R8 ;  /* 0x000000160c08723c */ /* 0x050fe60000041808 */
        /* <DEDUP_REMOVED lines=24> */
[----:B---3--:R-:W-:Y:S02]  /*3f520*/  HMMA.16816.F32.BF16 R12, R12, R10, R4 ;  /* 0x0000000a0c0c723c */ /* 0x008fe40000041804 */
[----:B------:R-:W2:Y:S04]  /*3f530*/  LDL.LU.64 R6, [R1+0x2b08] ;  /* 0x002b080001067983 */ /* 0x000ea80000300a00 */
[----:B------:R-:W2:Y:S01]  /*3f540*/  LDL.LU.64 R4, [R1+0x2b00] ;  /* 0x002b000001047983 */ /* 0x000ea20000300a00 */
[----:B------:R-:W-:-:S02]  /*3f550*/  IMAD.MOV.U32 R2, RZ, RZ, R26 ;  /* 0x000000ffff027224 */ /* 0x000fc400078e001a */
[----:B------:R-:W-:-:S14]  /*3f560*/  IMAD.MOV.U32 R0, RZ, RZ, R27 ;  /* 0x000000ffff007224 */ /* 0x000fdc00078e001b */
        /* <DEDUP_REMOVED lines=25> */
[----:B0-----:R-:W3:Y:S02]  /*3f700*/  LDL.LU.64 R18, [R1+0x2ac8] ;  /* 0x002ac80001127983 */ /* 0x001ee40000300a00 */
[----:B---3--:R-:W-:Y:S06]  /*3f710*/  HMMA.16816.F32.BF16 R12, R4, R18, R12 ;  /* 0x00000012040c723c */ /* 0x008fec000004180c */
[----:B------:R-:W-:-:S02]  /*3f720*/  IMAD.MOV.U32 R9, RZ, RZ, R18 ;  /* 0x000000ffff097224 */ /* 0x000fc400078e0012 */
[----:B------:R-:W-:-:S15]  /*3f730*/  IMAD.MOV.U32 R8, RZ, RZ, R19 ;  /* 0x000000ffff087224 */ /* 0x000fde00078e0013 */
[----:B------:R-:W-:Y:S04]  /*3f740*/  STL.64 [R1+0xa50], R12 ;  /* 0x000a500c01007387 */ /* 0x000fe80000100a00 */
[----:B------:R-:W-:Y:S04]  /*3f750*/  STL.64 [R1+0xa58], R14 ;  /* 0x000a580e01007387 */ /* 0x000fe80000100a00 */
[----:B------:R-:W2:Y:S04]  /*3f760*/  LDL.LU.64 R18, [R1+0x2ac0] ;  /* 0x002ac00001127983 */ /* 0x000ea80000300a00 */
[----:B------:R-:W0:Y:S04]  /*3f770*/  LDSM.16.MT88.4 R12, [R28+UR4+0xc200] ;  /* 0x00c200041c0c783b */ /* 0x000e280008004200 */
        /* <DEDUP_REMOVED lines=8> */
[----:B------:R-:W3:Y:S04]  /*3f800*/  LDL.LU R16, [R1+0x3b0] ;  /* 0x0003b00001107983 */ /* 0x000ee80000300800 */
[----:B------:R-:W3:Y:S01]  /*3f810*/  LDL.LU R17, [R1+0x3b4] ;  /* 0x0003b40001117983 */ /* 0x000ee20000300800 */
[----:B--2---:R-:W-:-:S02]  /*3f820*/  IMAD.MOV.U32 R24, RZ, RZ, R18 ;  /* 0x000000ffff187224 */ /* 0x004fc400078e0012 */
[----:B------:R-:W-:Y:S01]  /*3f830*/  IMAD.MOV.U32 R25, RZ, RZ, R19 ;  /* 0x000000ffff197224 */ /* 0x000fe200078e0013 */
[----:B------:R-:W2:Y:S04]  /*3f840*/  LDL.LU R18, [R1+0x3b8] ;  /* 0x0003b80001127983 */ /* 0x000ea80000300800 */
[----:B------:R-:W2:Y:S01]  /*3f850*/  LDL.LU R19, [R1+0x3bc] ;  /* 0x0003bc0001137983 */ /* 0x000ea20000300800 */
[----:B------:R-:W-:Y:S02]  /*3f860*/  IMAD.MOV.U32 R10, RZ, RZ, R29 ;  /* 0x000000ffff0a7224 */ /* 0x000fe400078e001d */
[----:B------:R-:W-:Y:S01]  /*3f870*/  IMAD.MOV.U32 R11, RZ, RZ, R21 ;  /* 0x000000ffff0b7224 */ /* 0x000fe200078e0015 */
[----:B--2---:R-:W-:Y:S04]  /*3f880*/  STL.64 [R1+0x2a98], R18 ;  /* 0x002a981201007387 */ /* 0x004fe80000100a00 */
[----:B---3--:R-:W-:Y:S04]  /*3f890*/  STL.64 [R1+0x2a90], R16 ;  /* 0x002a901001007387 */ /* 0x008fe80000100a00 */
[----:B------:R0:W-:Y:S04]  /*3f8a0*/  STL.64 [R1+0x2aa0], R10 ;  /* 0x002aa00a01007387 */ /* 0x0001e80000100a00 */
[----:B0-----:R-:W2:Y:S04]  /*3f8b0*/  LDL.64 R10, [R1+0x28] ;  /* 0x00002800010a7983 */ /* 0x001ea80000100a00 */
[----:B--2---:R0:W-:Y:S04]  /*3f8c0*/  STL.64 [R1+0x2ab8], R10 ;  /* 0x002ab80a01007387 */ /* 0x0041e80000100a00 */
[----:B------:R-:W2:Y:S04]  /*3f8d0*/  LDL.LU R8, [R1+0x6d0] ;  /* 0x0006d00001087983 */ /* 0x000ea80000300800 */
[----:B------:R-:W2:Y:S04]  /*3f8e0*/  LDL.LU R9, [R1+0x6d4] ;  /* 0x0006d40001097983 */ /* 0x000ea80000300800 */
[----:B0-----:R-:W2:Y:S04]  /*3f8f0*/  LDL.LU R10, [R1+0x6d8] ;  /* 0x0006d800010a7983 */ /* 0x001ea80000300800 */
        /* <DEDUP_REMOVED lines=11> */
[----:B------:R-:W-:Y:S04]  /*3f9b0*/  STL.64 [R1+0x2a38], R14 ;  /* 0x002a380e01007387 */ /* 0x000fe80000100a00 */
[----:B------:R0:W-:Y:S04]  /*3f9c0*/  STL.64 [R1+0x2a30], R12 ;  /* 0x002a300c01007387 */ /* 0x0001e80000100a00 */
[----:B0-----:R-:W4:Y:S04]  /*3f9d0*/  LDL.LU R12, [R1+0x340] ;  /* 0x00034000010c7983 */ /* 0x001f280000300800 */
[----:B------:R-:W4:Y:S04]  /*3f9e0*/  LDL.LU R13, [R1+0x344] ;  /* 0x00034400010d7983 */ /* 0x000f280000300800 */
[----:B------:R-:W3:Y:S04]  /*3f9f0*/  LDL.LU R14, [R1+0x348] ;  /* 0x00034800010e7983 */ /* 0x000ee80000300800 */
[----:B------:R-:W3:Y:S01]  /*3fa00*/  LDL.LU R15, [R1+0x34c] ;  /* 0x00034c00010f7983 */ /* 0x000ee20000300800 */
[----:B--2---:R-:W-:Y:S03]  /*3fa10*/  HMMA.16816.F32.BF16 R8, R4, R22, R8 ;  /* 0x000000160408723c */ /* 0x004fe60000041808 */
[----:B---3--:R0:W-:Y:S04]  /*3fa20*/  STL.64 [R1+0x2a48], R14 ;  /* 0x002a480e01007387 */ /* 0x0081e80000100a00 */
[----:B----4-:R-:W-:Y:S01]  /*3fa30*/  STL.64 [R1+0x2a40], R12 ;  /* 0x002a400c01007387 */ /* 0x010fe20000100a00 */
[----:B0-----:R-:W-:-:S02]  /*3fa40*/  IMAD.MOV.U32 R14, RZ, RZ, R20 ;  /* 0x000000ffff0e7224 */ /* 0x001fc400078e0014 */
[----:B------:R-:W-:-:S05]  /*3fa50*/  IMAD.MOV.U32 R15, RZ, RZ, R3 ;  /* 0x000000ffff0f7224 */ /* 0x000fca00078e0003 */
[----:B------:R-:W-:Y:S08]  /*3fa60*/  STL.64 [R1+0x2a58], R14 ;  /* 0x002a580e01007387 */ /* 0x000ff00000100a00 */
[----:B------:R-:W-:Y:S04]  /*3fa70*/  STL.64 [R1+0x960], R8 ;  /* 0x0009600801007387 */ /* 0x000fe80000100a00 */
[----:B------:R0:W-:Y:S04]  /*3fa80*/  STL.64 [R1+0x968], R10 ;  /* 0x0009680a01007387 */ /* 0x0001e80000100a00 */
[----:B0-----:R-:W2:Y:S04]  /*3fa90*/  LDL.LU.64 R10, [R1+0x2ab8] ;  /* 0x002ab800010a7983 */ /* 0x001ea80000300a00 */
[----:B------:R0:W-:Y:S04]  /*3faa0*/  STL.64 [R1+0x2a50], R22 ;  /* 0x002a501601007387 */ /* 0x0001e80000100a00 */
[----:B------:R-:W3:Y:S04]  /*3fab0*/  LDL.LU R20, [R1+0x350] ;  /* 0x0003500001147983 */ /* 0x000ee80000300800 */
[----:B------:R-:W3:Y:S04]  /*3fac0*/  LDL.LU R21, [R1+0x354] ;  /* 0x0003540001157983 */ /* 0x000ee80000300800 */
[----:B0-----:R-:W4:Y:S04]  /*3fad0*/  LDL.LU R22, [R1+0x358] ;  /* 0x0003580001167983 */ /* 0x001f280000300800 */
[----:B------:R-:W4:Y:S01]  /*3fae0*/  LDL.LU R23, [R1+0x35c] ;  /* 0x00035c0001177983 */ /* 0x000f220000300800 */
[----:B------:R-:W-:Y:S01]  /*3faf0*/  IMAD.MOV.U32 R15, RZ, RZ, R0 ;  /* 0x000000ffff0f7224 */ /* 0x000fe200078e0000 */
        /* <DEDUP_REMOVED lines=13> */
[----:B------:R-:W3:Y:S01]  /*3fbd0*/  LDL.LU.64 R10, [R1+0x2aa0] ;  /* 0x002aa000010a7983 */ /* 0x000ee20000300a00 */
[----:B------:R-:W-:-:S03]  /*3fbe0*/  IMAD.MOV.U32 R14, RZ, RZ, R2 ;  /* 0x000000ffff0e7224 */ /* 0x000fc600078e0002 */
[----:B------:R-:W4:Y:S01]  /*3fbf0*/  LDL R2, [R1+0x21f0] ;  /* 0x0021f00001027983 */ /* 0x000f220000100800 */
[----:B---3--:R-:W-:Y:S03]  /*3fc00*/  HMMA.16816.F32.BF16 R8, R4, R10, R16 ;  /* 0x0000000a0408723c */ /* 0x008fe60000041810 */
[----:B------:R-:W3:Y:S04]  /*3fc10*/  LDL.LU.64 R18, [R1+0x2a98] ;  /* 0x002a980001127983 */ /* 0x000ee80000300a00 */
[----:B------:R-:W3:-:S15]  /*3fc20*/  LDL.LU.64 R16, [R1+0x2a90] ;  /* 0x002a900001107983 */ /* 0x000ede0000300a00 */
[----:B------:R-:W-:-:S01]  /*3fc30*/  NOP ;  /* 0x0000000000007918 */ /* 0x000fc20000000000 */
[----:B------:R-:W-:Y:S04]  /*3fc40*/  STL.64 [R1+0x6e0], R8 ;  /* 0x0006e00801007387 */ /* 0x000fe80000100a00 */
[----:B------:R0:W-:Y:S04]  /*3fc50*/  STL.64 [R1+0x6e8], R10 ;  /* 0x0006e80a01007387 */ /* 0x0001e80000100a00 */
[----:B0-----:R-:W3:Y:S04]  /*3fc60*/  LDL.LU.64 R10, [R1+0x2a88] ;  /* 0x002a8800010a7983 */ /* 0x001ee80000300a00 */
[----:B------:R-:W2:Y:S01]  /*3fc70*/  LDL.LU.64 R8, [R1+0x2a80] ;  /* 0x002a800001087983 */ /* 0x000ea20000300a00 */
[----:B---3--:R-:W-:Y:S03]  /*3fc80*/  HMMA.16816.F32.BF16 R4, R4, R10, R16 ;  /* 0x0000000a0404723c */ /* 0x008fe60000041810 */
[----:B------:R-:W3:Y:S04]  /*3fc90*/  LDL.LU.64 R18, [R1+0x2a78] ;  /* 0x002a780001127983 */ /* 0x000ee80000300a00 */
[----:B------:R-:W3:-:S15]  /*3fca0*/  LDL.LU.64 R16, [R1+0x2a70] ;  /* 0x002a700001107983 */ /* 0x000ede0000300a00 */
[----:B------:R-:W-:-:S01]  /*3fcb0*/  NOP ;  /* 0x0000000000007918 */ /* 0x000fc20000000000 */
[----:B------:R-:W-:Y:S04]  /*3fcc0*/  STL.64 [R1+0x3d0], R4 ;  /* 0x0003d00401007387 */ /* 0x000fe80000100a00 */
[----:B------:R2:W-:Y:S04]  /*3fcd0*/  STL.64 [R1+0x3d8], R6 ;  /* 0x0003d80601007387 */ /* 0x0005e80000100a00 */
[----:B------:R0:W-:Y:S01]  /*3fce0*/  STL.64 [R1+0x2a08], R10 ;  /* 0x002a080a01007387 */ /* 0x0001e20000100a00 */
[----:B--2---:R-:W-:Y:S02]  /*3fcf0*/  IMAD.MOV.U32 R7, RZ, RZ, R8 ;  /* 0x000000ffff077224 */ /* 0x004fe400078e0008 */
[----:B------:R-:W-:Y:S01]  /*3fd00*/  IMAD.MOV.U32 R6, RZ, RZ, R9 ;  /* 0x000000ffff067224 */ /* 0x000fe200078e0009 */
[----:B------:R-:W2:Y:S04]  /*3fd10*/  LDL.LU R8, [R1+0x330] ;  /* 0x0003300001087983 */ /* 0x000ea80000300800 */
[----:B------:R-:W2:Y:S04]  /*3fd20*/  LDL.LU R9, [R1+0x334] ;  /* 0x0003340001097983 */ /* 0x000ea80000300800 */
[----:B0-----:R-:W2:Y:S04]  /*3fd30*/  LDL.LU R10, [R1+0x338] ;  /* 0x00033800010a7983 */ /* 0x001ea80000300800 */
[----:B------:R-:W2:Y:S01]  /*3fd40*/  LDL.LU R11, [R1+0x33c] ;  /* 0x00033c00010b7983 */ /* 0x000ea20000300800 */
[----:B---3--:R-:W-:Y:S03]  /*3fd50*/  HMMA.16816.F32.BF16 R12, R16, R14, R20 ;  /* 0x0000000e100c723c */ /* 0x008fe60000041814 */
[----:B------:R-:W3:Y:S04]  /*3fd60*/  LDL.LU.64 R22, [R1+0x2a68] ;  /* 0x002a680001167983 */ /* 0x000ee80000300a00 */
[----:B------:R-:W3:-:S15]  /*3fd70*/  LDL.LU.64 R20, [R1+0x2a60] ;  /* 0x002a600001147983 */ /* 0x000ede0000300a00 */
[----:B------:R-:W-:-:S01]  /*3fd80*/  NOP ;  /* 0x0000000000007918 */ /* 0x000fc20000000000 */
[----:B------:R-:W-:Y:S04]  /*3fd90*/  STL.64 [R1+0xd50], R12 ;  /* 0x000d500c01007387 */ /* 0x000fe80000100a00 */
        /* <DEDUP_REMOVED lines=14> */
[----:B------:R-:W3:Y:S04]  /*3fe80*/  LDL.LU.64 R12, [R1+0x2a30] ;  /* 0x002a3000010c7983 */ /* 0x000ee80000300a00 */
[----:B------:R-:W-:Y:S04]  /*3fe90*/  STL.64 [R1+0x29d0], R26 ;  /* 0x0029d01a01007387 */ /* 0x000fe80000100a00 */
[----:B------:R2:W-:Y:S02]  /*3fea0*/  STL.64 [R1+0x29c8], R24 ;  /* 0x0029c81801007387 */ /* 0x0005e40000100a00 */
[----:B--2---:R-:W-:Y:S02]  /*3feb0*/  HMMA.16816.F32.BF16 R24, R16, R6, R8 ;  /* 0x000000061018723c */ /* 0x004fe40000041808 */
[----:B------:R-:W2:-:S15]  /*3fec0*/  LDL.LU R8, [R1+0x670] ;  /* 0x0006700001087983 */ /* 0x000e9e0000300800 */
[----:B------:R-:W-:-:S06]  /*3fed0*/  NOP ;  /* 0x0000000000007918 */ /* 0x000fcc0000000000 */
[----:B------:R-:W-:Y:S04]  /*3fee0*/  STL.64 [R1+0xa20], R24 ;  /* 0x000a201801007387 */ /* 0x000fe80000100a00 */
[----:B------:R-:W-:Y:S01]  /*3fef0*/  STL.64 [R1+0xa28], R26 ;  /* 0x000a281a01007387 */ /* 0x000fe20000100a00 */
[----:B---3--:R-:W-:-:S15]  /*3ff00*/  HMMA.16816.F32.BF16 R4, R16, R22, R12 ;  /* 0x000000161004723c */ /* 0x008fde000004180c */
[----:B------:R-:W-:-:S08]  /*3ff10*/  NOP ;  /* 0x0000000000007918 */ /* 0x000fd00000000000 */
[----:B------:R-:W-:Y:S04]  /*3ff20*/  STL.64 [R1+0x940], R4 ;  /* 0x0009400401007387 */ /* 0x000fe80000100a00 */
[----:B------:R-:W-:Y:S04]  /*3ff30*/  STL.64 [R1+0x948], R6 ;  /* 0x0009480601007387 */ /* 0x000fe80000100a00 */
[----:B------:R-:W2:Y:S04]  /*3ff40*/  LDL.LU R9, [R1+0x674] ;  /* 0x0006740001097983 */ /* 0x000ea80000300800 */
[----:B------:R-:W3:Y:S04]  /*3ff50*/  LDL.LU R10, [R1+0x678] ;  /* 0x00067800010a7983 */ /* 0x000ee80000300800 */
[----:B------:R-:W3:Y:S04]  /*3ff60*/  LDL.LU R11, [R1+0x67c] ;  /* 0x00067c00010b7983 */ /* 0x000ee80000300800 */
[----:B------:R-:W0:Y:S04]  /*3ff70*/  LDSM.16.MT88.4 R4, [R28+UR4+0xc280] ;  /* 0x00c280041c04783b */ /* 0x000e280008004200 */
[----:B---3--:R-:W-:Y:S04]  /*3ff80*/  STL.64 [R1+0x2a18], R10 ;  /* 0x002a180a01007387 */ /* 0x008fe80000100a00 */
[----:B--2---:R-:W-:Y:S04]  /*3ff90*/  STL.64 [R1+0x2a10], R8 ;  /* 0x002a100801007387 */ /* 0x004fe80000100a00 */
[----:B------:R-:W2:Y:S04]  /*3ffa0*/  LDL.LU R12, [R1+0x2f0] ;  /* 0x0002f000010c7983 */ /* 0x000ea80000300800 */
[----:B------:R-:W2:Y:S04]  /*3ffb0*/  LDL.LU R13, [R1+0x2f4] ;  /* 0x0002f400010d7983 */ /* 0x000ea80000300800 */
[----:B------:R-:W3:Y:S04]  /*3ffc0*/  LDL.LU R14, [R1+0x2f8] ;  /* 0x0002f800010e7983 */ /* 0x000ee80000300800 */
[----:B------:R-:W3:Y:S04]  /*3ffd0*/  LDL.LU R15, [R1+0x2fc] ;  /* 0x0002fc00010f7983 */ /* 0x000ee80000300800 */
[----:B---3--:R1:W-:Y:S04]  /*3ffe0*/  STL.64 [R1+0x29e0], R14 ;  /* 0x0029e00e01007387 */ /* 0x0083e80000100a00 */
[----:B--2---:R2:W-:Y:S04]  /*3fff0*/  STL.64 [R1+0x29d8], R12 ;  /* 0x0029d80c01007387 */ /* 0x0045e80000100a00 */
[----:B-1----:R-:W3:Y:S04]  /*40000*/  LDL.64 R14, [R1+0x78] ;  /* 0x00007800010e7983 */ /* 0x002ee80000100a00 */
[----:B---3--:R1:W-:Y:S04]  /*40010*/  STL.64 [R1+0x2a00], R14 ;  /* 0x002a000e01007387 */ /* 0x0083e80000100a00 */
[----:B--2---:R-:W2:Y:S04]  /*40020*/  LDL.LU R12, [R1+0x310] ;  /* 0x00031000010c7983 */ /* 0x004ea80000300800 */
[----:B------:R-:W2:Y:S04]  /*40030*/  LDL.LU R13, [R1+0x314] ;  /* 0x00031400010d7983 */ /* 0x000ea80000300800 */
[----:B-1----:R-:W3:Y:S04]  /*40040*/  LDL.LU R14, [R1+0x318] ;  /* 0x00031800010e7983 */ /* 0x002ee80000300800 */
[----:B------:R-:W3:Y:S04]  /*40050*/  LDL.LU R15, [R1+0x31c] ;  /* 0x00031c00010f7983 */ /* 0x000ee80000300800 */
[----:B---3--:R-:W-:Y:S04]  /*40060*/  STL.64 [R1+0x2a28], R14 ;  /* 0x002a280e01007387 */ /* 0x008fe80000100a00 */
[----:B--2---:R1:W-:Y:S04]  /*40070*/  STL.64 [R1+0x2a20], R12 ;  /* 0x002a200c01007387 */ /* 0x0043e80000100a00 */
[----:B-1----:R-:W2:Y:S04]  /*40080*/  LDL.LU R12, [R1+0x680] ;  /* 0x00068000010c7983 */ /* 0x002ea80000300800 */
[----:B------:R-:W2:Y:S04]  /*40090*/  LDL.LU R13, [R1+0x684] ;  /* 0x00068400010d7983 */ /* 0x000ea80000300800 */
[----:B------:R-:W2:Y:S04]  /*400a0*/  LDL.LU R14, [R1+0x688] ;  /* 0x00068800010e7983 */ /* 0x000ea80000300800 */
[----:B------:R-:W2:Y:S04]  /*400b0*/  LDL.LU R15, [R1+0x68c] ;  /* 0x00068c00010f7983 */ /* 0x000ea80000300800 */
[----:B------:R-:W3:Y:S01]  /*400c0*/  LDL.64 R26, [R1+0x68] ;  /* 0x00006800011a7983 */ /* 0x000ee20000100a00 */
[----:B------:R-:W-:-:S02]  /*400d0*/  IMAD.MOV.U32 R10, RZ, RZ, R3 ;  /* 0x000000ffff0a7224 */ /* 0x000fc400078e0003 */
[----:B------:R-:W-:Y:S01]  /*400e0*/  IMAD.MOV.U32 R11, RZ, RZ, R0 ;  /* 0x000000ffff0b7224 */ /* 0x000fe200078e0000 */
[----:B---3--:R1:W-:Y:S04]  /*400f0*/  STL.64 [R1+0x29e8], R26 ;  /* 0x0029e81a01007387 */ /* 0x0083e80000100a00 */
[----:B------:R-:W3:Y:S04]  /*40100*/  LDL.LU R24, [R1+0x300] ;  /* 0x0003000001187983 */ /* 0x000ee80000300800 */
[----:B------:R-:W3:Y:S04]  /*40110*/  LDL.LU R25, [R1+0x304] ;  /* 0x0003040001197983 */ /* 0x000ee80000300800 */
[----:B-1----:R-:W3:Y:S04]  /*40120*/  LDL.LU R26, [R1+0x308] ;  /* 0x00030800011a7983 */ /* 0x002ee80000300800 */
[----:B------:R-:W3:Y:S04]  /*40130*/  LDL.LU R27, [R1+0x30c] ;  /* 0x00030c00011b7983 */ /* 0x000ee80000300800 */
[----:B------:R1:W-:Y:S04]  /*40140*/  STL.64 [R1+0x29a8], R22 ;  /* 0x0029a81601007387 */ /* 0x0003e80000100a00 */
[----:B-1----:R-:W4:Y:S01]  /*40150*/  LDL.64 R22, [R1+0x48] ;  /* 0x0000480001167983 */ /* 0x002f220000100a00 */
[C---:B--2---:R-:W-:Y:S03]  /*40160*/  HMMA.16816.F32.BF16 R8, R16.reuse, R10, R12 ;  /* 0x0000000a1008723c */ /* 0x044fe6000004180c */
[----:B----4-:R1:W-:Y:S04]  /*40170*/  STL.64 [R1+0x29c0], R22 ;  /* 0x0029c01601007387 */ /* 0x0103e80000100a00 */
[----:B------:R-:W2:Y:S04]  /*40180*/  LDL.LU R20, [R1+0x2e0] ;  /* 0x0002e00001147983 */ /* 0x000ea80000300800 */
[----:B------:R-:W2:Y:S04]  /*40190*/  LDL.LU R21, [R1+0x2e4] ;  /* 0x0002e40001157983 */ /* 0x000ea80000300800 */
[----:B-1----:R-:W2:Y:S04]  /*401a0*/  LDL.LU R22, [R1+0x2e8] ;  /* 0x0002e80001167983 */ /* 0x002ea80000300800 */
[----:B------:R-:W2:Y:S04]  /*401b0*/  LDL.LU R23, [R1+0x2ec] ;  /* 0x0002ec0001177983 */ /* 0x000ea80000300800 */
[----:B0-----:R0:W-:Y:S04]  /*401c0*/  STL.64 [R1+0x28e0], R6 ;  /* 0x0028e00601007387 */ /* 0x0011e80000100a00 */
[----:B------:R-:W-:Y:S04]  /*401d0*/  STL.64 [R1+0x28d8], R4 ;  /* 0x0028d80401007387 */ /* 0x000fe80000100a00 */
[----:B0-----:R-:W4:Y:S04]  /*401e0*/  LDL.64 R6, [R1+0x18] ;  /* 0x0000180001067983 */ /* 0x001f280000100a00 */
[----:B------:R-:W3:Y:S04]  /*401f0*/  LDL.LU.64 R14, [R1+0x2a28] ;  /* 0x002a2800010e7983 */ /* 0x000ee80000300a00 */
[----:B------:R-:W3:Y:S04]  /*40200*/  LDL.LU.64 R12, [R1+0x2a20] ;  /* 0x002a2000010c7983 */ /* 0x000ee80000300a00 */
        /* <DEDUP_REMOVED lines=8> */
[----:B0-----:R-:W3:Y:S02]  /*40290*/  LDL.LU.64 R10, [R1+0x2a08] ;  /* 0x002a0800010a7983 */ /* 0x001ee40000300a00 */
[----:B---3--:R-:W-:Y:S02]  /*402a0*/  HMMA.16816.F32.BF16 R16, R16, R10, R12 ;  /* 0x0000000a1010723c */ /* 0x008fe4000004180c */
[----:B------:R-:W3:Y:S04]  /*402b0*/  LDL.LU.64 R14, [R1+0x2a00] ;  /* 0x002a0000010e7983 */ /* 0x000ee80000300a00 */
[----:B------:R-:W-:-:S02]  /*402c0*/  IMAD.MOV.U32 R3, RZ, RZ, R10 ;  /* 0x000000ffff037224 */ /* 0x000fc400078e000a */
[----:B------:R-:W-:-:S15]  /*402d0*/  IMAD.MOV.U32 R0, RZ, RZ, R11 ;  /* 0x000000ffff007224 */ /* 0x000fde00078e000b */
[----:B------:R0:W-:Y:S04]  /*402e0*/  STL.64 [R1+0x3c0], R16 ;  /* 0x0003c01001007387 */ /* 0x0001e80000100a00 */
[----:B------:R1:W-:Y:S04]  /*402f0*/  STL.64 [R1+0x3c8], R18 ;  /* 0x0003c81201007387 */ /* 0x0003e80000100a00 */
[----:B------:R-:W3:Y:S04]  /*40300*/  LDL.LU.64 R10, [R1+0x29f8] ;  /* 0x0029f800010a7983 */ /* 0x000ee80000300a00 */
[----:B------:R-:W3:Y:S04]  /*40310*/  LDL.LU.64 R8, [R1+0x29f0] ;  /* 0x0029f00001087983 */ /* 0x000ee80000300a00 */
[----:B0-----:R-:W4:Y:S04]  /*40320*/  LDL.LU R16, [R1+0x640] ;  /* 0x0006400001107983 */ /* 0x001f280000300800 */
[----:B------:R-:W4:Y:S04]  /*40330*/  LDL.LU R17, [R1+0x644] ;  /* 0x0006440001117983 */ /* 0x000f280000300800 */
[----:B-1----:R-:W2:Y:S04]  /*40340*/  LDL.LU R18, [R1+0x648] ;  /* 0x0006480001127983 */ /* 0x002ea80000300800 */
[----:B------:R-:W2:Y:S04]  /*40350*/  LDL.LU R19, [R1+0x64c] ;  /* 0x00064c0001137983 */ /* 0x000ea80000300800 */
[----:B--2---:R-:W-:Y:S04]  /*40360*/  STL.64 [R1+0x29a0], R18 ;  /* 0x0029a01201007387 */ /* 0x004fe80000100a00 */
[----:B----4-:R0:W-:Y:S04]  /*40370*/  STL.64 [R1+0x2998], R16 ;  /* 0x0029981001007387 */ /* 0x0101e80000100a00 */
[----:B0-----:R-:W2:Y:S04]  /*40380*/  LDL.LU R16, [R1+0x2c0] ;  /* 0x0002c00001107983 */ /* 0x001ea80000300800 */
[----:B------:R-:W2:Y:S04]  /*40390*/  LDL.LU R17, [R1+0x2c4] ;  /* 0x0002c40001117983 */ /* 0x000ea80000300800 */
[----:B------:R-:W4:Y:S04]  /*403a0*/  LDL.LU R18, [R1+0x2c8] ;  /* 0x0002c80001127983 */ /* 0x000f280000300800 */
[----:B------:R-:W4:Y:S01]  /*403b0*/  LDL.LU R19, [R1+0x2cc] ;  /* 0x0002cc0001137983 */ /* 0x000f220000300800 */
[----:B---3--:R-:W-:Y:S06]  /*403c0*/  HMMA.16816.F32.BF16 R24, R8, R14, R24 ;  /* 0x0000000e0818723c */ /* 0x008fec0000041818 */
[----:B------:R-:W-:-:S02]  /*403d0*/  IMAD.MOV.U32 R5, RZ, RZ, R14 ;  /* 0x000000ffff057224 */ /* 0x000fc400078e000e */
[----:B------:R-:W-:Y:S01]  /*403e0*/  IMAD.MOV.U32 R4, RZ, RZ, R15 ;  /* 0x000000ffff047224 */ /* 0x000fe200078e000f */
[----:B----4-:R-:W-:Y:S04]  /*403f0*/  STL.64 [R1+0x29b8], R18 ;  /* 0x0029b81201007387 */ /* 0x010fe80000100a00 */
[----:B--2---:R0:W-:Y:S04]  /*40400*/  STL.64 [R1+0x29b0], R16 ;  /* 0x0029b01001007387 */ /* 0x0041e80000100a00 */
        /* <DEDUP_REMOVED lines=15> */
[----:B------:R-:W3:Y:S04]  /*40500*/  LDL.LU.64 R26, [R1+0x29d0] ;  /* 0x0029d000011a7983 */ /* 0x000ee80000300a00 */
[----:B------:R-:W4:Y:S01]  /*40510*/  LDL.LU.64 R24, [R1+0x29c8] ;  /* 0x0029c80001187983 */ /* 0x000f220000300a00 */
[----:B---3--:R-:W-:-:S15]  /*40520*/  HMMA.16816.F32.BF16 R20, R8, R26, R20 ;  /* 0x0000001a0814723c */ /* 0x008fde0000041814 */
[----:B------:R-:W-:-:S08]  /*40530*/  NOP ;  /* 0x0000000000007918 */ /* 0x000fd00000000000 */
[----:B------:R-:W-:Y:S04]  /*40540*/  STL.64 [R1+0xaf0], R20 ;  /* 0x000af01401007387 */ /* 0x000fe80000100a00 */
[----:B------:R0:W-:Y:S04]  /*40550*/  STL.64 [R1+0xaf8], R22 ;  /* 0x000af81601007387 */ /* 0x0001e80000100a00 */
[----:B0-----:R-:W2:Y:S04]  /*40560*/  LDL.LU.64 R22, [R1+0x29c0] ;  /* 0x0029c00001167983 */ /* 0x001ea80000300a00 */
[----:B------:R-:W-:Y:S01]  /*40570*/  STL.64 [R1+0x2948], R26 ;  /* 0x0029481a01007387 */ /* 0x000fe20000100a00 */
        /* <DEDUP_REMOVED lines=28> */
[----:B---3--:R-:W-:Y:S04]  /*40740*/  STL.64 [R1+0x28f8], R20 ;  /* 0x0028f81401007387 */ /* 0x008fe80000100a00 */
[----:B0-----:R-:W2:Y:S02]  /*40750*/  LDL.64 R22, [R1+0x28] ;  /* 0x0000280001167983 */ /* 0x001ea40000100a00 */
[----:B--2---:R-:W-:Y:S06]  /*40760*/  HMMA.16816.F32.BF16 R16, R8, R22, R16 ;  /* 0x000000160810723c */ /* 0x004fec0000041810 */
[----:B------:R0:W-:Y:S04]  /*40770*/  STL.64 [R1+0x2910], R22 ;  /* 0x0029101601007387 */ /* 0x0001e80000100a00 */
[----:B0-----:R-:W2:Y:S01]  /*40780*/  LDL.64 R22, [R1+0x38] ;  /* 0x0000380001167983 */ /* 0x001ea20000100a00 */
[----:B------:R-:W-:-:S02]  /*40790*/  IMAD.MOV.U32 R26, RZ, RZ, R13 ;  /* 0x000000ffff1a7224 */ /* 0x000fc400078e000d */
[----:B------:R-:W-:-:S10]  /*407a0*/  IMAD.MOV.U32 R27, RZ, RZ, R12 ;  /* 0x000000ffff1b7224 */ /* 0x000fd400078e000c */
[----:B------:R-:W-:Y:S04]  /*407b0*/  STL.64 [R1+0x680], R16 ;  /* 0x0006801001007387 */ /* 0x000fe80000100a00 */
[----:B------:R-:W-:Y:S04]  /*407c0*/  STL.64 [R1+0x688], R18 ;  /* 0x0006881201007387 */ /* 0x000fe80000100a00 */
[----:B--2---:R0:W-:Y:S04]  /*407d0*/  STL.64 [R1+0x2928], R22 ;  /* 0x0029281601007387 */ /* 0x0041e80000100a00 */
[----:B------:R-:W-:Y:S01]  /*407e0*/  STL.64 [R1+0x2960], R26 ;  /* 0x0029601a01007387 */ /* 0x000fe20000100a00 */
[----:B0-----:R-:W-:-:S02]  /*407f0*/  IMAD.MOV.U32 R22, RZ, RZ, R15 ;  /* 0x000000ffff167224 */ /* 0x001fc400078e000f */
[----:B------:R-:W-:-:S05]  /*40800*/  IMAD.MOV.U32 R23, RZ, RZ, R14 ;  /* 0x000000ffff177224 */ /* 0x000fca00078e000e */
[----:B------:R0:W-:Y:S04]  /*40810*/  STL.64 [R1+0x2940], R22 ;  /* 0x0029401601007387 */ /* 0x0001e80000100a00 */
[----:B------:R-:W2:Y:S04]  /*40820*/  LDL.LU R20, [R1+0x5f0] ;  /* 0x0005f00001147983 */ /* 0x000ea80000300800 */
[----:B------:R-:W2:Y:S04]  /*40830*/  LDL.LU R21, [R1+0x5f4] ;  /* 0x0005f40001157983 */ /* 0x000ea80000300800 */
[----:B0-----:R-:W3:Y:S04]  /*40840*/  LDL.LU R22, [R1+0x5f8] ;  /* 0x0005f80001167983 */ /* 0x001ee80000300800 */
[----:B------:R-:W3:Y:S01]  /*40850*/  LDL.LU R23, [R1+0x5fc] ;  /* 0x0005fc0001177983 */ /* 0x000ee20000300800 */
[----:B------:R-:W-:-:S02]  /*40860*/  IMAD.MOV.U32 R26, RZ, RZ, R5 ;  /* 0x000000ffff1a7224 */ /* 0x000fc400078e0005 */
[----:B------:R-:W-:-:S05]  /*40870*/  IMAD.MOV.U32 R27, RZ, RZ, R4 ;  /* 0x000000ffff1b7224 */ /* 0x000fca00078e0004 */
[----:B------:R-:W-:Y:S04]  /*40880*/  STL.64 [R1+0x2990], R26 ;  /* 0x0029901a01007387 */ /* 0x000fe80000100a00 */
[----:B------:R0:W-:Y:S04]  /*40890*/  STL.64 [R1+0x2988], R24 ;  /* 0x0029881801007387 */ /* 0x0001e80000100a00 */
        /* <DEDUP_REMOVED lines=12> */
[----:B------:R-:W3:Y:S04]  /*40960*/  LDL.LU R22, [R1+0x608] ;  /* 0x0006080001167983 */ /* 0x000ee80000300800 */
[----:B------:R-:W3:Y:S01]  /*40970*/  LDL.LU R23, [R1+0x60c] ;  /* 0x00060c0001177983 */ /* 0x000ee20000300800 */
[----:B----4-:R-:W-:Y:S03]  /*40980*/  HMMA.16816.F32.BF16 R24, R8, R6, R24 ;  /* 0x000000060818723c */ /* 0x010fe60000041818 */
        /* <DEDUP_REMOVED lines=8> */
[----:B0-----:R-:W2:Y:S04]  /*40a10*/  LDL.LU.64 R26, [R1+0x2990] ;  /* 0x00299000011a7983 */ /* 0x001ea80000300a00 */
[----:B------:R-:W3:Y:S04]  /*40a20*/  LDL.LU.64 R24, [R1+0x2988] ;  /* 0x0029880001187983 */ /* 0x000ee80000300a00 */
        /* <DEDUP_REMOVED lines=10> */
[----:B------:R-:W4:Y:S01]  /*40ad0*/  LDL.LU R7, [R1+0x5dc] ;  /* 0x0005dc0001077983 */ /* 0x000f220000300800 */
[----:B------:R-:W-:-:S02]  /*40ae0*/  IMAD.MOV.U32 R18, RZ, RZ, R3 ;  /* 0x000000ffff127224 */ /* 0x000fc400078e0003 */
[----:B------:R-:W-:-:S07]  /*40af0*/  IMAD.MOV.U32 R19, RZ, RZ, R0 ;  /* 0x000000ffff137224 */ /* 0x000fce00078e0000 */
[----:B------:R-:W-:Y:S01]  /*40b00*/  HMMA.16816.F32.BF16 R8, R8, R18, R12 ;  /* 0x000000120808723c */ /* 0x000fe2000004180c */
        /* <DEDUP_REMOVED lines=8> */
[----:B------:R-:W-:Y:S04]  /*40b90*/  STL.64 [R1+0x3b0], R8 ;  /* 0x0003b00801007387 */ /* 0x000fe80000100a00 */
[----:B------:R-:W-:Y:S04]  /*40ba0*/  STL.64 [R1+0x3b8], R10 ;  /* 0x0003b80a01007387 */ /* 0x000fe80000100a00 */
[----:B------:R-:W0:Y:S01]  /*40bb0*/  LDSM.16.MT88.4 R8, [R28+UR4+0xc380] ;  /* 0x00c380041c08783b */ /* 0x000e220008004200 */
[----:B---3--:R-:W-:-:S02]  /*40bc0*/  IMAD.MOV.U32 R18, RZ, RZ, R24 ;  /* 0x000000ffff127224 */ /* 0x008fc400078e0018 */
[----:B------:R-:W-:Y:S01]  /*40bd0*/  IMAD.MOV.U32 R19, RZ, RZ, R25 ;  /* 0x000000ffff137224 */ /* 0x000fe200078e0019 */
[----:B0-----:R0:W-:Y:S04]  /*40be0*/  STL.64 [R1+0x27d0], R10 ;  /* 0x0027d00a01007387 */ /* 0x0011e80000100a00 */
[----:B------:R-:W-:Y:S04]  /*40bf0*/  STL.64 [R1+0x27c8], R8 ;  /* 0x0027c80801007387 */ /* 0x000fe80000100a00 */
[----:B0-----:R-:W3:Y:S04]  /*40c00*/  LDL.64 R10, [R1+0x8] ;  /* 0x00000800010a7983 */ /* 0x001ee80000100a00 */
[----:B------:R-:W-:Y:S01]  /*40c10*/  STL [R1+0x2200], R28 ;  /* 0x0022001c01007387 */ /* 0x000fe20000100800 */
[----:B----4-:R-:W-:Y:S03]  /*40c20*/  HMMA.16816.F32.BF16 R24, R12, R26, R20 ;  /* 0x0000001a0c18723c */ /* 0x010fe60000041814 */
[----:B------:R-:W4:Y:S04]  /*40c30*/  LDL.LU.64 R22, [R1+0x2970] ;  /* 0x0029700001167983 */ /* 0x000f280000300a00 */
[----:B------:R-:W4:-:S15]  /*40c40*/  LDL.LU.64 R20, [R1+0x2968] ;  /* 0x0029680001147983 */ /* 0x000f1e0000300a00 */
[----:B------:R-:W-:-:S01]  /*40c50*/  NOP ;  /* 0x0000000000007918 */ /* 0x000fc20000000000 */
[----:B------:R-:W-:Y:S04]  /*40c60*/  STL.64 [R1+0xd00], R24 ;  /* 0x000d001801007387 */ /* 0x000fe80000100a00 */
[----:B------:R0:W-:Y:S04]  /*40c70*/  STL.64 [R1+0xd08], R26 ;  /* 0x000d081a01007387 */ /* 0x0001e80000100a00 */
[----:B0-----:R-:W4:Y:S02]  /*40c80*/  LDL.LU.64 R26, [R1+0x2960] ;  /* 0x00296000011a7983 */ /* 0x001f240000300a00 */
[----:B----4-:R-:W-:Y:S02]  /*40c90*/  HMMA.16816.F32.BF16 R24, R12, R26, R20 ;  /* 0x0000001a0c18723c */ /* 0x010fe40000041814 */
[----:B------:R-:W4:Y:S04]  /*40ca0*/  LDL.LU.64 R22, [R1+0x2958] ;  /* 0x0029580001167983 */ /* 0x000f280000300a00 */
[----:B------:R-:W4:-:S15]  /*40cb0*/  LDL.LU.64 R20, [R1+0x2950] ;  /* 0x0029500001147983 */ /* 0x000f1e0000300a00 */
[----:B------:R-:W-:-:S02]  /*40cc0*/  NOP ;  /* 0x0000000000007918 */ /* 0x000fc40000000000 */
[----:B------:R-:W-:Y:S04]  /*40cd0*/  STL.64 [R1+0xc00], R24 ;  /* 0x000c001801007387 */ /* 0x000fe80000100a00 */
[----:B------:R0:W-:Y:S04]  /*40ce0*/  STL.64 [R1+0xc08], R26 ;  /* 0x000c081a01007387 */ /* 0x0001e80000100a00 */
[----:B0-----:R-:W4:Y:S02]  /*40cf0*/  LDL.LU.64 R26, [R1+0x2948] ;  /* 0x00294800011a7983 */ /* 0x001f240000300a00 */
[----:B----4-:R-:W-:-:S15]  /*40d00*/  HMMA.16816.F32.BF16 R20, R12, R26, R20 ;  /* 0x0000001a0c14723c */ /* 0x010fde0000041814 */
        /* <DEDUP_REMOVED lines=35> */
[----:B------:R-:W4:Y:S04]  /*40f40*/  LDL.LU.64 R6, [R1+0x28e0] ;  /* 0x0028e00001067983 */ /* 0x000f280000300a00 */
[----:B------:R-:W4:Y:S04]  /*40f50*/  LDL.LU.64 R4, [R1+0x28d8] ;  /* 0x0028d80001047983 */ /* 0x000f280000300a00 */
[----:B------:R-:W-:Y:S04]  /*40f60*/  STL.64 [R1+0x28b8], R26 ;  /* 0x0028b81a01007387 */ /* 0x000fe80000100a00 */
[----:B------:R-:W-:Y:S04]  /*40f70*/  STL.64 [R1+0x28b0], R24 ;  /* 0x0028b01801007387 */ /* 0x000fe80000100a00 */
[----:B---3--:R-:W-:Y:S01]  /*40f80*/  STL.64 [R1+0x28c0], R10 ;  /* 0x0028c00a01007387 */ /* 0x008fe20000100a00 */
[----:B--2---:R-:W-:Y:S03]  /*40f90*/  HMMA.16816.F32.BF16 R20, R12, R10, R20 ;  /* 0x0000000a0c14723c */ /* 0x004fe60000041814 */
[----:B------:R-:W0:-:S15]  /*40fa0*/  LDSM.16.MT88.4 R12, [R2+UR4+0xc000] ;  /* 0x00c00004020c783b */ /* 0x000e1e0008004200 */
[----:B------:R-:W-:-:S05]  /*40fb0*/  NOP ;  /* 0x0000000000007918 */ /* 0x000fca0000000000 */
[----:B------:R-:W-:Y:S04]  /*40fc0*/  STL.64 [R1+0x310], R20 ;  /* 0x0003101401007387 */ /* 0x000fe80000100a00 */
[----:B------:R-:W-:Y:S04]  /*40fd0*/  STL.64 [R1+0x318], R22 ;  /* 0x0003181601007387 */ /* 0x000fe80000100a00 */
[----:B0-----:R-:W-:Y:S04]  /*40fe0*/  STL.64 [R1+0x2768], R14 ;  /* 0x0027680e01007387 */ /* 0x001fe80000100a00 */
[----:B------:R0:W-:Y:S04]  /*40ff0*/  STL.64 [R1+0x2760], R12 ;  /* 0x0027600c01007387 */ /* 0x0001e80000100a00 */
[----:B0-----:R-:W2:Y:S04]  /*41000*/  LDL.LU R12, [R1+0x4e0] ;  /* 0x0004e000010c7983 */ /* 0x001ea80000300800 */
[----:B------:R-:W2:Y:S04]  /*41010*/  LDL.LU R13, [R1+0x4e4] ;  /* 0x0004e400010d7983 */ /* 0x000ea80000300800 */
        /* <DEDUP_REMOVED lines=12> */
[----:B----4-:R0:W-:Y:S04]  /*410e0*/  STL.64 [R1+0x2868], R22 ;  /* 0x0028681601007387 */ /* 0x0101e80000100a00 */
[----:B--2---:R-:W-:Y:S01]  /*410f0*/  STL.64 [R1+0x2860], R20 ;  /* 0x0028601401007387 */ /* 0x004fe20000100a00 */
[----:B0-----:R-:W-:-:S02]  /*41100*/  IMAD.MOV.U32 R22, RZ, RZ, R9 ;  /* 0x000000ffff167224 */ /* 0x001fc400078e0009 */
[----:B------:R-:W-:-:S05]  /*41110*/  IMAD.MOV.U32 R23, RZ, RZ, R8 ;  /* 0x000000ffff177224 */ /* 0x000fca00078e0008 */
[----:B------:R0:W-:Y:S04]  /*41120*/  STL.64 [R1+0x2878], R22 ;  /* 0x0028781601007387 */ /* 0x0001e80000100a00 */
[----:B------:R-:W2:Y:S04]  /*41130*/  LDL.LU R8, [R1+0x520] ;  /* 0x0005200001087983 */ /* 0x000ea80000300800 */
[----:B------:R-:W2:Y:S04]  /*41140*/  LDL.LU R9, [R1+0x524] ;  /* 0x0005240001097983 */ /* 0x000ea80000300800 */
[----:B------:R-:W4:Y:S04]  /*41150*/  LDL.LU R10, [R1+0x528] ;  /* 0x00052800010a7983 */ /* 0x000f280000300800 */
[----:B------:R-:W4:Y:S01]  /*41160*/  LDL.LU R11, [R1+0x52c] ;  /* 0x00052c00010b7983 */ /* 0x000f220000300800 */
[----:B0-----:R-:W-:-:S02]  /*41170*/  IMAD.MOV.U32 R22, RZ, RZ, R3 ;  /* 0x000000ffff167224 */ /* 0x001fc400078e0003 */
[----:B------:R-:W-:Y:S01]  /*41180*/  IMAD.MOV.U32 R23, RZ, RZ, R0 ;  /* 0x000000ffff177224 */ /* 0x000fe200078e0000 */
[----:B----4-:R-:W-:Y:S04]  /*41190*/  STL.64 [R1+0x28d0], R10 ;  /* 0x0028d00a01007387 */ /* 0x010fe80000100a00 */
[----:B--2---:R0:W-:Y:S04]  /*411a0*/  STL.64 [R1+0x28c8], R8 ;  /* 0x0028c80801007387 */ /* 0x0041e80000100a00 */
[----:B0-----:R-:W2:Y:S04]  /*411b0*/  LDL.LU R8, [R1+0x530] ;  /* 0x0005300001087983 */ /* 0x001ea80000300800 */
[----:B------:R-:W2:Y:S04]  /*411c0*/  LDL.LU R9, [R1+0x534] ;  /* 0x0005340001097983 */ /* 0x000ea80000300800 */
[----:B------:R-:W2:Y:S04]  /*411d0*/  LDL.LU R10, [R1+0x538] ;  /* 0x00053800010a7983 */ /* 0x000ea80000300800 */
[----:B------:R-:W2:Y:S04]  /*411e0*/  LDL.LU R11, [R1+0x53c] ;  /* 0x00053c00010b7983 */ /* 0x000ea80000300800 */
[----:B------:R-:W4:Y:S04]  /*411f0*/  LDL.64 R26, [R1+0x68] ;  /* 0x00006800011a7983 */ /* 0x000f280000100a00 */
[----:B------:R-:W-:Y:S04]  /*41200*/  STL.64 [R1+0x2890], R22 ;  /* 0x0028901601007387 */ /* 0x000fe80000100a00 */
[----:B---3--:R-:W-:Y:S04]  /*41210*/  STL.64 [R1+0x2820], R14 ;  /* 0x0028200e01007387 */ /* 0x008fe80000100a00 */
[----:B------:R0:W-:Y:S04]  /*41220*/  STL.64 [R1+0x2818], R12 ;  /* 0x0028180c01007387 */ /* 0x0001e80000100a00 */
[----:B0-----:R-:W3:Y:S04]  /*41230*/  LDL.LU R12, [R1+0x4f0] ;  /* 0x0004f000010c7983 */ /* 0x001ee80000300800 */
[----:B------:R-:W3:Y:S04]  /*41240*/  LDL.LU R13, [R1+0x4f4] ;  /* 0x0004f400010d7983 */ /* 0x000ee80000300800 */
[----:B------:R-:W2:Y:S04]  /*41250*/  LDL.LU R14, [R1+0x4f8] ;  /* 0x0004f800010e7983 */ /* 0x000ea80000300800 */
[----:B------:R-:W2:Y:S04]  /*41260*/  LDL.LU R15, [R1+0x4fc] ;  /* 0x0004fc00010f7983 */ /* 0x000ea80000300800 */
[----:B------:R-:W4:Y:S04]  /*41270*/  LDL.64 R22, [R1+0x48] ;  /* 0x0000480001167983 */ /* 0x000f280000100a00 */
[----:B----4-:R0:W-:Y:S04]  /*41280*/  STL.64 [R1+0x28a8], R22 ;  /* 0x0028a81601007387 */ /* 0x0101e80000100a00 */
[----:B------:R-:W4:Y:S04]  /*41290*/  LDL.LU R20, [R1+0x790] ;  /* 0x0007900001147983 */ /* 0x000f280000300800 */
[----:B------:R-:W4:Y:S04]  /*412a0*/  LDL.LU R21, [R1+0x794] ;  /* 0x0007940001157983 */ /* 0x000f280000300800 */
[----:B0-----:R-:W4:Y:S04]  /*412b0*/  LDL.LU R22, [R1+0x798] ;  /* 0x0007980001167983 */ /* 0x001f280000300800 */
[----:B------:R-:W4:Y:S04]  /*412c0*/  LDL.LU R23, [R1+0x79c] ;  /* 0x00079c0001177983 */ /* 0x000f280000300800 */
[----:B--2---:R0:W-:Y:S04]  /*412d0*/  STL.64 [R1+0x2830], R14 ;  /* 0x0028300e01007387 */ /* 0x0041e80000100a00 */
[----:B---3--:R-:W-:Y:S04]  /*412e0*/  STL.64 [R1+0x2828], R12 ;  /* 0x0028280c01007387 */ /* 0x008fe80000100a00 */
[----:B0-----:R-:W2:Y:S02]  /*412f0*/  LDL.64 R14, [R1+0x78] ;  /* 0x00007800010e7983 */ /* 0x001ea40000100a00 */
[----:B--2---:R-:W-:-:S15]  /*41300*/  HMMA.16816.F32.BF16 R8, R4, R14, R8 ;  /* 0x0000000e0408723c */ /* 0x004fde0000041808 */
[----:B------:R-:W-:-:S08]  /*41310*/  NOP ;  /* 0x0000000000007918 */ /* 0x000fd00000000000 */
[----:B------:R-:W-:Y:S04]  /*41320*/  STL.64 [R1+0xce0], R8 ;  /* 0x000ce00801007387 */ /* 0x000fe80000100a00 */
[----:B------:R0:W-:Y:S04]  /*41330*/  STL.64 [R1+0xce8], R10 ;  /* 0x000ce80a01007387 */ /* 0x0001e80000100a00 */
[----:B0-----:R-:W2:Y:S04]  /*41340*/  LDL.LU.64 R10, [R1+0x28d0] ;  /* 0x0028d000010a7983 */ /* 0x001ea80000300a00 */
[----:B------:R-:W2:Y:S04]  /*41350*/  LDL.LU.64 R8, [R1+0x28c8] ;  /* 0x0028c80001087983 */ /* 0x000ea80000300a00 */
[----:B------:R0:W-:Y:S04]  /*41360*/  STL.64 [R1+0x2870], R14 ;  /* 0x0028700e01007387 */ /* 0x0001e80000100a00 */
[----:B------:R-:W3:Y:S04]  /*41370*/  LDL.LU R12, [R1+0x760] ;  /* 0x00076000010c7983 */ /* 0x000ee80000300800 */
        /* <DEDUP_REMOVED lines=21> */
[----:B------:R-:W4:Y:S01]  /*414d0*/  LDL.LU.64 R26, [R1+0x28b8] ;  /* 0x0028b800011a7983 */ /* 0x000f220000300a00 */
[----:B------:R-:W-:-:S02]  /*414e0*/  IMAD.MOV.U32 R8, RZ, RZ, R18 ;  /* 0x000000ffff087224 */ /* 0x000fc400078e0012 */
[----:B------:R-:W-:Y:S01]  /*414f0*/  IMAD.MOV.U32 R9, RZ, RZ, R19 ;  /* 0x000000ffff097224 */ /* 0x000fe200078e0013 */
[----:B------:R-:W2:Y:S04]  /*41500*/  LDL.LU.64 R24, [R1+0x28b0] ;  /* 0x0028b00001187983 */ /* 0x000ea80000300a00 */
[----:B------:R-:W0:Y:S04]  /*41510*/  LDSM.16.MT88.4 R16, [R2+UR4+0xc080] ;  /* 0x00c080040210783b */ /* 0x000e280008004200 */
[----:B0-----:R-:W-:Y:S04]  /*41520*/  STL.64 [R1+0x26d8], R18 ;  /* 0x0026d81201007387 */ /* 0x001fe80000100a00 */
[----:B------:R-:W-:Y:S01]  /*41530*/  STL.64 [R1+0x26d0], R16 ;  /* 0x0026d01001007387 */ /* 0x000fe20000100a00 */
[----:B----4-:R-:W-:-:S15]  /*41540*/  HMMA.16816.F32.BF16 R20, R4, R26, R20 ;  /* 0x0000001a0414723c */ /* 0x010fde0000041814 */
[----:B------:R-:W-:-:S08]  /*41550*/  NOP ;  /* 0x0000000000007918 */ /* 0x000fd00000000000 */
[----:B------:R-:W-:Y:S04]  /*41560*/  STL.64 [R1+0xaa0], R20 ;  /* 0x000aa01401007387 */ /* 0x000fe80000100a00 */
[----:B------:R0:W-:Y:S04]  /*41570*/  STL.64 [R1+0xaa8], R22 ;  /* 0x000aa81601007387 */ /* 0x0001e80000100a00 */
[----:B0-----:R-:W4:Y:S01]  /*41580*/  LDL.LU.64 R22, [R1+0x28a8] ;  /* 0x0028a80001167983 */ /* 0x001f220000300a00 */
[----:B--2---:R-:W-:-:S03]  /*41590*/  IMAD.MOV.U32 R19, RZ, RZ, R24 ;  /* 0x000000ffff137224 */ /* 0x004fc600078e0018 */
[----:B------:R0:W-:Y:S01]  /*415a0*/  STL.64 [R1+0x2838], R26 ;  /* 0x0028381a01007387 */ /* 0x0001e20000100a00 */
[----:B------:R-:W-:-:S03]  /*415b0*/  IMAD.MOV.U32 R18, RZ, RZ, R25 ;  /* 0x000000ffff127224 */ /* 0x000fc600078e0019 */
[----:B------:R-:W2:Y:S04]  /*415c0*/  LDL.LU R24, [R1+0x500] ;  /* 0x0005000001187983 */ /* 0x000ea80000300800 */
[----:B------:R-:W2:Y:S04]  /*415d0*/  LDL.LU R25, [R1+0x504] ;  /* 0x0005040001197983 */ /* 0x000ea80000300800 */
[----:B0-----:R-:W2:Y:S04]  /*415e0*/  LDL.LU R26, [R1+0x508] ;  /* 0x00050800011a7983 */ /* 0x001ea80000300800 */
[----:B------:R-:W2:Y:S01]  /*415f0*/  LDL.LU R27, [R1+0x50c] ;  /* 0x00050c00011b7983 */ /* 0x000ea20000300800 */
[----:B----4-:R-:W-:Y:S06]  /*41600*/  HMMA.16816.F32.BF16 R12, R4, R22, R12 ;  /* 0x00000016040c723c */ /* 0x010fec000004180c */
[----:B------:R-:W-:-:S02]  /*41610*/  IMAD.MOV.U32 R17, RZ, RZ, R22 ;  /* 0x000000ffff117224 */ /* 0x000fc400078e0016 */
[----:B------:R-:W-:-:S15]  /*41620*/  IMAD.MOV.U32 R16, RZ, RZ, R23 ;  /* 0x000000ffff107224 */ /* 0x000fde00078e0017 */
[----:B------:R-:W-:Y:S04]  /*41630*/  STL.64 [R1+0x9b0], R12 ;  /* 0x0009b00c01007387 */ /* 0x000fe80000100a00 */
[----:B------:R0:W-:Y:S04]  /*41640*/  STL.64 [R1+0x9b8], R14 ;  /* 0x0009b80e01007387 */ /* 0x0001e80000100a00 */
[----:B0-----:R-:W4:Y:S04]  /*41650*/  LDL.LU.64 R14, [R1+0x28a0] ;  /* 0x0028a000010e7983 */ /* 0x001f280000300a00 */
[----:B------:R-:W4:Y:S04]  /*41660*/  LDL.LU.64 R12, [R1+0x2898] ;  /* 0x00289800010c7983 */ /* 0x000f280000300a00 */
[----:B------:R-:W4:Y:S02]  /*41670*/  LDL.LU.64 R22, [R1+0x2890] ;  /* 0x0028900001167983 */ /* 0x000f240000300a00 */
[----:B----4-:R-:W-:Y:S02]  /*41680*/  HMMA.16816.F32.BF16 R20, R4, R22, R12 ;  /* 0x000000160414723c */ /* 0x010fe4000004180c */
[----:B------:R-:W4:Y:S04]  /*41690*/  LDL.LU.64 R14, [R1+0x2888] ;  /* 0x00288800010e7983 */ /* 0x000f280000300a00 */
[----:B------:R-:W4:-:S15]  /*416a0*/  LDL.LU.64 R12, [R1+0x2880] ;  /* 0x00288000010c7983 */ /* 0x000f1e0000300a00 */
[----:B------:R-:W-:-:S02]  /*416b0*/  NOP ;  /* 0x0000000000007918 */ /* 0x000fc40000000000 */
[----:B------:R-:W-:Y:S04]  /*416c0*/  STL.64 [R1+0x8d0], R20 ;  /* 0x0008d01401007387 */ /* 0x000fe80000100a00 */
[----:B------:R0:W-:Y:S04]  /*416d0*/  STL.64 [R1+0x8d8], R22 ;  /* 0x0008d81601007387 */ /* 0x0001e80000100a00 */
[----:B0-----:R-:W4:Y:S02]  /*416e0*/  LDL.LU.64 R22, [R1+0x2878] ;  /* 0x0028780001167983 */ /* 0x001f240000300a00 */
[----:B----4-:R-:W-:Y:S02]  /*416f0*/  HMMA.16816.F32.BF16 R20, R4, R22, R12 ;  /* 0x000000160414723c */ /* 0x010fe4000004180c */
[----:B------:R-:W2:-:S15]  /*41700*/  LDL.LU.64 R14, [R1+0x2870] ;  /* 0x00287000010e7983 */ /* 0x000e9e0000300a00 */
        /* <DEDUP_REMOVED lines=14> */
[----:B------:R-:W2:Y:S04]  /*417f0*/  LDL.LU.64 R20, [R1+0x2840] ;  /* 0x0028400001147983 */ /* 0x000ea80000300a00 */
[----:B------:R-:W-:-:S12]  /*41800*/  STL.64 [R1+0x27e0], R10 ;  /* 0x0027e00a01007387 */ /* 0x000fd80000100a00 */
[----:B------:R-:W-:Y:S04]  /*41810*/  STL.64 [R1+0x2a0], R4 ;  /* 0x0002a00401007387 */ /* 0x000fe80000100a00 */
[----:B------:R0:W-:Y:S04]  /*41820*/  STL.64 [R1+0x2a8], R6 ;  /* 0x0002a80601007387 */ /* 0x0001e80000100a00 */
[----:B0-----:R-:W3:Y:S01]  /*41830*/  LDL.64 R6, [R1+0x38] ;  /* 0x0000380001067983 */ /* 0x001ee20000100a00 */
[----:B--2---:R-:W-:Y:S03]  /*41840*/  HMMA.16816.F32.BF16 R24, R20, R14, R24 ;  /* 0x0000000e1418723c */ /* 0x004fe60000041818 */
[----:B---3--:R0:W-:-:S15]  /*41850*/  STL.64 [R1+0x2800], R6 ;  /* 0x0028000601007387 */ /* 0x0081de0000100a00 */
[----:B------:R-:W-:-:S05]  /*41860*/  NOP ;  /* 0x0000000000007918 */ /* 0x000fca0000000000 */
[----:B------:R-:W-:Y:S04]  /*41870*/  STL.64 [R1+0xcc0], R24 ;  /* 0x000cc01801007387 */ /* 0x000fe80000100a00 */
[----:B------:R1:W-:Y:S01]  /*41880*/  STL.64 [R1+0xcc8], R26 ;  /* 0x000cc81a01007387 */ /* 0x0003e20000100a00 */
[----:B0-----:R-:W-:Y:S02]  /*41890*/  IMAD.MOV.U32 R6, RZ, RZ, R3 ;  /* 0x000000ffff067224 */ /* 0x001fe400078e0003 */
[----:B------:R-:W-:Y:S01]  /*418a0*/  IMAD.MOV.U32 R7, RZ, RZ, R0 ;  /* 0x000000ffff077224 */ /* 0x000fe200078e0000 */
[----:B-1----:R-:W2:Y:S01]  /*418b0*/  LDL.LU.64 R26, [R1+0x2838] ;  /* 0x00283800011a7983 */ /* 0x002ea20000300a00 */
[----:B------:R-:W-:Y:S02]  /*418c0*/  IMAD.MOV.U32 R3, RZ, RZ, R14 ;  /* 0x000000ffff037224 */ /* 0x000fe400078e000e */
[----:B------:R-:W-:-:S02]  /*418d0*/  IMAD.MOV.U32 R0, RZ, RZ, R15 ;  /* 0x000000ffff007224 */ /* 0x000fc400078e000f */
[----:B------:R-:W3:Y:S04]  /*418e0*/  LDL.LU.64 R14, [R1+0x2830] ;  /* 0x00283000010e7983 */ /* 0x000ee80000300a00 */
[----:B------:R-:W3:Y:S02]  /*418f0*/  LDL.LU.64 R12, [R1+0x2828] ;  /* 0x00282800010c7983 */ /* 0x000ee40000300a00 */
[----:B---3--:R-:W-:Y:S02]  /*41900*/  HMMA.16816.F32.BF16 R4, R20, R6, R12 ;  /* 0x000000061404723c */ /* 0x008fe4000004180c */
[----:B------:R-:W2:Y:S04]  /*41910*/  LDL.LU.64 R14, [R1+0x2820] ;  /* 0x00282000010e7983 */ /* 0x000ea80000300a00 */
[----:B------:R-:W2:-:S15]  /*41920*/  LDL.LU.64 R12, [R1+0x2818] ;  /* 0x00281800010c7983 */ /* 0x000e9e0000300a00 */
[----:B------:R-:W-:-:S02]  /*41930*/  NOP ;  /* 0x0000000000007918 */ /* 0x000fc40000000000 */
[----:B------:R-:W-:Y:S04]  /*41940*/  STL.64 [R1+0xbc0], R4 ;  /* 0x000bc00401007387 */ /* 0x000fe80000100a00 */
[----:B------:R2:W-:Y:S04]  /*41950*/  STL.64 [R1+0xbc8], R6 ;  /* 0x000bc80601007387 */ /* 0x0005e80000100a00 */
[----:B------:R-:W3:Y:S01]  /*41960*/  LDL.LU R24, [R1+0x1a0] ;  /* 0x0001a00001187983 */ /* 0x000ee20000300800 */
[----:B--2---:R-:W-:-:S15]  /*41970*/  HMMA.16816.F32.BF16 R4, R20, R26, R12 ;  /* 0x0000001a1404723c */ /* 0x004fde000004180c */
[----:B------:R-:W-:-:S08]  /*41980*/  NOP ;  /* 0x0000000000007918 */ /* 0x000fd00000000000 */
[----:B------:R-:W-:Y:S04]  /*41990*/  STL.64 [R1+0xa80], R4 ;  /* 0x000a800401007387 */ /* 0x000fe80000100a00 */
[----:B------:R-:W-:Y:S04]  /*419a0*/  STL.64 [R1+0xa88], R6 ;  /* 0x000a880601007387 */ /* 0x000fe80000100a00 */
[----:B------:R-:W3:Y:S04]  /*419b0*/  LDL.LU R25, [R1+0x1a4] ;  /* 0x0001a40001197983 */ /* 0x000ee80000300800 */
[----:B------:R-:W2:Y:S04]  /*419c0*/  LDL.LU R26, [R1+0x1a8] ;  /* 0x0001a800011a7983 */ /* 0x000ea80000300800 */
[----:B------:R-:W2:Y:S04]  /*419d0*/  LDL.LU R27, [R1+0x1ac] ;  /* 0x0001ac00011b7983 */ /* 0x000ea80000300800 */
[----:B------:R-:W4:Y:S04]  /*419e0*/  LDL.LU R12, [R1+0x1d0] ;  /* 0x0001d000010c7983 */ /* 0x000f280000300800 */
[----:B------:R-:W4:Y:S04]  /*419f0*/  LDL.LU R13, [R1+0x1d4] ;  /* 0x0001d400010d7983 */ /* 0x000f280000300800 */
[----:B------:R-:W3:Y:S04]  /*41a00*/  LDL.LU R14, [R1+0x1d8] ;  /* 0x0001d800010e7983 */ /* 0x000ee80000300800 */
[----:B------:R-:W3:Y:S04]  /*41a10*/  LDL.LU R15, [R1+0x1dc] ;  /* 0x0001dc00010f7983 */ /* 0x000ee80000300800 */
[----:B---3--:R0:W-:Y:S04]  /*41a20*/  STL.64 [R1+0x2790], R14 ;  /* 0x0027900e01007387 */ /* 0x0081e80000100a00 */
[----:B----4-:R1:W-:Y:S04]  /*41a30*/  STL.64 [R1+0x2788], R12 ;  /* 0x0027880c01007387 */ /* 0x0103e80000100a00 */
[----:B0-----:R-:W3:Y:S04]  /*41a40*/  LDL.64 R14, [R1+0x58] ;  /* 0x00005800010e7983 */ /* 0x001ee80000100a00 */
[----:B---3--:R0:W-:Y:S04]  /*41a50*/  STL.64 [R1+0x27a0], R14 ;  /* 0x0027a00e01007387 */ /* 0x0081e80000100a00 */
[----:B-1----:R-:W3:Y:S04]  /*41a60*/  LDL.LU R12, [R1+0x1f0] ;  /* 0x0001f000010c7983 */ /* 0x002ee80000300800 */
[----:B------:R-:W3:Y:S04]  /*41a70*/  LDL.LU R13, [R1+0x1f4] ;  /* 0x0001f400010d7983 */ /* 0x000ee80000300800 */
[----:B0-----:R-:W4:Y:S04]  /*41a80*/  LDL.LU R14, [R1+0x1f8] ;  /* 0x0001f800010e7983 */ /* 0x001f280000300800 */
[----:B------:R-:W4:Y:S01]  /*41a90*/  LDL.LU R15, [R1+0x1fc] ;  /* 0x0001fc00010f7983 */ /* 0x000f220000300800 */
[----:B------:R-:W-:-:S02]  /*41aa0*/  IMAD.MOV.U32 R7, RZ, RZ, R16 ;  /* 0x000000ffff077224 */ /* 0x000fc400078e0010 */
[----:B------:R-:W-:Y:S01]  /*41ab0*/  IMAD.MOV.U32 R6, RZ, RZ, R17 ;  /* 0x000000ffff067224 */ /* 0x000fe200078e0011 */
[----:B----4-:R-:W-:Y:S04]  /*41ac0*/  STL.64 [R1+0x27b0], R14 ;  /* 0x0027b00e01007387 */ /* 0x010fe80000100a00 */
[----:B---3--:R-:W-:Y:S04]  /*41ad0*/  STL.64 [R1+0x27a8], R12 ;  /* 0x0027a80c01007387 */ /* 0x008fe80000100a00 */
        /* <DEDUP_REMOVED lines=10> */
[----:B------:R-:W-:-:S02]  /*41b80*/  IMAD.MOV.U32 R14, RZ, RZ, R3 ;  /* 0x000000ffff0e7224 */ /* 0x000fc400078e0003 */
[----:B------:R-:W-:Y:S02]  /*41b90*/  IMAD.MOV.U32 R15, RZ, RZ, R0 ;  /* 0x000000ffff0f7224 */ /* 0x000fe400078e0000 */
[----:B------:R-:W-:Y:S02]  /*41ba0*/  IMAD.MOV.U32 R28, RZ, RZ, R8 ;  /* 0x000000ffff1c7224 */ /* 0x000fe400078e0008 */
[----:B------:R-:W-:Y:S01]  /*41bb0*/  IMAD.MOV.U32 R29, RZ, RZ, R9 ;  /* 0x000000ffff1d7224 */ /* 0x000fe200078e0009 */
[----:B----4-:R-:W-:Y:S04]  /*41bc0*/  STL.64 [R1+0x2810], R18 ;  /* 0x0028101201007387 */ /* 0x010fe80000100a00 */
[----:B---3--:R0:W-:Y:S04]  /*41bd0*/  STL.64 [R1+0x2808], R16 ;  /* 0x0028081001007387 */ /* 0x0081e80000100a00 */
[----:B0-----:R-:W3:Y:S04]  /*41be0*/  LDL.LU R16, [R1+0x4d0] ;  /* 0x0004d00001107983 */ /* 0x001ee80000300800 */
[----:B------:R-:W3:Y:S04]  /*41bf0*/  LDL.LU R17, [R1+0x4d4] ;  /* 0x0004d40001117983 */ /* 0x000ee80000300800 */
[----:B------:R-:W3:Y:S04]  /*41c00*/  LDL.LU R18, [R1+0x4d8] ;  /* 0x0004d80001127983 */ /* 0x000ee80000300800 */
[----:B------:R-:W3:Y:S04]  /*41c10*/  LDL.LU R19, [R1+0x4dc] ;  /* 0x0004dc0001137983 */ /* 0x000ee80000300800 */
[----:B------:R0:W-:Y:S04]  /*41c20*/  STL.64 [R1+0x27d8], R14 ;  /* 0x0027d80e01007387 */ /* 0x0001e80000100a00 */
        /* <DEDUP_REMOVED lines=8> */
[----:B--2---:R-:W-:Y:S04]  /*41cb0*/  STL.64 [R1+0x26e8], R26 ;  /* 0x0026e81a01007387 */ /* 0x004fe80000100a00 */
[----:B------:R0:W-:Y:S04]  /*41cc0*/  STL.64 [R1+0x26e0], R24 ;  /* 0x0026e01801007387 */ /* 0x0001e80000100a00 */
[----:B0-----:R-:W2:Y:S04]  /*41cd0*/  LDL.LU R24, [R1+0x400] ;  /* 0x0004000001187983 */ /* 0x001ea80000300800 */
[----:B------:R-:W2:Y:S04]  /*41ce0*/  LDL.LU R25, [R1+0x404] ;  /* 0x0004040001197983 */ /* 0x000ea80000300800 */
[----:B------:R-:W4:Y:S04]  /*41cf0*/  LDL.LU R26, [R1+0x408] ;  /* 0x00040800011a7983 */ /* 0x000f280000300800 */
[----:B------:R-:W4:Y:S01]  /*41d00*/  LDL.LU R27, [R1+0x40c] ;  /* 0x00040c00011b7983 */ /* 0x000f220000300800 */
[C---:B---3--:R-:W-:Y:S03]  /*41d10*/  HMMA.16816.F32.BF16 R4, R20.reuse, R6, R16 ;  /* 0x000000061404723c */ /* 0x048fe60000041810 */
[----:B----4-:R0:W-:Y:S04]  /*41d20*/  STL.64 [R1+0x26f8], R26 ;  /* 0x0026f81a01007387 */ /* 0x0101e80000100a00 */
[----:B--2---:R-:W-:Y:S04]  /*41d30*/  STL.64 [R1+0x26f0], R24 ;  /* 0x0026f01801007387 */ /* 0x004fe80000100a00 */
[----:B0-----:R-:W2:Y:S04]  /*41d40*/  LDL.64 R26, [R1+0x28] ;  /* 0x00002800011a7983 */ /* 0x001ea80000100a00 */
        /* <DEDUP_REMOVED lines=9> */
[----:B0-----:R-:W2:Y:S04]  /*41de0*/  LDL.LU.64 R18, [R1+0x27f8] ;  /* 0x0027f80001127983 */ /* 0x001ea80000300a00 */
[----:B------:R-:W2:Y:S04]  /*41df0*/  LDL.LU.64 R16, [R1+0x27f0] ;  /* 0x0027f00001107983 */ /* 0x000ea80000300a00 */
[----:B------:R0:W-:Y:S04]  /*41e00*/  STL.64 [R1+0x2780], R6 ;  /* 0x0027800601007387 */ /* 0x0001e80000100a00 */
[----:B0-----:R-:W3:Y:S04]  /*41e10*/  LDL.64 R6, [R1+0x48] ;  /* 0x0000480001067983 */ /* 0x001ee80000100a00 */
[----:B---3--:R0:W-:Y:S04]  /*41e20*/  STL.64 [R1+0x2798], R6 ;  /* 0x0027980601007387 */ /* 0x0081e80000100a00 */
[----:B------:R-:W3:Y:S04]  /*41e30*/  LDL.LU R4, [R1+0x1e0] ;  /* 0x0001e00001047983 */ /* 0x000ee80000300800 */
[----:B------:R-:W3:Y:S04]  /*41e40*/  LDL.LU R5, [R1+0x1e4] ;  /* 0x0001e40001057983 */ /* 0x000ee80000300800 */
[----:B0-----:R-:W4:Y:S04]  /*41e50*/  LDL.LU R6, [R1+0x1e8] ;  /* 0x0001e80001067983 */ /* 0x001f280000300800 */
        /* <DEDUP_REMOVED lines=11> */
[----:B------:R0:W-:Y:S04]  /*41f10*/  STL.64 [R1+0x2778], R26 ;  /* 0x0027781a01007387 */ /* 0x0001e80000100a00 */
[----:B------:R-:W4:Y:S04]  /*41f20*/  LDL.LU R24, [R1+0x1c0] ;  /* 0x0001c00001187983 */ /* 0x000f280000300800 */
[----:B------:R-:W4:Y:S04]  /*41f30*/  LDL.LU R25, [R1+0x1c4] ;  /* 0x0001c40001197983 */ /* 0x000f280000300800 */
[----:B0-----:R-:W4:Y:S04]  /*41f40*/  LDL.LU R26, [R1+0x1c8] ;  /* 0x0001c800011a7983 */ /* 0x001f280000300800 */
[----:B------:R-:W4:Y:S01]  /*41f50*/  LDL.LU R27, [R1+0x1cc] ;  /* 0x0001cc00011b7983 */ /* 0x000f220000300800 */
[----:B---3--:R-:W-:-:S15]  /*41f60*/  HMMA.16816.F32.BF16 R8, R20, R18, R8 ;  /* 0x000000121408723c */ /* 0x008fde0000041808 */
[----:B------:R-:W-:-:S08]  /*41f70*/  NOP ;  /* 0x0000000000007918 */ /* 0x000fd00000000000 */
[----:B------:R-:W-:Y:S04]  /*41f80*/  STL.64 [R1+0x4c0], R8 ;  /* 0x0004c00801007387 */ /* 0x000fe80000100a00 */
[----:B------:R0:W-:Y:S04]  /*41f90*/  STL.64 [R1+0x4c8], R10 ;  /* 0x0004c80a01007387 */ /* 0x0001e80000100a00 */
[----:B0-----:R-:W3:Y:S02]  /*41fa0*/  LDL.LU.64 R10, [R1+0x27e0] ;  /* 0x0027e000010a7983 */ /* 0x001ee40000300a00 */
[----:B---3--:R-:W-:Y:S02]  /*41fb0*/  HMMA.16816.F32.BF16 R20, R20, R10, R12 ;  /* 0x0000000a1414723c */ /* 0x008fe4000004180c */
[----:B------:R-:W2:Y:S04]  /*41fc0*/  LDL.LU.64 R14, [R1+0x27d8] ;  /* 0x0027d800010e7983 */ /* 0x000ea80000300a00 */
[----:B------:R-:W-:-:S02]  /*41fd0*/  IMAD.MOV.U32 R17, RZ, RZ, R10 ;  /* 0x000000ffff117224 */ /* 0x000fc400078e000a */
[----:B------:R-:W-:-:S15]  /*41fe0*/  IMAD.MOV.U32 R16, RZ, RZ, R11 ;  /* 0x000000ffff107224 */ /* 0x000fde00078e000b */
[----:B------:R-:W-:Y:S04]  /*41ff0*/  STL.64 [R1+0x210], R20 ;  /* 0x0002101401007387 */ /* 0x000fe80000100a00 */
[----:B------:R0:W-:Y:S04]  /*42000*/  STL.64 [R1+0x218], R22 ;  /* 0x0002181601007387 */ /* 0x0001e80000100a00 */
[----:B------:R-:W2:Y:S04]  /*42010*/  LDL.LU.64 R10, [R1+0x27d0] ;  /* 0x0027d000010a7983 */ /* 0x000ea80000300a00 */
[----:B------:R-:W2:Y:S04]  /*42020*/  LDL.LU.64 R8, [R1+0x27c8] ;  /* 0x0027c80001087983 */ /* 0x000ea80000300a00 */
[----:B0-----:R-:W3:Y:S01]  /*42030*/  LDL.64 R22, [R1+0x68] ;  /* 0x0000680001167983 */ /* 0x001ee20000100a00 */
[----:B--2---:R-:W-:Y:S03]  /*42040*/  HMMA.16816.F32.BF16 R12, R8, R14, R4 ;  /* 0x0000000e080c723c */ /* 0x004fe60000041804 */
[----:B------:R-:W2:Y:S04]  /*42050*/  LDL.LU.64 R6, [R1+0x27c0] ;  /* 0x0027c00001067983 */ /* 0x000ea80000300a00 */
[----:B------:R-:W2:-:S15]  /*42060*/  LDL.LU.64 R4, [R1+0x27b8] ;  /* 0x0027b80001047983 */ /* 0x000e9e0000300a00 */
[----:B------:R-:W-:-:S01]  /*42070*/  NOP ;  /* 0x0000000000007918 */ /* 0x000fc20000000000 */
        /* <DEDUP_REMOVED lines=25> */
[----:B------:R1:W-:Y:S01]  /*42210*/  STL.64 [R1+0x988], R14 ;  /* 0x0009880e01007387 */ /* 0x0003e20000100a00 */
[----:B0-----:R-:W-:Y:S02]  /*42220*/  IMAD.MOV.U32 R13, RZ, RZ, R6 ;  /* 0x000000ffff0d7224 */ /* 0x001fe400078e0006 */
[----:B------:R-:W-:Y:S02]  /*42230*/  IMAD.MOV.U32 R12, RZ, RZ, R7 ;  /* 0x000000ffff0c7224 */ /* 0x000fe400078e0007 */
[----:B------:R-:W4:Y:S02]  /*42240*/  LDL.LU.64 R6, [R1+0x2780] ;  /* 0x0027800001067983 */ /* 0x000f240000300a00 */
[----:B----4-:R-:W-:Y:S06]  /*42250*/  HMMA.16816.F32.BF16 R24, R8, R6, R24 ;  /* 0x000000060818723c */ /* 0x010fec0000041818 */
[----:B-1----:R-:W-:-:S02]  /*42260*/  IMAD.MOV.U32 R15, RZ, RZ, R6 ;  /* 0x000000ffff0f7224 */ /* 0x002fc400078e0006 */
[----:B------:R-:W-:Y:S02]  /*42270*/  IMAD.MOV.U32 R14, RZ, RZ, R7 ;  /* 0x000000ffff0e7224 */ /* 0x000fe400078e0007 */
[----:B------:R-:W0:-:S13]  /*42280*/  LDSM.16.MT88.4 R4, [R2+UR4+0xc100] ;  /* 0x00c100040204783b */ /* 0x000e1a0008004200 */
[----:B------:R-:W-:Y:S04]  /*42290*/  STL.64 [R1+0x720], R24 ;  /* 0x0007201801007387 */ /* 0x000fe80000100a00 */
[----:B------:R1:W-:Y:S04]  /*422a0*/  STL.64 [R1+0x728], R26 ;  /* 0x0007281a01007387 */ /* 0x0003e80000100a00 */
[----:B-1----:R-:W3:Y:S04]  /*422b0*/  LDL.LU.64 R26, [R1+0x2778] ;  /* 0x00277800011a7983 */ /* 0x002ee80000300a00 */
[----:B0-----:R0:W-:Y:S04]  /*422c0*/  STL.64 [R1+0x2658], R6 ;  /* 0x0026580601007387 */ /* 0x0011e80000100a00 */
[----:B------:R1:W-:Y:S01]  /*422d0*/  STL.64 [R1+0x2650], R4 ;  /* 0x0026500401007387 */ /* 0x0003e20000100a00 */
[----:B0-----:R-:W-:-:S02]  /*422e0*/  IMAD.MOV.U32 R6, RZ, RZ, R17 ;  /* 0x000000ffff067224 */ /* 0x001fc400078e0011 */
[----:B------:R-:W-:-:S05]  /*422f0*/  IMAD.MOV.U32 R7, RZ, RZ, R16 ;  /* 0x000000ffff077224 */ /* 0x000fca00078e0010 */
[----:B------:R0:W-:Y:S04]  /*42300*/  STL.64 [R1+0x2770], R6 ;  /* 0x0027700601007387 */ /* 0x0001e80000100a00 */
[----:B-1----:R-:W2:Y:S04]  /*42310*/  LDL.LU R4, [R1+0x480] ;  /* 0x0004800001047983 */ /* 0x002ea80000300800 */
[----:B------:R-:W2:Y:S04]  /*42320*/  LDL.LU R5, [R1+0x484] ;  /* 0x0004840001057983 */ /* 0x000ea80000300800 */
[----:B0-----:R-:W2:Y:S04]  /*42330*/  LDL.LU R6, [R1+0x488] ;  /* 0x0004880001067983 */ /* 0x001ea80000300800 */
[----:B------:R-:W2:Y:S01]  /*42340*/  LDL.LU R7, [R1+0x48c] ;  /* 0x00048c0001077983 */ /* 0x000ea20000300800 */
[----:B---3--:R-:W-:Y:S06]  /*42350*/  HMMA.16816.F32.BF16 R20, R8, R26, R20 ;  /* 0x0000001a0814723c */ /* 0x008fec0000041814 */
[----:B------:R0:W-:Y:S02]  /*42360*/  STL.64 [R1+0x2708], R26 ;  /* 0x0027081a01007387 */ /* 0x0001e40000100a00 */
[----:B0-----:R-:W-:-:S02]  /*42370*/  IMAD.MOV.U32 R26, RZ, RZ, R15 ;  /* 0x000000ffff1a7224 */ /* 0x001fc400078e000f */
[----:B------:R-:W-:-:S13]  /*42380*/  IMAD.MOV.U32 R27, RZ, RZ, R14 ;  /* 0x000000ffff1b7224 */ /* 0x000fda00078e000e */
[----:B------:R-:W-:Y:S04]  /*42390*/  STL.64 [R1+0x4b0], R20 ;  /* 0x0004b01401007387 */ /* 0x000fe80000100a00 */
[----:B------:R-:W-:Y:S04]  /*423a0*/  STL.64 [R1+0x4b8], R22 ;  /* 0x0004b81601007387 */ /* 0x000fe80000100a00 */
[----:B------:R0:W-:Y:S01]  /*423b0*/  STL.64 [R1+0x2720], R26 ;  /* 0x0027201a01007387 */ /* 0x0001e20000100a00 */
[----:B--2---:R-:W-:Y:S01]  /*423c0*/  HMMA.16816.F32.BF16 R4, R8, R18, R4 ;  /* 0x000000120804723c */ /* 0x004fe20000041804 */
[----:B0-----:R-:W-:-:S02]  /*423d0*/  IMAD.MOV.U32 R26, RZ, RZ, R13 ;  /* 0x000000ffff1a7224 */ /* 0x001fc400078e000d */
[----:B------:R-:W-:-:S05]  /*423e0*/  IMAD.MOV.U32 R27, RZ, RZ, R12 ;  /* 0x000000ffff1b7224 */ /* 0x000fca00078e000c */
[----:B------:R0:W-:Y:S04]  /*423f0*/  STL.64 [R1+0x2738], R26 ;  /* 0x0027381a01007387 */ /* 0x0001e80000100a00 */
[----:B------:R-:W2:Y:S04]  /*42400*/  LDL.LU R12, [R1+0x1b0] ;  /* 0x0001b000010c7983 */ /* 0x000ea80000300800 */
[----:B------:R-:W2:Y:S04]  /*42410*/  LDL.LU R13, [R1+0x1b4] ;  /* 0x0001b400010d7983 */ /* 0x000ea80000300800 */
[----:B------:R-:W2:Y:S04]  /*42420*/  LDL.LU R14, [R1+0x1b8] ;  /* 0x0001b800010e7983 */ /* 0x000ea80000300800 */
[----:B------:R-:W2:Y:S04]  /*42430*/  LDL.LU R15, [R1+0x1bc] ;  /* 0x0001bc00010f7983 */ /* 0x000ea80000300800 */
[----:B------:R-:W3:Y:S04]  /*42440*/  LDL.LU R20, [R1+0x460] ;  /* 0x0004600001147983 */ /* 0x000ee80000300800 */
[----:B------:R-:W3:Y:S04]  /*42450*/  LDL.LU R21, [R1+0x464] ;  /* 0x0004640001157983 */ /* 0x000ee80000300800 */
[----:B------:R-:W3:Y:S04]  /*42460*/  LDL.LU R22, [R1+0x468] ;  /* 0x0004680001167983 */ /* 0x000ee80000300800 */
[----:B------:R-:W3:Y:S01]  /*42470*/  LDL.LU R23, [R1+0x46c] ;  /* 0x00046c0001177983 */ /* 0x000ee20000300800 */
[----:B0-----:R-:W-:-:S02]  /*42480*/  IMAD.MOV.U32 R26, RZ, RZ, R3 ;  /* 0x000000ffff1a7224 */ /* 0x001fc400078e0003 */
        /* <DEDUP_REMOVED lines=8> */
[----:B0-----:R-:W2:Y:S04]  /*42510*/  LDL.LU.64 R6, [R1+0x2770] ;  /* 0x0027700001067983 */ /* 0x001ea80000300a00 */
        /* <DEDUP_REMOVED lines=28> */
[----:B0-----:R-:W3:Y:S02]  /*426e0*/  LDL.64 R10, [R1+0x78] ;  /* 0x00007800010a7983 */ /* 0x001ee40000100a00 */
[----:B---3--:R-:W-:-:S15]  /*426f0*/  HMMA.16816.F32.BF16 R20, R12, R10, R20 ;  /* 0x0000000a0c14723c */ /* 0x008fde0000041814 */
[----:B------:R-:W-:-:S08]  /*42700*/  NOP ;  /* 0x0000000000007918 */ /* 0x000fd00000000000 */
[----:B------:R-:W-:Y:S04]  /*42710*/  STL.64 [R1+0xd60], R20 ;  /* 0x000d601401007387 */ /* 0x000fe80000100a00 */
[----:B------:R0:W-:Y:S04]  /*42720*/  STL.64 [R1+0xd68], R22 ;  /* 0x000d681601007387 */ /* 0x0001e80000100a00 */
[----:B0-----:R-:W3:Y:S02]  /*42730*/  LDL.LU.64 R22, [R1+0x2758] ;  /* 0x0027580001167983 */ /* 0x001ee40000300a00 */
        /* <DEDUP_REMOVED lines=42> */
[----:B--2---:R-:W-:Y:S03]  /*429e0*/  HMMA.16816.F32.BF16 R12, R12, R6, R24 ;  /* 0x000000060c0c723c */ /* 0x004fe60000041818 */
[----:B------:R-:W2:Y:S04]  /*429f0*/  LDL.LU.64 R26, [R1+0x26c8] ;  /* 0x0026c800011a7983 */ /* 0x000ea80000300a00 */
[----:B------:R-:W4:-:S15]  /*42a00*/  LDL.LU.64 R24, [R1+0x26c0] ;  /* 0x0026c00001187983 */ /* 0x000f1e0000300a00 */
[----:B------:R-:W-:-:S01]  /*42a10*/  NOP ;  /* 0x0000000000007918 */ /* 0x000fc20000000000 */
[----:B------:R-:W-:Y:S04]  /*42a20*/  STL.64 [R1+0x400], R12 ;  /* 0x0004000c01007387 */ /* 0x000fe80000100a00 */
[----:B------:R2:W-:Y:S02]  /*42a30*/  STL.64 [R1+0x408], R14 ;  /* 0x0004080e01007387 */ /* 0x0005e40000100a00 */
[----:B--2---:R-:W-:Y:S02]  /*42a40*/  IMAD.MOV.U32 R14, RZ, RZ, R26 ;  /* 0x000000ffff0e7224 */ /* 0x004fe400078e001a */
[----:B----4-:R-:W-:Y:S02]  /*42a50*/  IMAD.MOV.U32 R12, RZ, RZ, R24 ;  /* 0x000000ffff0c7224 */ /* 0x010fe400078e0018 */
[----:B------:R-:W-:Y:S01]  /*42a60*/  IMAD.MOV.U32 R15, RZ, RZ, R27 ;  /* 0x000000ffff0f7224 */ /* 0x000fe200078e001b */
[----:B------:R-:W2:Y:S01]  /*42a70*/  LDL.LU R24, [R1+0x26bc] ;  /* 0x0026bc0001187983 */ /* 0x000ea20000300800 */
[----:B------:R-:W-:-:S03]  /*42a80*/  IMAD.MOV.U32 R13, RZ, RZ, R25 ;  /* 0x000000ffff0d7224 */ /* 0x000fc600078e0019 */
[----:B------:R-:W2:Y:S04]  /*42a90*/  LDL.LU R25, [R1+0x26b8] ;  /* 0x0026b80001197983 */ /* 0x000ea80000300800 */
[----:B------:R-:W2:Y:S04]  /*42aa0*/  LDL.LU R26, [R1+0x26b4] ;  /* 0x0026b400011a7983 */ /* 0x000ea80000300800 */
[----:B------:R-:W2:Y:S04]  /*42ab0*/  LDL.LU R27, [R1+0x26b0] ;  /* 0x0026b000011b7983 */ /* 0x000ea80000300800 */
[----:B------:R0:W-:Y:S04]  /*42ac0*/  STL.64 [R1+0x26a0], R14 ;  /* 0x0026a00e01007387 */ /* 0x0001e80000100a00 */
[----:B------:R-:W-:Y:S04]  /*42ad0*/  STL.64 [R1+0x2698], R12 ;  /* 0x0026980c01007387 */ /* 0x000fe80000100a00 */
[----:B0-----:R-:W4:Y:S04]  /*42ae0*/  LDL.64 R14, [R1+0x58] ;  /* 0x00005800010e7983 */ /* 0x001f280000100a00 */
[----:B------:R0:W-:Y:S04]  /*42af0*/  STL.64 [R1+0x2670], R6 ;  /* 0x0026700601007387 */ /* 0x0001e80000100a00 */
[----:B------:R-:W3:Y:S04]  /*42b00*/  LDL.LU R4, [R1+0x190] ;  /* 0x0001900001047983 */ /* 0x000ee80000300800 */
[----:B------:R-:W3:Y:S04]  /*42b10*/  LDL.LU R5, [R1+0x194] ;  /* 0x0001940001057983 */ /* 0x000ee80000300800 */
[----:B0-----:R-:W3:Y:S04]  /*42b20*/  LDL.LU R6, [R1+0x198] ;  /* 0x0001980001067983 */ /* 0x001ee80000300800 */
[----:B------:R-:W3:Y:S02]  /*42b30*/  LDL.LU R7, [R1+0x19c] ;  /* 0x00019c0001077983 */ /* 0x000ee40000300800 */
[----:B---3--:R-:W-:-:S15]  /*42b40*/  HMMA.16816.F32.BF16 R4, R16, R10, R4 ;  /* 0x0000000a1004723c */ /* 0x008fde0000041804 */
[----:B------:R-:W-:-:S08]  /*42b50*/  NOP ;  /* 0x0000000000007918 */ /* 0x000fd00000000000 */
[----:B------:R0:W-:Y:S04]  /*42b60*/  STL.64 [R1+0xd40], R4 ;  /* 0x000d400401007387 */ /* 0x0001e80000100a00 */
[----:B------:R-:W-:Y:S01]  /*42b70*/  STL.64 [R1+0xd48], R6 ;  /* 0x000d480601007387 */ /* 0x000fe20000100a00 */
[----:B0-----:R-:W-:Y:S02]  /*42b80*/  IMAD.MOV.U32 R5, RZ, RZ, R10 ;  /* 0x000000ffff057224 */ /* 0x001fe400078e000a */
[----:B------:R-:W-:-:S05]  /*42b90*/  IMAD.MOV.U32 R4, RZ, RZ, R11 ;  /* 0x000000ffff047224 */ /* 0x000fca00078e000b */
[----:B------:R0:W-:Y:S04]  /*42ba0*/  STL.64 [R1+0x26a8], R4 ;  /* 0x0026a80401007387 */ /* 0x0001e80000100a00 */
[----:B0-----:R-:W4:Y:S04]  /*42bb0*/  LDL.LU R4, [R1+0x3a0] ;  /* 0x0003a00001047983 */ /* 0x001f280000300800 */
[----:B------:R-:W4:Y:S04]  /*42bc0*/  LDL.LU R5, [R1+0x3a4] ;  /* 0x0003a40001057983 */ /* 0x000f280000300800 */
[----:B------:R-:W4:Y:S04]  /*42bd0*/  LDL.LU R6, [R1+0x3a8] ;  /* 0x0003a80001067983 */ /* 0x000f280000300800 */
[----:B------:R-:W4:Y:S01]  /*42be0*/  LDL.LU R7, [R1+0x3ac] ;  /* 0x0003ac0001077983 */ /* 0x000f220000300800 */
[----:B--2---:R-:W-:Y:S06]  /*42bf0*/  HMMA.16816.F32.BF16 R8, R16, R22, R24 ;  /* 0x000000161008723c */ /* 0x004fec0000041818 */
[----:B------:R0:W-:-:S15]  /*42c00*/  STL.64 [R1+0x2640], R22 ;  /* 0x0026401601007387 */ /* 0x0001de0000100a00 */
[----:B------:R-:W-:-:S02]  /*42c10*/  NOP ;  /* 0x0000000000007918 */ /* 0x000fc40000000000 */
[----:B------:R-:W-:Y:S04]  /*42c20*/  STL.64 [R1+0xc40], R8 ;  /* 0x000c400801007387 */ /* 0x000fe80000100a00 */
[----:B------:R-:W-:Y:S04]  /*42c30*/  STL.64 [R1+0xc48], R10 ;  /* 0x000c480a01007387 */ /* 0x000fe80000100a00 */
[----:B------:R-:W1:Y:S04]  /*42c40*/  LDSM.16.MT88.4 R8, [R2+UR4+0xc180] ;  /* 0x00c180040208783b */ /* 0x000e680008004200 */
[----:B0-----:R-:W2:Y:S04]  /*42c50*/  LDL.64 R22, [R1+0x48] ;  /* 0x0000480001167983 */ /* 0x001ea80000100a00 */
[----:B------:R-:W3:Y:S04]  /*42c60*/  LDL.64 R26, [R1+0x38] ;  /* 0x00003800011a7983 */ /* 0x000ee80000100a00 */
[----:B-1----:R-:W-:Y:S04]  /*42c70*/  STL.64 [R1+0x25e0], R10 ;  /* 0x0025e00a01007387 */ /* 0x002fe80000100a00 */
[----:B------:R0:W-:Y:S04]  /*42c80*/  STL.64 [R1+0x25d8], R8 ;  /* 0x0025d80801007387 */ /* 0x0001e80000100a00 */
[----:B0-----:R-:W2:Y:S04]  /*42c90*/  LDL.LU R8, [R1+0x390] ;  /* 0x0003900001087983 */ /* 0x001ea80000300800 */
[----:B------:R-:W2:Y:S04]  /*42ca0*/  LDL.LU R9, [R1+0x394] ;  /* 0x0003940001097983 */ /* 0x000ea80000300800 */
[----:B------:R-:W2:Y:S04]  /*42cb0*/  LDL.LU R10, [R1+0x398] ;  /* 0x00039800010a7983 */ /* 0x000ea80000300800 */
[----:B------:R-:W2:Y:S01]  /*42cc0*/  LDL.LU R11, [R1+0x39c] ;  /* 0x00039c00010b7983 */ /* 0x000ea20000300800 */
[----:B----4-:R-:W-:-:S15]  /*42cd0*/  HMMA.16816.F32.BF16 R4, R16, R14, R4 ;  /* 0x0000000e1004723c */ /* 0x010fde0000041804 */
[----:B------:R-:W-:-:S08]  /*42ce0*/  NOP ;  /* 0x0000000000007918 */ /* 0x000fd00000000000 */
[----:B------:R0:W-:Y:S04]  /*42cf0*/  STL.64 [R1+0xb00], R4 ;  /* 0x000b000401007387 */ /* 0x0001e80000100a00 */
[----:B------:R1:W-:Y:S04]  /*42d00*/  STL.64 [R1+0xb08], R6 ;  /* 0x000b080601007387 */ /* 0x0003e80000100a00 */
[----:B0-----:R-:W4:Y:S01]  /*42d10*/  LDL.LU.64 R4, [R1+0x26a8] ;  /* 0x0026a80001047983 */ /* 0x001f220000300a00 */
[----:B-1----:R-:W-:Y:S02]  /*42d20*/  IMAD.MOV.U32 R7, RZ, RZ, R14 ;  /* 0x000000ffff077224 */ /* 0x002fe400078e000e */
[----:B------:R-:W-:-:S02]  /*42d30*/  IMAD.MOV.U32 R6, RZ, RZ, R15 ;  /* 0x000000ffff067224 */ /* 0x000fc400078e000f */
[----:B------:R-:W4:Y:S04]  /*42d40*/  LDL.LU.64 R14, [R1+0x26a0] ;  /* 0x0026a000010e7983 */ /* 0x000f280000300a00 */
[----:B------:R-:W4:Y:S01]  /*42d50*/  LDL.LU.64 R12, [R1+0x2698] ;  /* 0x00269800010c7983 */ /* 0x000f220000300a00 */
[----:B--2---:R-:W-:-:S15]  /*42d60*/  HMMA.16816.F32.BF16 R8, R16, R22, R8 ;  /* 0x000000161008723c */ /* 0x004fde0000041808 */
[----:B------:R-:W-:-:S08]  /*42d70*/  NOP ;  /* 0x0000000000007918 */ /* 0x000fd00000000000 */
[----:B------:R0:W-:Y:S02]  /*42d80*/  STL.64 [R1+0xa10], R8 ;  /* 0x000a100801007387 */ /* 0x0001e40000100a00 */
[----:B0-----:R-:W-:Y:S02]  /*42d90*/  IMAD.MOV.U32 R9, RZ, RZ, R22 ;  /* 0x000000ffff097224 */ /* 0x001fe400078e0016 */
[----:B------:R-:W-:Y:S01]  /*42da0*/  IMAD.MOV.U32 R8, RZ, RZ, R23 ;  /* 0x000000ffff087224 */ /* 0x000fe200078e0017 */
[----:B------:R-:W-:Y:S04]  /*42db0*/  STL.64 [R1+0xa18], R10 ;  /* 0x000a180a01007387 */ /* 0x000fe80000100a00 */
[----:B---3--:R0:W-:Y:S01]  /*42dc0*/  STL.64 [R1+0x2610], R26 ;  /* 0x0026101a01007387 */ /* 0x0081e20000100a00 */
[----:B----4-:R-:W-:Y:S03]  /*42dd0*/  HMMA.16816.F32.BF16 R20, R16, R26, R12 ;  /* 0x0000001a1014723c */ /* 0x010fe6000004180c */
[----:B------:R-:W1:Y:S04]  /*42de0*/  LDSM.16.MT88.4 R12, [R2+UR4+0xc200] ;  /* 0x00c20004020c783b */ /* 0x000e680008004200 */
[----:B0-----:R-:W-:-:S02]  /*42df0*/  IMAD.MOV.U32 R26, RZ, RZ, R9 ;  /* 0x000000ffff1a7224 */ /* 0x001fc400078e0009 */
[----:B------:R-:W-:-:S14]  /*42e00*/  IMAD.MOV.U32 R27, RZ, RZ, R8 ;  /* 0x000000ffff1b7224 */ /* 0x000fdc00078e0008 */
[----:B------:R-:W-:Y:S04]  /*42e10*/  STL.64 [R1+0x910], R20 ;  /* 0x0009101401007387 */ /* 0x000fe80000100a00 */
[----:B------:R-:W-:Y:S04]  /*42e20*/  STL.64 [R1+0x918], R22 ;  /* 0x0009181601007387 */ /* 0x000fe80000100a00 */
[----:B-1----:R-:W-:Y:S04]  /*42e30*/  STL.64 [R1+0x2548], R14 ;  /* 0x0025480e01007387 */ /* 0x002fe80000100a00 */
[----:B------:R0:W-:Y:S04]  /*42e40*/  STL.64 [R1+0x2540], R12 ;  /* 0x0025400c01007387 */ /* 0x0001e80000100a00 */
[----:B0-----:R-:W2:Y:S04]  /*42e50*/  LDL.LU R12, [R1+0x850] ;  /* 0x00085000010c7983 */ /* 0x001ea80000300800 */
[----:B------:R-:W2:Y:S04]  /*42e60*/  LDL.LU R13, [R1+0x854] ;  /* 0x00085400010d7983 */ /* 0x000ea80000300800 */
[----:B------:R-:W3:Y:S04]  /*42e70*/  LDL.LU R14, [R1+0x858] ;  /* 0x00085800010e7983 */ /* 0x000ee80000300800 */
[----:B------:R-:W3:Y:S04]  /*42e80*/  LDL.LU R15, [R1+0x85c] ;  /* 0x00085c00010f7983 */ /* 0x000ee80000300800 */
[----:B------:R0:W-:Y:S02]  /*42e90*/  STL.64 [R1+0x2628], R26 ;  /* 0x0026281a01007387 */ /* 0x0001e40000100a00 */
[----:B0-----:R-:W-:-:S02]  /*42ea0*/  IMAD.MOV.U32 R26, RZ, RZ, R7 ;  /* 0x000000ffff1a7224 */ /* 0x001fc400078e0007 */
[----:B------:R-:W-:-:S05]  /*42eb0*/  IMAD.MOV.U32 R27, RZ, RZ, R6 ;  /* 0x000000ffff1b7224 */ /* 0x000fca00078e0006 */
[----:B------:R-:W-:Y:S04]  /*42ec0*/  STL.64 [R1+0x2648], R26 ;  /* 0x0026481a01007387 */ /* 0x000fe80000100a00 */
[----:B------:R-:W4:Y:S04]  /*42ed0*/  LDL.LU R8, [R1+0x650] ;  /* 0x0006500001087983 */ /* 0x000f280000300800 */
[----:B------:R-:W4:Y:S04]  /*42ee0*/  LDL.LU R9, [R1+0x654] ;  /* 0x0006540001097983 */ /* 0x000f280000300800 */
[----:B------:R-:W2:Y:S04]  /*42ef0*/  LDL.LU R10, [R1+0x658] ;  /* 0x00065800010a7983 */ /* 0x000ea80000300800 */
[----:B------:R-:W2:Y:S01]  /*42f00*/  LDL.LU R11, [R1+0x65c] ;  /* 0x00065c00010b7983 */ /* 0x000ea20000300800 */
[----:B------:R-:W-:-:S02]  /*42f10*/  IMAD.MOV.U32 R22, RZ, RZ, R5 ;  /* 0x000000ffff167224 */ /* 0x000fc400078e0005 */
[----:B------:R-:W-:Y:S01]  /*42f20*/  IMAD.MOV.U32 R23, RZ, RZ, R4 ;  /* 0x000000ffff177224 */ /* 0x000fe200078e0004 */
[----:B--2---:R-:W-:Y:S04]  /*42f30*/  STL.64 [R1+0x2668], R10 ;  /* 0x0026680a01007387 */ /* 0x004fe80000100a00 */
[----:B----4-:R-:W-:Y:S04]  /*42f40*/  STL.64 [R1+0x2660], R8 ;  /* 0x0026600801007387 */ /* 0x010fe80000100a00 */
[----:B------:R0:W-:Y:S04]  /*42f50*/  STL.64 [R1+0x2678], R22 ;  /* 0x0026781601007387 */ /* 0x0001e80000100a00 */
[----:B------:R-:W2:Y:S04]  /*42f60*/  LDL.LU R20, [R1+0x690] ;  /* 0x0006900001147983 */ /* 0x000ea80000300800 */
[----:B------:R-:W2:Y:S04]  /*42f70*/  LDL.LU R21, [R1+0x694] ;  /* 0x0006940001157983 */ /* 0x000ea80000300800 */
[----:B0-----:R-:W4:Y:S04]  /*42f80*/  LDL.LU R22, [R1+0x698] ;  /* 0x0006980001167983 */ /* 0x001f280000300800 */
[----:B------:R-:W4:Y:S04]  /*42f90*/  LDL.LU R23, [R1+0x69c] ;  /* 0x00069c0001177983 */ /* 0x000f280000300800 */
[----:B----4-:R-:W-:Y:S04]  /*42fa0*/  STL.64 [R1+0x2688], R22 ;  /* 0x0026881601007387 */ /* 0x010fe80000100a00 */
[----:B--2---:R-:W-:Y:S04]  /*42fb0*/  STL.64 [R1+0x2680], R20 ;  /* 0x0026801401007387 */ /* 0x004fe80000100a00 */
[----:B------:R-:W2:Y:S04]  /*42fc0*/  LDL.64 R6, [R1+0x18] ;  /* 0x0000180001067983 */ /* 0x000ea80000100a00 */
[----:B--2---:R0:W-:Y:S04]  /*42fd0*/  STL.64 [R1+0x2690], R6 ;  /* 0x0026900601007387 */ /* 0x0041e80000100a00 */
[----:B------:R-:W2:Y:S04]  /*42fe0*/  LDL.LU R4, [R1+0x6a0] ;  /* 0x0006a00001047983 */ /* 0x000ea80000300800 */
[----:B------:R-:W2:Y:S04]  /*42ff0*/  LDL.LU R5, [R1+0x6a4] ;  /* 0x0006a40001057983 */ /* 0x000ea80000300800 */
[----:B0-----:R-:W2:Y:S04]  /*43000*/  LDL.LU R6, [R1+0x6a8] ;  /* 0x0006a80001067983 */ /* 0x001ea80000300800 */
[----:B------:R-:W2:Y:S04]  /*43010*/  LDL.LU R7, [R1+0x6ac] ;  /* 0x0006ac0001077983 */ /* 0x000ea80000300800 */
        /* <DEDUP_REMOVED lines=9> */
[----:B------:R0:W-:Y:S04]  /*430b0*/  STL.64 [R1+0x25e8], R12 ;  /* 0x0025e80c01007387 */ /* 0x0001e80000100a00 */
[----:B0-----:R-:W3:Y:S04]  /*430c0*/  LDL.LU R12, [R1+0x860] ;  /* 0x00086000010c7983 */ /* 0x001ee80000300800 */
[----:B------:R-:W3:Y:S04]  /*430d0*/  LDL.LU R13, [R1+0x864] ;  /* 0x00086400010d7983 */ /* 0x000ee80000300800 */
[----:B------:R-:W2:Y:S04]  /*430e0*/  LDL.LU R14, [R1+0x868] ;  /* 0x00086800010e7983 */ /* 0x000ea80000300800 */
[----:B------:R-:W2:Y:S04]  /*430f0*/  LDL.LU R15, [R1+0x86c] ;  /* 0x00086c00010f7983 */ /* 0x000ea80000300800 */
[----:B--2---:R-:W-:Y:S04]  /*43100*/  STL.64 [R1+0x2608], R14 ;  /* 0x0026080e01007387 */ /* 0x004fe80000100a00 */
[----:B---3--:R0:W-:Y:S04]  /*43110*/  STL.64 [R1+0x2600], R12 ;  /* 0x0026000c01007387 */ /* 0x0081e80000100a00 */
[----:B0-----:R-:W2:Y:S04]  /*43120*/  LDL.LU R12, [R1+0x820] ;  /* 0x00082000010c7983 */ /* 0x001ea80000300800 */
[----:B------:R-:W2:Y:S04]  /*43130*/  LDL.LU R13, [R1+0x824] ;  /* 0x00082400010d7983 */ /* 0x000ea80000300800 */
[----:B------:R-:W3:Y:S04]  /*43140*/  LDL.LU R14, [R1+0x828] ;  /* 0x00082800010e7983 */ /* 0x000ee80000300800 */
[----:B------:R-:W3:Y:S01]  /*43150*/  LDL.LU R15, [R1+0x82c] ;  /* 0x00082c00010f7983 */ /* 0x000ee20000300800 */
[----:B------:R-:W-:-:S02]  /*43160*/  IMAD.MOV.U32 R22, RZ, RZ, R3 ;  /* 0x000000ffff167224 */ /* 0x000fc400078e0003 */
[----:B------:R-:W-:-:S07]  /*43170*/  IMAD.MOV.U32 R23, RZ, RZ, R0 ;  /* 0x000000ffff177224 */ /* 0x000fce00078e0000 */
[C---:B------:R-:W-:Y:S01]  /*43180*/  HMMA.16816.F32.BF16 R20, R16.reuse, R22, R4 ;  /* 0x000000161014723c */ /* 0x040fe20000041804 */
        /* <DEDUP_REMOVED lines=13> */
[----:B------:R-:W-:Y:S04]  /*43260*/  STL.64 [R1+0x890], R20 ;  /* 0x0008901401007387 */ /* 0x000fe80000100a00 */
[----:B------:R0:W-:Y:S04]  /*43270*/  STL.64 [R1+0x898], R22 ;  /* 0x0008981601007387 */ /* 0x0001e80000100a00 */
[----:B0-----:R-:W3:Y:S04]  /*43280*/  LDL.LU.64 R22, [R1+0x2688] ;  /* 0x0026880001167983 */ /* 0x001ee80000300a00 */
[----:B------:R-:W3:Y:S02]  /*43290*/  LDL.LU.64 R20, [R1+0x2680] ;  /* 0x0026800001147983 */ /* 0x000ee40000300a00 */
[----:B---3--:R-:W-:Y:S06]  /*432a0*/  HMMA.16816.F32.BF16 R20, R16, R6, R20 ;  /* 0x000000061014723c */ /* 0x008fec0000041814 */
[----:B------:R-:W-:-:S02]  /*432b0*/  IMAD.MOV.U32 R3, RZ, RZ, R6 ;  /* 0x000000ffff037224 */ /* 0x000fc400078e0006 */
[----:B------:R-:W-:-:S15]  /*432c0*/  IMAD.MOV.U32 R0, RZ, RZ, R7 ;  /* 0x000000ffff007224 */ /* 0x000fde00078e0007 */
[----:B------:R-:W-:Y:S04]  /*432d0*/  STL.64 [R1+0x880], R20 ;  /* 0x0008801401007387 */ /* 0x000fe80000100a00 */
[----:B------:R0:W-:Y:S04]  /*432e0*/  STL.64 [R1+0x888], R22 ;  /* 0x0008881601007387 */ /* 0x0001e80000100a00 */
[----:B0-----:R-:W3:Y:S04]  /*432f0*/  LDL.LU.64 R22, [R1+0x2678] ;  /* 0x0026780001167983 */ /* 0x001ee80000300a00 */
[----:B------:R-:W4:Y:S02]  /*43300*/  LDL.LU.64 R6, [R1+0x2670] ;  /* 0x0026700001067983 */ /* 0x000f240000300a00 */
[----:B----4-:R-:W-:Y:S02]  /*43310*/  HMMA.16816.F32.BF16 R16, R16, R6, R8 ;  /* 0x000000061010723c */ /* 0x010fe40000041808 */
[----:B------:R-:W4:Y:S04]  /*43320*/  LDL.LU.64 R10, [R1+0x2668] ;  /* 0x00266800010a7983 */ /* 0x000f280000300a00 */
[----:B------:R-:W4:Y:S04]  /*43330*/  LDL.LU.64 R8, [R1+0x2660] ;  /* 0x0026600001087983 */ /* 0x000f280000300a00 */
[----:B------:R-:W3:Y:S04]  /*43340*/  LDL.LU.64 R6, [R1+0x2658] ;  /* 0x0026580001067983 */ /* 0x000ee80000300a00 */
[----:B------:R-:W3:Y:S09]  /*43350*/  LDL.LU.64 R4, [R1+0x2650] ;  /* 0x0026500001047983 */ /* 0x000ef20000300a00 */
[----:B------:R-:W-:Y:S04]  /*43360*/  STL.64 [R1+0x3f0], R16 ;  /* 0x0003f01001007387 */ /* 0x000fe80000100a00 */
[----:B------:R-:W-:Y:S04]  /*43370*/  STL.64 [R1+0x3f8], R18 ;  /* 0x0003f81201007387 */ /* 0x000fe80000100a00 */
[----:B------:R-:W0:Y:S04]  /*43380*/  LDSM.16.MT88.4 R16, [R2+UR4+0xc280] ;  /* 0x00c280040210783b */ /* 0x000e280008004200 */
[----:B0-----:R0:W-:Y:S04]  /*43390*/  STL.64 [R1+0x24e0], R18 ;  /* 0x0024e01201007387 */ /* 0x0011e80000100a00 */
[----:B------:R-:W-:Y:S04]  /*433a0*/  STL.64 [R1+0x24d8], R16 ;  /* 0x0024d81001007387 */ /* 0x000fe80000100a00 */
[----:B0-----:R-:W2:Y:S01]  /*433b0*/  LDL.64 R18, [R1+0x28] ;  /* 0x0000280001127983 */ /* 0x001ea20000100a00 */
[----:B---3--:R-:W-:Y:S03]  /*433c0*/  HMMA.16816.F32.BF16 R20, R4, R22, R24 ;  /* 0x000000160414723c */ /* 0x008fe60000041818 */
[----:B------:R-:W2:-:S15]  /*433d0*/  LDL.LU.64 R26, [R1+0x2648] ;  /* 0x00264800011a7983 */ /* 0x000e9e0000300a00 */
[----:B------:R-:W-:-:S05]  /*433e0*/  NOP ;  /* 0x0000000000007918 */ /* 0x000fca0000000000 */
[----:B------:R-:W-:Y:S04]  /*433f0*/  STL.64 [R1+0xd20], R20 ;  /* 0x000d201401007387 */ /* 0x000fe80000100a00 */
[----:B------:R0:W-:Y:S04]  /*43400*/  STL.64 [R1+0xd28], R22 ;  /* 0x000d281601007387 */ /* 0x0001e80000100a00 */
[----:B0-----:R-:W4:Y:S02]  /*43410*/  LDL.LU.64 R22, [R1+0x2640] ;  /* 0x0026400001167983 */ /* 0x001f240000300a00 */
[----:B----4-:R-:W-:-:S15]  /*43420*/  HMMA.16816.F32.BF16 R8, R4, R22, R8 ;  /* 0x000000160408723c */ /* 0x010fde0000041808 */
[----:B------:R-:W-:-:S08]  /*43430*/  NOP ;  /* 0x0000000000007918 */ /* 0x000fd00000000000 */
[----:B------:R0:W-:Y:S02]  /*43440*/  STL.64 [R1+0xc20], R8 ;  /* 0x000c200801007387 */ /* 0x0001e40000100a00 */
[----:B0-----:R-:W-:Y:S02]  /*43450*/  IMAD.MOV.U32 R9, RZ, RZ, R22 ;  /* 0x000000ffff097224 */ /* 0x001fe400078e0016 */
[----:B------:R-:W-:Y:S02]  /*43460*/  IMAD.MOV.U32 R8, RZ, RZ, R23 ;  /* 0x000000ffff087224 */ /* 0x000fe400078e0017 */
[----:B------:R-:W0:Y:S01]  /*43470*/  LDSM.16.MT88.4 R20, [R2+UR4+0xc300] ;  /* 0x00c300040214783b */ /* 0x000e220008004200 */
[C---:B--2---:R-:W-:Y:S03]  /*43480*/  HMMA.16816.F32.BF16 R24, R4.reuse, R26, R12 ;  /* 0x0000001a0418723c */ /* 0x044fe6000004180c */
[----:B------:R-:W-:Y:S04]  /*43490*/  STL.64 [R1+0xc28], R10 ;  /* 0x000c280a01007387 */ /* 0x000fe80000100a00 */
[----:B0-----:R-:W-:Y:S04]  /*434a0*/  STL.64 [R1+0x2470], R22 ;  /* 0x0024701601007387 */ /* 0x001fe80000100a00 */
[----:B------:R-:W-:Y:S04]  /*434b0*/  STL.64 [R1+0x2468], R20 ;  /* 0x0024681401007387 */ /* 0x000fe80000100a00 */
[----:B------:R-:W2:Y:S04]  /*434c0*/  LDL.LU.64 R14, [R1+0x2638] ;  /* 0x00263800010e7983 */ /* 0x000ea80000300a00 */
[----:B------:R-:W2:Y:S04]  /*434d0*/  LDL.LU.64 R12, [R1+0x2630] ;  /* 0x00263000010c7983 */ /* 0x000ea80000300a00 */
        /* <DEDUP_REMOVED lines=19> */
[----:B------:R-:W-:Y:S02]  /*43610*/  IMAD.MOV.U32 R0, RZ, RZ, R27 ;  /* 0x000000ffff007224 */ /* 0x000fe400078e001b */
[----:B------:R0:W1:Y:S04]  /*43620*/  LDSM.16.MT88.4 R24, [R2+UR4+0xc380] ;  /* 0x00c380040218783b */ /* 0x0000680008004200 */
[----:B0-----:R-:W3:Y:S04]  /*43630*/  LDL.LU R2, [R1+0x25f8] ;  /* 0x0025f80001027983 */ /* 0x001ee80000300800 */
[----:B-1----:R0:W-:Y:S04]  /*43640*/  STL.64 [R1+0x23e0], R26 ;  /* 0x0023e01a01007387 */ /* 0x0021e80000100a00 */
[----:B------:R-:W-:Y:S04]  /*43650*/  STL.64 [R1+0x23d8], R24 ;  /* 0x0023d81801007387 */ /* 0x000fe80000100a00 */
[----:B0-----:R-:W4:Y:S01]  /*43660*/  LDL.LU.64 R26, [R1+0x8] ;  /* 0x00000800011a7983 */ /* 0x001f220000300a00 */
[----:B--2---:R-:W-:-:S15]  /*43670*/  HMMA.16816.F32.BF16 R12, R4, R18, R12 ;  /* 0x00000012040c723c */ /* 0x004fde000004180c */
[----:B------:R-:W-:-:S08]  /*43680*/  NOP ;  /* 0x0000000000007918 */ /* 0x000fd00000000000 */
[----:B------:R-:W-:Y:S04]  /*43690*/  STL.64 [R1+0x870], R12 ;  /* 0x0008700c01007387 */ /* 0x000fe80000100a00 */
[----:B------:R0:W-:Y:S04]  /*436a0*/  STL.64 [R1+0x878], R14 ;  /* 0x0008780e01007387 */ /* 0x0001e80000100a00 */
[----:B0-----:R-:W2:Y:S04]  /*436b0*/  LDL.LU.64 R14, [R1+0x25f0] ;  /* 0x0025f000010e7983 */ /* 0x001ea80000300a00 */
[----:B------:R-:W2:Y:S01]  /*436c0*/  LDL.LU.64 R12, [R1+0x25e8] ;  /* 0x0025e800010c7983 */ /* 0x000ea20000300a00 */
[----:B------:R-:W-:-:S02]  /*436d0*/  IMAD.MOV.U32 R11, RZ, RZ, R18 ;  /* 0x000000ffff0b7224 */ /* 0x000fc400078e0012 */
[----:B------:R-:W-:Y:S01]  /*436e0*/  IMAD.MOV.U32 R10, RZ, RZ, R19 ;  /* 0x000000ffff0a7224 */ /* 0x000fe200078e0013 */
[----:B------:R0:W-:Y:S01]  /*436f0*/  STL.64 [R1+0x2560], R22 ;  /* 0x0025601601007387 */ /* 0x0001e20000100a00 */
[----:B--2---:R-:W-:Y:S03]  /*43700*/  HMMA.16816.F32.BF16 R16, R4, R22, R12 ;  /* 0x000000160410723c */ /* 0x004fe6000004180c */
[----:B------:R-:W2:Y:S04]  /*43710*/  LDL.LU R12, [R1+0x620] ;  /* 0x00062000010c7983 */ /* 0x000ea80000300800 */
[----:B0-----:R-:W-:Y:S02]  /*43720*/  IMAD.MOV.U32 R22, RZ, RZ, R11 ;  /* 0x000000ffff167224 */ /* 0x001fe400078e000b */
[----:B------:R-:W-:-:S14]  /*43730*/  IMAD.MOV.U32 R23, RZ, RZ, R10 ;  /* 0x000000ffff177224 */ /* 0x000fdc00078e000a */
[----:B------:R-:W-:Y:S04]  /*43740*/  STL.64 [R1+0x860], R16 ;  /* 0x0008601001007387 */ /* 0x000fe80000100a00 */
[----:B------:R-:W-:Y:S04]  /*43750*/  STL.64 [R1+0x868], R18 ;  /* 0x0008681201007387 */ /* 0x000fe80000100a00 */
[----:B------:R-:W2:Y:S04]  /*43760*/  LDL.LU R13, [R1+0x624] ;  /* 0x00062400010d7983 */ /* 0x000ea80000300800 */
[----:B------:R-:W3:Y:S04]  /*43770*/  LDL.LU R14, [R1+0x628] ;  /* 0x00062800010e7983 */ /* 0x000ee80000300800 */
[----:B------:R-:W3:Y:S04]  /*43780*/  LDL.LU R15, [R1+0x62c] ;  /* 0x00062c00010f7983 */ /* 0x000ee80000300800 */
[----:B------:R0:W-:Y:S04]  /*43790*/  STL.64 [R1+0x2578], R22 ;  /* 0x0025781601007387 */ /* 0x0001e80000100a00 */
[----:B------:R-:W4:Y:S04]  /*437a0*/  LDL.LU R20, [R1+0x7c0] ;  /* 0x0007c00001147983 */ /* 0x000f280000300800 */
[----:B------:R-:W4:Y:S04]  /*437b0*/  LDL.LU R21, [R1+0x7c4] ;  /* 0x0007c40001157983 */ /* 0x000f280000300800 */
[----:B0-----:R-:W2:Y:S04]  /*437c0*/  LDL.LU R22, [R1+0x7c8] ;  /* 0x0007c80001167983 */ /* 0x001ea80000300800 */
[----:B------:R-:W2:Y:S04]  /*437d0*/  LDL.LU R23, [R1+0x7cc] ;  /* 0x0007cc0001177983 */ /* 0x000ea80000300800 */
[----:B--2---:R0:W-:Y:S04]  /*437e0*/  STL.64 [R1+0x2588], R22 ;  /* 0x0025881601007387 */ /* 0x0041e80000100a00 */
[----:B----4-:R-:W-:Y:S04]  /*437f0*/  STL.64 [R1+0x2580], R20 ;  /* 0x0025801401007387 */ /* 0x010fe80000100a00 */
[----:B0-----:R-:W2:Y:S04]  /*43800*/  LDL.64 R22, [R1+0x48] ;  /* 0x0000480001167983 */ /* 0x001ea80000100a00 */
[----:B--2---:R0:W-:Y:S04]  /*43810*/  STL.64 [R1+0x25a0], R22 ;  /* 0x0025a01601007387 */ /* 0x0041e80000100a00 */
[----:B0-----:R-:W2:Y:S04]  /*43820*/  LDL.64 R22, [R1+0x58] ;  /* 0x0000580001167983 */ /* 0x001ea80000100a00 */
[----:B--2---:R0:W-:Y:S02]  /*43830*/  STL.64 [R1+0x25b8], R22 ;  /* 0x0025b81601007387 */ /* 0x0041e40000100a00 */
[----:B0-----:R-:W-:-:S02]  /*43840*/  IMAD.MOV.U32 R22, RZ, RZ, R9 ;  /* 0x000000ffff167224 */ /* 0x001fc400078e0009 */
[----:B------:R-:W-:-:S05]  /*43850*/  IMAD.MOV.U32 R23, RZ, RZ, R8 ;  /* 0x000000ffff177224 */ /* 0x000fca00078e0008 */
[----:B------:R-:W-:Y:S04]  /*43860*/  STL.64 [R1+0x25d0], R22 ;  /* 0x0025d01601007387 */ /* 0x000fe80000100a00 */
        /* <DEDUP_REMOVED lines=40> */
[----:B------:R-:W2:Y:S04]  /*43af0*/  LDL.LU R18, [R1+0x588] ;  /* 0x0005880001127983 */ /* 0x000ea80000300800 */
[----:B------:R-:W2:Y:S01]  /*43b00*/  LDL.LU R19, [R1+0x58c] ;  /* 0x00058c0001137983 */ /* 0x000ea20000300800 */
[----:B----4-:R-:W-:Y:S03]  /*43b10*/  HMMA.16816.F32.BF16 R4, R4, R26, R8 ;  /* 0x0000001a0404723c */ /* 0x010fe60000041808 */
[----:B--2---:R0:W-:Y:S04]  /*43b20*/  STL.64 [R1+0x2530], R18 ;  /* 0x0025301201007387 */ /* 0x0041e80000100a00 */
[----:B---3--:R-:W-:Y:S04]  /*43b30*/  STL.64 [R1+0x2528], R16 ;  /* 0x0025281001007387 */ /* 0x008fe80000100a00 */
[----:B0-----:R-:W2:Y:S04]  /*43b40*/  LDL.64 R18, [R1+0x78] ;  /* 0x0000780001127983 */ /* 0x001ea80000100a00 */
[----:B------:R-:W2:Y:S04]  /*43b50*/  LDL.LU.64 R10, [R1+0x25e0] ;  /* 0x0025e000010a7983 */ /* 0x000ea80000300a00 */
[----:B------:R-:W2:Y:S04]  /*43b60*/  LDL.LU.64 R8, [R1+0x25d8] ;  /* 0x0025d80001087983 */ /* 0x000ea80000300a00 */
[----:B------:R-:W-:Y:S04]  /*43b70*/  STL.64 [R1+0x200], R4 ;  /* 0x0002000401007387 */ /* 0x000fe80000100a00 */
[----:B------:R-:W-:Y:S01]  /*43b80*/  STL.64 [R1+0x208], R6 ;  /* 0x0002080601007387 */ /* 0x000fe20000100a00 */
        /* <DEDUP_REMOVED lines=20> */
[----:B------:R-:W-:-:S02]  /*43cd0*/  IMAD.MOV.U32 R6, RZ, RZ, R3 ;  /* 0x000000ffff067224 */ /* 0x000fc400078e0003 */
[----:B------:R-:W-:Y:S01]  /*43ce0*/  IMAD.MOV.U32 R7, RZ, RZ, R0 ;  /* 0x000000ffff077224 */ /* 0x000fe200078e0000 */
[----:B--2---:R-:W-:Y:S06]  /*43cf0*/  HMMA.16816.F32.BF16 R12, R8, R22, R12 ;  /* 0x00000016080c723c */ /* 0x004fec000004180c */
[----:B------:R-:W-:Y:S02]  /*43d00*/  IMAD.MOV.U32 R3, RZ, RZ, R22 ;  /* 0x000000ffff037224 */ /* 0x000fe400078e0016 */
[----:B------:R-:W-:-:S15]  /*43d10*/  IMAD.MOV.U32 R0, RZ, RZ, R23 ;  /* 0x000000ffff007224 */ /* 0x000fde00078e0017 */
[----:B------:R-:W-:Y:S04]  /*43d20*/  STL.64 [R1+0x9e0], R12 ;  /* 0x0009e00c01007387 */ /* 0x000fe80000100a00 */
[----:B------:R0:W-:Y:S04]  /*43d30*/  STL.64 [R1+0x9e8], R14 ;  /* 0x0009e80e01007387 */ /* 0x0001e80000100a00 */
[----:B0-----:R-:W2:Y:S04]  /*43d40*/  LDL.LU.64 R14, [R1+0x2598] ;  /* 0x00259800010e7983 */ /* 0x001ea80000300a00 */
[----:B------:R-:W2:Y:S04]  /*43d50*/  LDL.LU.64 R12, [R1+0x2590] ;  /* 0x00259000010c7983 */ /* 0x000ea80000300a00 */
[----:B------:R-:W3:Y:S04]  /*43d60*/  LDL.LU.64 R22, [R1+0x2588] ;  /* 0x0025880001167983 */ /* 0x000ee80000300a00 */
[----:B------:R-:W3:Y:S02]  /*43d70*/  LDL.LU.64 R20, [R1+0x2580] ;  /* 0x0025800001147983 */ /* 0x000ee40000300a00 */
[----:B---3--:R-:W-:Y:S02]  /*43d80*/  HMMA.16816.F32.BF16 R4, R8, R6, R20 ;  /* 0x000000060804723c */ /* 0x008fe40000041814 */
[----:B------:R-:W2:-:S15]  /*43d90*/  LDL.LU.64 R22, [R1+0x2578] ;  /* 0x0025780001167983 */ /* 0x000e9e0000300a00 */
[----:B------:R-:W-:-:S06]  /*43da0*/  NOP ;  /* 0x0000000000007918 */ /* 0x000fcc0000000000 */
[----:B------:R0:W-:Y:S04]  /*43db0*/  STL.64 [R1+0x8e0], R4 ;  /* 0x0008e00401007387 */ /* 0x0001e80000100a00 */
[----:B------:R1:W-:Y:S04]  /*43dc0*/  STL.64 [R1+0x8e8], R6 ;  /* 0x0008e80601007387 */ /* 0x0003e80000100a00 */
[----:B0-----:R-:W3:Y:S04]  /*43dd0*/  LDL.LU R4, [R1+0x250] ;  /* 0x0002500001047983 */ /* 0x001ee80000300800 */
[----:B------:R-:W3:Y:S04]  /*43de0*/  LDL.LU R5, [R1+0x254] ;  /* 0x0002540001057983 */ /* 0x000ee80000300800 */
[----:B-1----:R-:W4:Y:S04]  /*43df0*/  LDL.LU R6, [R1+0x258] ;  /* 0x0002580001067983 */ /* 0x002f280000300800 */
[----:B------:R-:W4:Y:S01]  /*43e00*/  LDL.LU R7, [R1+0x25c] ;  /* 0x00025c0001077983 */ /* 0x000f220000300800 */
[----:B--2---:R-:W-:Y:S03]  /*43e10*/  HMMA.16816.F32.BF16 R20, R8, R22, R12 ;  /* 0x000000160814723c */ /* 0x004fe6000004180c */
[----:B----4-:R0:W-:Y:S04]  /*43e20*/  STL.64 [R1+0x2498], R6 ;  /* 0x0024980601007387 */ /* 0x0101e80000100a00 */
[----:B---3--:R1:W-:Y:S01]  /*43e30*/  STL.64 [R1+0x2490], R4 ;  /* 0x0024900401007387 */ /* 0x0083e20000100a00 */
[----:B0-----:R-:W-:-:S02]  /*43e40*/  IMAD.MOV.U32 R6, RZ, RZ, R17 ;  /* 0x000000ffff067224 */ /* 0x001fc400078e0011 */
[----:B------:R-:W-:-:S05]  /*43e50*/  IMAD.MOV.U32 R7, RZ, RZ, R16 ;  /* 0x000000ffff077224 */ /* 0x000fca00078e0010 */
[----:B------:R0:W-:Y:S04]  /*43e60*/  STL.64 [R1+0x2538], R6 ;  /* 0x0025380601007387 */ /* 0x0001e80000100a00 */
[----:B-1----:R-:W2:Y:S04]  /*43e70*/  LDL.LU R4, [R1+0x5a0] ;  /* 0x0005a00001047983 */ /* 0x002ea80000300800 */
[----:B------:R-:W2:Y:S04]  /*43e80*/  LDL.LU R5, [R1+0x5a4] ;  /* 0x0005a40001057983 */ /* 0x000ea80000300800 */
[----:B0-----:R-:W2:Y:S04]  /*43e90*/  LDL.LU R6, [R1+0x5a8] ;  /* 0x0005a80001067983 */ /* 0x001ea80000300800 */
[----:B------:R-:W2:Y:S04]  /*43ea0*/  LDL.LU R7, [R1+0x5ac] ;  /* 0x0005ac0001077983 */ /* 0x000ea80000300800 */
        /* <DEDUP_REMOVED lines=12> */
[----:B0-----:R-:W4:Y:S01]  /*43f70*/  LDL.64 R22, [R1+0x68] ;  /* 0x0000680001167983 */ /* 0x001f220000100a00 */
[----:B---3--:R-:W-:Y:S03]  /*43f80*/  HMMA.16816.F32.BF16 R8, R8, R26, R12 ;  /* 0x0000001a0808723c */ /* 0x008fe6000004180c */
[----:B------:R-:W2:Y:S04]  /*43f90*/  LDL.LU.64 R14, [R1+0x2548] ;  /* 0x00254800010e7983 */ /* 0x000ea80000300a00 */
[----:B------:R-:W2:Y:S04]  /*43fa0*/  LDL.LU.64 R12, [R1+0x2540] ;  /* 0x00254000010c7983 */ /* 0x000ea80000300a00 */
[----:B------:R0:W-:Y:S04]  /*43fb0*/  STL.64 [R1+0x24e8], R26 ;  /* 0x0024e81a01007387 */ /* 0x0001e80000100a00 */
[----:B------:R-:W4:Y:S08]  /*43fc0*/  LDL.LU R24, [R1+0x590] ;  /* 0x0005900001187983 */ /* 0x000f300000300800 */
[----:B------:R-:W-:Y:S04]  /*43fd0*/  STL.64 [R1+0x1f0], R8 ;  /* 0x0001f00801007387 */ /* 0x000fe80000100a00 */
[----:B------:R1:W-:Y:S04]  /*43fe0*/  STL.64 [R1+0x1f8], R10 ;  /* 0x0001f80a01007387 */ /* 0x0003e80000100a00 */
[----:B------:R-:W4:Y:S04]  /*43ff0*/  LDL.LU R25, [R1+0x594] ;  /* 0x0005940001197983 */ /* 0x000f280000300800 */
[----:B0-----:R-:W4:Y:S04]  /*44000*/  LDL.LU R26, [R1+0x598] ;  /* 0x00059800011a7983 */ /* 0x001f280000300800 */
[----:B------:R-:W4:Y:S04]  /*44010*/  LDL.LU R27, [R1+0x59c] ;  /* 0x00059c00011b7983 */ /* 0x000f280000300800 */
[----:B-1----:R-:W3:Y:S01]  /*44020*/  LDL.LU.64 R10, [R1+0x38] ;  /* 0x00003800010a7983 */ /* 0x002ee20000300a00 */
        /* <DEDUP_REMOVED lines=10> */
[----:B------:R-:W2:Y:S04]  /*440d0*/  LDL.LU.64 R18, [R1+0x2530] ;  /* 0x0025300001127983 */ /* 0x000ea80000300a00 */
[----:B------:R-:W2:Y:S01]  /*440e0*/  LDL.LU.64 R16, [R1+0x2528] ;  /* 0x0025280001107983 */ /* 0x000ea20000300a00 */
[----:B----4-:R-:W-:Y:S06]  /*440f0*/  HMMA.16816.F32.BF16 R24, R12, R22, R24 ;  /* 0x000000160c18723c */ /* 0x010fec0000041818 */
[----:B------:R-:W-:-:S02]  /*44100*/  IMAD.MOV.U32 R5, RZ, RZ, R22 ;  /* 0x000000ffff057224 */ /* 0x000fc400078e0016 */
[----:B------:R-:W-:-:S15]  /*44110*/  IMAD.MOV.U32 R4, RZ, RZ, R23 ;  /* 0x000000ffff047224 */ /* 0x000fde00078e0017 */
[----:B------:R-:W-:Y:S04]  /*44120*/  STL.64 [R1+0xbf0], R24 ;  /* 0x000bf01801007387 */ /* 0x000fe80000100a00 */
[----:B------:R-:W-:Y:S01]  /*44130*/  STL.64 [R1+0xbf8], R26 ;  /* 0x000bf81a01007387 */ /* 0x000fe20000100a00 */
[----:B--2---:R-:W-:Y:S06]  /*44140*/  HMMA.16816.F32.BF16 R16, R12, R6, R16 ;  /* 0x000000060c10723c */ /* 0x004fec0000041810 */
[----:B------:R-:W-:-:S15]  /*44150*/  STL.64 [R1+0x24a8], R6 ;  /* 0x0024a80601007387 */ /* 0x000fde0000100a00 */
[----:B------:R-:W-:-:S02]  /*44160*/  NOP ;  /* 0x0000000000007918 */ /* 0x000fc40000000000 */
[----:B------:R-:W-:Y:S04]  /*44170*/  STL.64 [R1+0xab0], R16 ;  /* 0x000ab01001007387 */ /* 0x000fe80000100a00 */
[----:B------:R-:W-:Y:S04]  /*44180*/  STL.64 [R1+0xab8], R18 ;  /* 0x000ab81201007387 */ /* 0x000fe80000100a00 */
[----:B------:R-:W2:Y:S04]  /*44190*/  LDL.LU.64 R22, [R1+0x28] ;  /* 0x0000280001167983 */ /* 0x000ea80000300a00 */
[----:B--2---:R0:W-:Y:S04]  /*441a0*/  STL.64 [R1+0x2508], R22 ;  /* 0x0025081601007387 */ /* 0x0041e80000100a00 */
        /* <DEDUP_REMOVED lines=23> */
[----:B------:R-:W-:Y:S04]  /*44320*/  STL.64 [R1+0x24c0], R6 ;  /* 0x0024c00601007387 */ /* 0x000fe80000100a00 */
[----:B------:R-:W3:Y:S04]  /*44330*/  LDL.LU R16, [R1+0x290] ;  /* 0x0002900001107983 */ /* 0x000ee80000300800 */
[----:B------:R-:W3:Y:S04]  /*44340*/  LDL.LU R17, [R1+0x294] ;  /* 0x0002940001117983 */ /* 0x000ee80000300800 */
[----:B------:R-:W3:Y:S04]  /*44350*/  LDL.LU R18, [R1+0x298] ;  /* 0x0002980001127983 */ /* 0x000ee80000300800 */
        /* <DEDUP_REMOVED lines=10> */
[----:B0-----:R-:W2:Y:S04]  /*44400*/  LDL.LU.64 R22, [R1+0x2508] ;  /* 0x0025080001167983 */ /* 0x001ea80000300a00 */
[----:B------:R0:W-:Y:S04]  /*44410*/  STL.64 [R1+0x2488], R10 ;  /* 0x0024880a01007387 */ /* 0x0001e80000100a00 */
[----:B0-----:R-:W4:Y:S04]  /*44420*/  LDL.LU.64 R10, [R1+0x48] ;  /* 0x00004800010a7983 */ /* 0x001f280000300a00 */
[----:B----4-:R0:W-:Y:S04]  /*44430*/  STL.64 [R1+0x24a0], R10 ;  /* 0x0024a00a01007387 */ /* 0x0101e80000100a00 */
        /* <DEDUP_REMOVED lines=11> */
[----:B------:R-:W-:-:S02]  /*444f0*/  IMAD.MOV.U32 R6, RZ, RZ, R3 ;  /* 0x000000ffff067224 */ /* 0x000fc400078e0003 */
[----:B------:R-:W-:Y:S02]  /*44500*/  IMAD.MOV.U32 R7, RZ, RZ, R0 ;  /* 0x000000ffff077224 */ /* 0x000fe400078e0000 */
[----:B------:R-:W-:Y:S02]  /*44510*/  IMAD.MOV.U32 R3, RZ, RZ, R22 ;  /* 0x000000ffff037224 */ /* 0x000fe400078e0016 */
        /* <DEDUP_REMOVED lines=22> */
[----:B---3--:R-:W-:Y:S03]  /*44680*/  HMMA.16816.F32.BF16 R12, R12, R26, R16 ;  /* 0x0000001a0c0c723c */ /* 0x008fe60000041810 */
[----:B------:R-:W2:Y:S04]  /*44690*/  LDL.LU.64 R18, [R1+0x24e0] ;  /* 0x0024e00001127983 */ /* 0x000ea80000300a00 */
[----:B------:R-:W2:Y:S04]  /*446a0*/  LDL.LU.64 R16, [R1+0x24d8] ;  /* 0x0024d80001107983 */ /* 0x000ea80000300a00 */
[----:B------:R0:W-:Y:S04]  /*446b0*/  STL.64 [R1+0x2478], R26 ;  /* 0x0024781a01007387 */ /* 0x0001e80000100a00 */
[----:B------:R-:W3:Y:S08]  /*446c0*/  LDL.LU R24, [R1+0x230] ;  /* 0x0002300001187983 */ /* 0x000ef00000300800 */
[----:B------:R-:W-:Y:S04]  /*446d0*/  STL.64 [R1+0x780], R12 ;  /* 0x0007800c01007387 */ /* 0x000fe80000100a00 */
[----:B------:R-:W-:Y:S04]  /*446e0*/  STL.64 [R1+0x788], R14 ;  /* 0x0007880e01007387 */ /* 0x000fe80000100a00 */
[----:B------:R-:W3:Y:S04]  /*446f0*/  LDL.LU R25, [R1+0x234] ;  /* 0x0002340001197983 */ /* 0x000ee80000300800 */
[----:B0-----:R-:W3:Y:S04]  /*44700*/  LDL.LU R26, [R1+0x238] ;  /* 0x00023800011a7983 */ /* 0x001ee80000300800 */
[----:B------:R-:W3:Y:S01]  /*44710*/  LDL.LU R27, [R1+0x23c] ;  /* 0x00023c00011b7983 */ /* 0x000ee20000300800 */
        /* <DEDUP_REMOVED lines=35> */
[----:B------:R-:W4:Y:S01]  /*44950*/  LDL.LU.64 R12, [R1+0xbb8] ;  /* 0x000bb800010c7983 */ /* 0x000f220000300a00 */
[----:B---3--:R-:W-:Y:S03]  /*44960*/  HMMA.16816.F32.BF16 R24, R16, R14, R24 ;  /* 0x0000000e1018723c */ /* 0x008fe60000041818 */
[----:B------:R-:W3:Y:S04]  /*44970*/  LDL.LU.64 R8, [R1+0xbb0] ;  /* 0x000bb00001087983 */ /* 0x000ee80000300a00 */
[----:B------:R-:W-:Y:S01]  /*44980*/  STL.64 [R1+0x2420], R14 ;  /* 0x0024200e01007387 */ /* 0x000fe20000100a00 */
[----:B------:R-:W-:-:S02]  /*44990*/  IMAD.MOV.U32 R0, RZ, RZ, R10 ;  /* 0x000000ffff007224 */ /* 0x000fc400078e000a */
[----:B------:R-:W-:Y:S01]  /*449a0*/  IMAD.MOV.U32 R3, RZ, RZ, R11 ;  /* 0x000000ffff037224 */ /* 0x000fe200078e000b */
[----:B----4-:R0:W-:-:S12]  /*449b0*/  STL.64 [R1+0x2418], R12 ;  /* 0x0024180c01007387 */ /* 0x0101d80000100a00 */
[----:B------:R1:W-:Y:S04]  /*449c0*/  STL.64 [R1+0x7d0], R24 ;  /* 0x0007d01801007387 */ /* 0x0003e80000100a00 */
[----:B------:R4:W-:Y:S04]  /*449d0*/  STL.64 [R1+0x7d8], R26 ;  /* 0x0007d81a01007387 */ /* 0x0009e80000100a00 */
[----:B0-----:R-:W2:Y:S04]  /*449e0*/  LDL.LU R12, [R1+0x180] ;  /* 0x00018000010c7983 */ /* 0x001ea80000300800 */
[----:B------:R-:W2:Y:S04]  /*449f0*/  LDL.LU R13, [R1+0x184] ;  /* 0x00018400010d7983 */ /* 0x000ea80000300800 */
[----:B------:R-:W2:Y:S04]  /*44a00*/  LDL.LU R14, [R1+0x188] ;  /* 0x00018800010e7983 */ /* 0x000ea80000300800 */
[----:B------:R-:W2:Y:S04]  /*44a10*/  LDL.LU R15, [R1+0x18c] ;  /* 0x00018c00010f7983 */ /* 0x000ea80000300800 */
[----:B-1----:R-:W2:Y:S04]  /*44a20*/  LDL.LU R24, [R1+0x220] ;  /* 0x0002200001187983 */ /* 0x002ea80000300800 */
[----:B------:R-:W2:Y:S04]  /*44a30*/  LDL.LU R25, [R1+0x224] ;  /* 0x0002240001197983 */ /* 0x000ea80000300800 */
[----:B----4-:R-:W2:Y:S04]  /*44a40*/  LDL.LU R26, [R1+0x228] ;  /* 0x00022800011a7983 */ /* 0x010ea80000300800 */
[----:B------:R-:W2:Y:S04]  /*44a50*/  LDL.LU R27, [R1+0x22c] ;  /* 0x00022c00011b7983 */ /* 0x000ea80000300800 */
[----:B------:R-:W4:Y:S04]  /*44a60*/  LDL.LU.64 R10, [R1+0xba8] ;  /* 0x000ba800010a7983 */ /* 0x000f280000300a00 */
        /* <DEDUP_REMOVED lines=13> */
[----:B---3--:R1:W-:Y:S01]  /*44b40*/  STL.64 [R1+0x2378], R8 ;  /* 0x0023780801007387 */ /* 0x0083e20000100a00 */
[----:B0-----:R-:W-:-:S02]  /*44b50*/  IMAD.MOV.U32 R10, RZ, RZ, R5 ;  /* 0x000000ffff0a7224 */ /* 0x001fc400078e0005 */
[----:B------:R-:W-:Y:S02]  /*44b60*/  IMAD.MOV.U32 R11, RZ, RZ, R4 ;  /* 0x000000ffff0b7224 */ /* 0x000fe400078e0004 */
[----:B------:R-:W3:Y:S04]  /*44b70*/  LDL.LU R4, [R1+0x170] ;  /* 0x0001700001047983 */ /* 0x000ee80000300800 */
[----:B------:R-:W3:Y:S04]  /*44b80*/  LDL.LU R5, [R1+0x174] ;  /* 0x0001740001057983 */ /* 0x000ee80000300800 */
[----:B------:R-:W3:Y:S04]  /*44b90*/  LDL.LU R6, [R1+0x178] ;  /* 0x0001780001067983 */ /* 0x000ee80000300800 */
[----:B------:R-:W3:Y:S04]  /*44ba0*/  LDL.LU R7, [R1+0x17c] ;  /* 0x00017c0001077983 */ /* 0x000ee80000300800 */
[----:B------:R0:W-:Y:S04]  /*44bb0*/  STL.64 [R1+0x2438], R10 ;  /* 0x0024380a01007387 */ /* 0x0001e80000100a00 */
[----:B-1----:R-:W4:Y:S04]  /*44bc0*/  LDL.LU R8, [R1+0x150] ;  /* 0x0001500001087983 */ /* 0x002f280000300800 */
[----:B------:R-:W4:Y:S04]  /*44bd0*/  LDL.LU R9, [R1+0x154] ;  /* 0x0001540001097983 */ /* 0x000f280000300800 */
[----:B0-----:R-:W2:Y:S04]  /*44be0*/  LDL.LU R10, [R1+0x158] ;  /* 0x00015800010a7983 */ /* 0x001ea80000300800 */
[----:B------:R-:W2:Y:S04]  /*44bf0*/  LDL.LU R11, [R1+0x15c] ;  /* 0x00015c00010b7983 */ /* 0x000ea80000300800 */
[----:B--2---:R0:W-:Y:S04]  /*44c00*/  STL.64 [R1+0x2448], R10 ;  /* 0x0024480a01007387 */ /* 0x0041e80000100a00 */
[----:B----4-:R-:W-:Y:S04]  /*44c10*/  STL.64 [R1+0x2440], R8 ;  /* 0x0024400801007387 */ /* 0x010fe80000100a00 */
[----:B0-----:R-:W2:Y:S01]  /*44c20*/  LDL.LU.64 R10, [R1+0x68] ;  /* 0x00006800010a7983 */ /* 0x001ea20000300a00 */
[----:B------:R-:W-:Y:S03]  /*44c30*/  HMMA.16816.F32.BF16 R20, R16, R22, R24 ;  /* 0x000000161014723c */ /* 0x000fe60000041818 */
[----:B--2---:R0:W-:Y:S04]  /*44c40*/  STL.64 [R1+0x2458], R10 ;  /* 0x0024580a01007387 */ /* 0x0041e80000100a00 */
[----:B0-----:R-:W3:Y:S04]  /*44c50*/  LDL.LU.64 R10, [R1+0x78] ;  /* 0x00007800010a7983 */ /* 0x001ee80000300a00 */
[----:B------:R-:W2:-:S12]  /*44c60*/  LDL.LU.64 R26, [R1+0x2478] ;  /* 0x00247800011a7983 */ /* 0x000e980000300a00 */
[----:B------:R-:W-:Y:S04]  /*44c70*/  STL.64 [R1+0x7c0], R20 ;  /* 0x0007c01401007387 */ /* 0x000fe80000100a00 */
[----:B------:R0:W-:Y:S04]  /*44c80*/  STL.64 [R1+0x7c8], R22 ;  /* 0x0007c81601007387 */ /* 0x0001e80000100a00 */
[----:B0-----:R-:W3:Y:S04]  /*44c90*/  LDL.LU.64 R22, [R1+0x2470] ;  /* 0x0024700001167983 */ /* 0x001ee80000300a00 */
[----:B------:R-:W3:Y:S01]  /*44ca0*/  LDL.LU.64 R20, [R1+0x2468] ;  /* 0x0024680001147983 */ /* 0x000ee20000300a00 */
[----:B--2---:R-:W-:Y:S03]  /*44cb0*/  HMMA.16816.F32.BF16 R16, R16, R26, R12 ;  /* 0x0000001a1010723c */ /* 0x004fe6000004180c */
[----:B------:R-:W2:-:S15]  /*44cc0*/  LDL.LU R12, [R1+0x130] ;  /* 0x00013000010c7983 */ /* 0x000e9e0000300800 */
[----:B------:R-:W-:-:S05]  /*44cd0*/  NOP ;  /* 0x0000000000007918 */ /* 0x000fca0000000000 */
[----:B------:R-:W-:Y:S04]  /*44ce0*/  STL.64 [R1+0x770], R16 ;  /* 0x0007701001007387 */ /* 0x000fe80000100a00 */
[----:B------:R-:W-:Y:S04]  /*44cf0*/  STL.64 [R1+0x778], R18 ;  /* 0x0007781201007387 */ /* 0x000fe80000100a00 */
[----:B------:R-:W2:Y:S04]  /*44d00*/  LDL.LU R13, [R1+0x134] ;  /* 0x00013400010d7983 */ /* 0x000ea80000300800 */
[----:B------:R-:W4:Y:S04]  /*44d10*/  LDL.LU R14, [R1+0x138] ;  /* 0x00013800010e7983 */ /* 0x000f280000300800 */
[----:B------:R-:W4:Y:S01]  /*44d20*/  LDL.LU R15, [R1+0x13c] ;  /* 0x00013c00010f7983 */ /* 0x000f220000300800 */
[----:B---3--:R-:W-:Y:S03]  /*44d30*/  HMMA.16816.F32.BF16 R4, R20, R10, R4 ;  /* 0x0000000a1404723c */ /* 0x008fe60000041804 */
[----:B----4-:R0:W-:Y:S04]  /*44d40*/  STL.64 [R1+0x2430], R14 ;  /* 0x0024300e01007387 */ /* 0x0101e80000100a00 */
[----:B--2---:R1:W-:Y:S04]  /*44d50*/  STL.64 [R1+0x2428], R12 ;  /* 0x0024280c01007387 */ /* 0x0043e80000100a00 */
[----:B0-----:R-:W2:Y:S01]  /*44d60*/  LDL.LU.64 R14, [R1+0x58] ;  /* 0x00005800010e7983 */ /* 0x001ea20000300a00 */
[----:B------:R-:W-:-:S02]  /*44d70*/  IMAD.MOV.U32 R18, RZ, RZ, R0 ;  /* 0x000000ffff127224 */ /* 0x000fc400078e0000 */
[----:B------:R-:W-:Y:S01]  /*44d80*/  IMAD.MOV.U32 R19, RZ, RZ, R3 ;  /* 0x000000ffff137224 */ /* 0x000fe200078e0003 */
[----:B--2---:R0:W-:Y:S04]  /*44d90*/  STL.64 [R1+0x2450], R14 ;  /* 0x0024500e01007387 */ /* 0x0041e80000100a00 */
[----:B-1----:R-:W2:Y:S04]  /*44da0*/  LDL.LU R12, [R1+0x160] ;  /* 0x00016000010c7983 */ /* 0x002ea80000300800 */
[----:B------:R-:W2:Y:S04]  /*44db0*/  LDL.LU R13, [R1+0x164] ;  /* 0x00016400010d7983 */ /* 0x000ea80000300800 */
[----:B0-----:R-:W2:Y:S04]  /*44dc0*/  LDL.LU R14, [R1+0x168] ;  /* 0x00016800010e7983 */ /* 0x001ea80000300800 */
[----:B------:R-:W2:Y:S04]  /*44dd0*/  LDL.LU R15, [R1+0x16c] ;  /* 0x00016c00010f7983 */ /* 0x000ea80000300800 */
[----:B------:R0:W-:Y:S04]  /*44de0*/  STL.64 [R1+0x23f0], R26 ;  /* 0x0023f01a01007387 */ /* 0x0001e80000100a00 */
[----:B------:R-:W3:Y:S04]  /*44df0*/  LDL.LU R24, [R1+0x140] ;  /* 0x0001400001187983 */ /* 0x000ee80000300800 */
[----:B------:R-:W3:Y:S04]  /*44e00*/  LDL.LU R25, [R1+0x144] ;  /* 0x0001440001197983 */ /* 0x000ee80000300800 */
[----:B0-----:R-:W3:Y:S04]  /*44e10*/  LDL.LU R26, [R1+0x148] ;  /* 0x00014800011a7983 */ /* 0x001ee80000300800 */
[----:B------:R-:W3:Y:S04]  /*44e20*/  LDL.LU R27, [R1+0x14c] ;  /* 0x00014c00011b7983 */ /* 0x000ee80000300800 */
[----:B------:R-:W4:Y:S04]  /*44e30*/  LDL.LU R0, [R1+0x2464] ;  /* 0x0024640001007983 */ /* 0x000f280000300800 */
[----:B------:R-:W4:Y:S04]  /*44e40*/  LDL.LU R3, [R1+0x2460] ;  /* 0x0024600001037983 */ /* 0x000f280000300800 */
[----:B------:R0:W-:Y:S04]  /*44e50*/  STL.64 [R1+0xca0], R4 ;  /* 0x000ca00401007387 */ /* 0x0001e80000100a00 */
[----:B------:R1:W-:Y:S01]  /*44e60*/  STL.64 [R1+0xca8], R6 ;  /* 0x000ca80601007387 */ /* 0x0003e20000100a00 */
[----:B0-----:R-:W-:-:S02]  /*44e70*/  IMAD.MOV.U32 R5, RZ, RZ, R10 ;  /* 0x000000ffff057224 */ /* 0x001fc400078e000a */
        /* <DEDUP_REMOVED lines=14> */
[----:B0-----:R-:W3:Y:S01]  /*44f60*/  LDL.LU.64 R10, [R1+0x2438] ;  /* 0x00243800010a7983 */ /* 0x001ee20000300a00 */
[----:B------:R-:W-:Y:S02]  /*44f70*/  IMAD.MOV.U32 R9, RZ, RZ, R14 ;  /* 0x000000ffff097224 */ /* 0x000fe400078e000e */
[----:B------:R-:W-:-:S02]  /*44f80*/  IMAD.MOV.U32 R8, RZ, RZ, R15 ;  /* 0x000000ffff087224 */ /* 0x000fc400078e000f */
[----:B------:R-:W2:Y:S04]  /*44f90*/  LDL.LU.64 R14, [R1+0x2430] ;  /* 0x00243000010e7983 */ /* 0x000ea80000300a00 */
[----:B------:R-:W2:Y:S01]  /*44fa0*/  LDL.LU.64 R12, [R1+0x2428] ;  /* 0x00242800010c7983 */ /* 0x000ea20000300a00 */
[----:B---3--:R-:W-:Y:S06]  /*44fb0*/  HMMA.16816.F32.BF16 R24, R20, R10, R24 ;  /* 0x0000000a1418723c */ /* 0x008fec0000041818 */
[----:B------:R0:W-:Y:S02]  /*44fc0*/  STL.64 [R1+0x2390], R10 ;  /* 0x0023900a01007387 */ /* 0x0001e40000100a00 */
[----:B0-----:R-:W-:-:S02]  /*44fd0*/  IMAD.MOV.U32 R10, RZ, RZ, R9 ;  /* 0x000000ffff0a7224 */ /* 0x001fc400078e0009 */
[----:B------:R-:W-:-:S13]  /*44fe0*/  IMAD.MOV.U32 R11, RZ, RZ, R8 ;  /* 0x000000ffff0b7224 */ /* 0x000fda00078e0008 */
[----:B------:R-:W-:Y:S04]  /*44ff0*/  STL.64 [R1+0x970], R24 ;  /* 0x0009701801007387 */ /* 0x000fe80000100a00 */
[----:B------:R-:W-:Y:S04]  /*45000*/  STL.64 [R1+0x978], R26 ;  /* 0x0009781a01007387 */ /* 0x000fe80000100a00 */
[----:B------:R0:W-:Y:S02]  /*45010*/  STL.64 [R1+0x23a8], R10 ;  /* 0x0023a80a01007387 */ /* 0x0001e40000100a00 */
[----:B0-----:R-:W-:-:S02]  /*45020*/  IMAD.MOV.U32 R10, RZ, RZ, R7 ;  /* 0x000000ffff0a7224 */ /* 0x001fc400078e0007 */
[----:B------:R-:W-:-:S05]  /*45030*/  IMAD.MOV.U32 R11, RZ, RZ, R6 ;  /* 0x000000ffff0b7224 */ /* 0x000fca00078e0006 */
[----:B------:R0:W-:Y:S02]  /*45040*/  STL.64 [R1+0x23c0], R10 ;  /* 0x0023c00a01007387 */ /* 0x0001e40000100a00 */
[----:B0-----:R-:W-:Y:S02]  /*45050*/  IMAD.MOV.U32 R11, RZ, RZ, R4 ;  /* 0x000000ffff0b7224 */ /* 0x001fe400078e0004 */
        /* <DEDUP_REMOVED lines=21> */
[----:B------:R-:W4:Y:S04]  /*451b0*/  LDL.LU.64 R12, [R1+0x2418] ;  /* 0x00241800010c7983 */ /* 0x000f280000300a00 */
        /* <DEDUP_REMOVED lines=8> */
[----:B------:R-:W2:Y:S01]  /*45240*/  LDL.LU R17, [R1+0xd4] ;  /* 0x0000d40001117983 */ /* 0x000ea20000300800 */
[----:B------:R-:W-:-:S02]  /*45250*/  IMAD.MOV.U32 R18, RZ, RZ, R3 ;  /* 0x000000ffff127224 */ /* 0x000fc400078e0003 */
[----:B------:R-:W-:Y:S01]  /*45260*/  IMAD.MOV.U32 R19, RZ, RZ, R0 ;  /* 0x000000ffff137224 */ /* 0x000fe200078e0000 */
[----:B------:R-:W3:Y:S04]  /*45270*/  LDL.LU R3, [R1+0x2410] ;  /* 0x0024100001037983 */ /* 0x000ee80000300800 */
[----:B------:R-:W4:Y:S04]  /*45280*/  LDL.LU R0, [R1+0x240c] ;  /* 0x00240c0001007983 */ /* 0x000f280000300800 */
[----:B------:R-:W-:Y:S01]  /*45290*/  STL.64 [R1+0x23b8], R18 ;  /* 0x0023b81201007387 */ /* 0x000fe20000100a00 */
[----:B------:R-:W-:Y:S03]  /*452a0*/  HMMA.16816.F32.BF16 R4, R20, R14, R4 ;  /* 0x0000000e1404723c */ /* 0x000fe60000041804 */
[----:B--2---:R0:W-:Y:S04]  /*452b0*/  STL.64 [R1+0x23b0], R16 ;  /* 0x0023b01001007387 */ /* 0x0041e80000100a00 */
[----:B0-----:R-:W2:Y:S04]  /*452c0*/  LDL.LU R16, [R1+0xe0] ;  /* 0x0000e00001107983 */ /* 0x001ea80000300800 */
[----:B------:R-:W2:Y:S04]  /*452d0*/  LDL.LU R17, [R1+0xe4] ;  /* 0x0000e40001117983 */ /* 0x000ea80000300800 */
[----:B------:R-:W3:Y:S04]  /*452e0*/  LDL.LU R18, [R1+0xe8] ;  /* 0x0000e80001127983 */ /* 0x000ee80000300800 */
[----:B------:R-:W3:Y:S04]  /*452f0*/  LDL.LU R19, [R1+0xec] ;  /* 0x0000ec0001137983 */ /* 0x000ee80000300800 */
[----:B---3--:R4:W-:Y:S04]  /*45300*/  STL.64 [R1+0x23d0], R18 ;  /* 0x0023d01201007387 */ /* 0x0089e80000100a00 */
[----:B--2---:R0:W-:Y:S01]  /*45310*/  STL.64 [R1+0x23c8], R16 ;  /* 0x0023c81001007387 */ /* 0x0041e20000100a00 */
[----:B----4-:R-:W-:-:S03]  /*45320*/  IMAD.MOV.U32 R18, RZ, RZ, R0 ;  /* 0x000000ffff127224 */ /* 0x010fc600078e0000 */
[----:B0-----:R-:W2:Y:S04]  /*45330*/  LDL.LU R16, [R1+0xf0] ;  /* 0x0000f00001107983 */ /* 0x001ea80000300800 */
[----:B------:R-:W2:Y:S04]  /*45340*/  LDL.LU R17, [R1+0xf4] ;  /* 0x0000f40001117983 */ /* 0x000ea80000300800 */
[----:B------:R-:W3:Y:S04]  /*45350*/  LDL.LU R0, [R1+0x2408] ;  /* 0x0024080001007983 */ /* 0x000ee80000300800 */
[----:B------:R-:W-:Y:S04]  /*45360*/  STL.64 [R1+0x7a0], R4 ;  /* 0x0007a00401007387 */ /* 0x000fe80000100a00 */
[----:B------:R0:W-:Y:S04]  /*45370*/  STL.64 [R1+0x7a8], R6 ;  /* 0x0007a80601007387 */ /* 0x0001e80000100a00 */
[----:B0-----:R-:W4:Y:S04]  /*45380*/  LDL.LU.64 R6, [R1+0x2400] ;  /* 0x0024000001067983 */ /* 0x001f280000300a00 */
[----:B------:R-:W4:Y:S02]  /*45390*/  LDL.LU.64 R4, [R1+0x23f8] ;  /* 0x0023f80001047983 */ /* 0x000f240000300a00 */
[----:B----4-:R-:W-:-:S15]  /*453a0*/  HMMA.16816.F32.BF16 R4, R20, R26, R4 ;  /* 0x0000001a1404723c */ /* 0x010fde0000041804 */
[----:B------:R-:W-:-:S08]  /*453b0*/  NOP ;  /* 0x0000000000007918 */ /* 0x000fd00000000000 */
[----:B------:R0:W-:Y:S04]  /*453c0*/  STL.64 [R1+0x790], R4 ;  /* 0x0007900401007387 */ /* 0x0001e80000100a00 */
[----:B------:R1:W-:Y:S01]  /*453d0*/  STL.64 [R1+0x798], R6 ;  /* 0x0007980601007387 */ /* 0x0003e20000100a00 */
[----:B0-----:R-:W-:Y:S02]  /*453e0*/  IMAD.MOV.U32 R4, RZ, RZ, R27 ;  /* 0x000000ffff047224 */ /* 0x001fe400078e001b */
[----:B-1----:R-:W-:Y:S02]  /*453f0*/  IMAD.MOV.U32 R7, RZ, RZ, R26 ;  /* 0x000000ffff077224 */ /* 0x002fe400078e001a */
[----:B------:R-:W4:Y:S02]  /*45400*/  LDL.LU.64 R26, [R1+0x23f0] ;  /* 0x0023f000011a7983 */ /* 0x000f240000300a00 */
[----:B----4-:R-:W-:Y:S02]  /*45410*/  HMMA.16816.F32.BF16 R20, R20, R26, R8 ;  /* 0x0000001a1414723c */ /* 0x010fe40000041808 */
[----:B------:R-:W2:Y:S04]  /*45420*/  LDL.LU.64 R10, [R1+0x23e8] ;  /* 0x0023e800010a7983 */ /* 0x000ea80000300a00 */
[----:B------:R-:W-:-:S02]  /*45430*/  IMAD.MOV.U32 R6, RZ, RZ, R26 ;  /* 0x000000ffff067224 */ /* 0x000fc400078e001a */
[----:B------:R-:W-:-:S15]  /*45440*/  IMAD.MOV.U32 R5, RZ, RZ, R27 ;  /* 0x000000ffff057224 */ /* 0x000fde00078e001b */
[----:B------:R0:W-:Y:S04]  /*45450*/  STL.64 [R1+0x760], R20 ;  /* 0x0007601401007387 */ /* 0x0001e80000100a00 */
[----:B------:R1:W-:Y:S04]  /*45460*/  STL.64 [R1+0x768], R22 ;  /* 0x0007681601007387 */ /* 0x0003e80000100a00 */
[----:B------:R-:W2:Y:S04]  /*45470*/  LDL.LU.64 R26, [R1+0x23e0] ;  /* 0x0023e000011a7983 */ /* 0x000ea80000300a00 */
[----:B------:R-:W2:Y:S01]  /*45480*/  LDL.LU.64 R24, [R1+0x23d8] ;  /* 0x0023d80001187983 */ /* 0x000ea20000300a00 */
[----:B------:R-:W-:-:S02]  /*45490*/  IMAD.MOV.U32 R19, RZ, RZ, R3 ;  /* 0x000000ffff137224 */ /* 0x000fc400078e0003 */
[----:B------:R-:W4:Y:S01]  /*454a0*/  LDC R3, c[0x0][0x238] ;  /* 0x00008e00ff037b82 */ /* 0x000f220000000800 */
[----:B0-----:R-:W3:Y:S04]  /*454b0*/  LDL.LU.64 R20, [R1+0xb98] ;  /* 0x000b980001147983 */ /* 0x001ee80000300a00 */
[----:B-1----:R-:W3:Y:S01]  /*454c0*/  LDL.LU.64 R22, [R1+0xb90] ;  /* 0x000b900001167983 */ /* 0x002ee20000300a00 */
        /* <DEDUP_REMOVED lines=27> */
[----:B------:R-:W2:Y:S01]  /*45680*/  LDL.LU.64 R8, [R1+0x2378] ;  /* 0x0023780001087983 */ /* 0x000ea20000300a00 */
[----:B----4-:R-:W-:-:S04]  /*45690*/  IMAD.SHL.U32 R3, R3, 0x40, RZ ;  /* 0x0000004003037824 */ /* 0x010fc800078e00ff */
[----:B------:R-:W-:Y:S01]  /*456a0*/  IMAD.SHL.U32 R3, R3, 0x2, RZ ;  /* 0x0000000203037824 */ /* 0x000fe200078e00ff */
[----:B--2---:R-:W-:Y:S01]  /*456b0*/  HMMA.16816.F32.BF16 R16, R24, R18, R8 ;  /* 0x000000121810723c */ /* 0x004fe20000041808 */
[----:B------:R-:W2:Y:S04]  /*456c0*/  LDL.LU.64 R10, [R1+0x2370] ;  /* 0x00237000010a7983 */ /* 0x000ea80000300a00 */
[----:B------:R-:W2:-:S15]  /*456d0*/  LDL.LU.64 R8, [R1+0x2368] ;  /* 0x0023680001087983 */ /* 0x000e9e0000300a00 */
[----:B------:R-:W-:-:S03]  /*456e0*/  NOP ;  /* 0x0000000000007918 */ /* 0x000fc60000000000 */
[----:B------:R-:W-:Y:S04]  /*456f0*/  STL.64 [R1+0x820], R16 ;  /* 0x0008201001007387 */ /* 0x000fe80000100a00 */
[----:B------:R0:W-:Y:S02]  /*45700*/  STL.64 [R1+0x828], R18 ;  /* 0x0008281201007387 */ /* 0x0001e40000100a00 */
[----:B0-----:R-:W-:-:S05]  /*45710*/  IADD3 R19, P0, R12, R3, RZ ;  /* 0x000000030c137210 */ /* 0x001fca0007f1e0ff */
[----:B---3--:R-:W-:Y:S01]  /*45720*/  IMAD.X R18, R13, 0x1, R0, P0 ;  /* 0x000000010d127824 */ /* 0x008fe200000e0600 */
[----:B------:R-:W-:Y:S04]  /*45730*/  STL [R1+0x2218], R19 ;  /* 0x0022181301007387 */ /* 0x000fe80000100800 */
[----:B------:R0:W-:Y:S04]  /*45740*/  STL [R1+0x221c], R18 ;  /* 0x00221c1201007387 */ /* 0x0001e80000100800 */
[----:B0-----:R-:W3:Y:S01]  /*45750*/  LDL.LU.64 R18, [R1+0xba0] ;  /* 0x000ba00001127983 */ /* 0x001ee20000300a00 */
[----:B--2---:R-:W-:Y:S03]  /*45760*/  HMMA.16816.F32.BF16 R12, R24, R14, R8 ;  /* 0x0000000e180c723c */ /* 0x004fe60000041808 */
[----:B------:R-:W2:Y:S04]  /*45770*/  LDL.LU.64 R10, [R1+0x2360] ;  /* 0x00236000010a7983 */ /* 0x000ea80000300a00 */
[----:B------:R-:W4:Y:S01]  /*45780*/  LDL.LU.64 R8, [R1+0x2358] ;  /* 0x0023580001087983 */ /* 0x000f220000300a00 */
[----:B------:R-:W-:-:S15]  /*45790*/  IADD3 R16, P3, R20, R3, RZ ;  /* 0x0000000314107210 */ /* 0x000fde0007f7e0ff */
[----:B------:R0:W-:Y:S04]  /*457a0*/  STL.64 [R1+0x830], R12 ;  /* 0x0008300c01007387 */ /* 0x0001e80000100a00 */
[----:B------:R3:W-:Y:S01]  /*457b0*/  STL.64 [R1+0x838], R14 ;  /* 0x0008380e01007387 */ /* 0x0007e20000100a00 */
[----:B0-----:R-:W-:Y:S01]  /*457c0*/  IMAD.X R12, R21, 0x1, R0, P3 ;  /* 0x00000001150c7824 */ /* 0x001fe200018e0600 */
[-C--:B---3--:R-:W-:Y:S02]  /*457d0*/  IADD3 R15, P2, R18, R3.reuse, RZ ;  /* 0x00000003120f7210 */ /* 0x088fe40007f5e0ff */
[-C--:B--2---:R-:W-:Y:S02]  /*457e0*/  IADD3 R14, P1, R10, R3.reuse, RZ ;  /* 0x000000030a0e7210 */ /* 0x084fe40007f3e0ff */
[----:B----4-:R-:W-:-:S03]  /*457f0*/  IADD3 R13, P0, R8, R3, RZ ;  /* 0x00000003080d7210 */ /* 0x010fc60007f1e0ff */
[--C-:B------:R-:W-:Y:S02]  /*45800*/  IMAD.X R10, R11, 0x1, R0.reuse, P1 ;  /* 0x000000010b0a7824 */ /* 0x100fe400008e0600 */
[--C-:B------:R-:W-:Y:S01]  /*45810*/  IMAD.X R9, R9, 0x1, R0.reuse, P0 ;  /* 0x0000000109097824 */ /* 0x100fe200000e0600 */
[----:B------:R-:W-:Y:S04]  /*45820*/  STL [R1+0x2220], R13 ;  /* 0x0022200d01007387 */ /* 0x000fe80000100800 */
[----:B------:R-:W-:Y:S01]  /*45830*/  STL [R1+0x2224], R14 ;  /* 0x0022240e01007387 */ /* 0x000fe20000100800 */
[----:B------:R-:W-:-:S03]  /*45840*/  IMAD.X R11, R19, 0x1, R0, P2 ;  /* 0x00000001130b7824 */ /* 0x000fc600010e0600 */
[----:B------:R-:W-:Y:S04]  /*45850*/  STL [R1+0x2228], R15 ;  /* 0x0022280f01007387 */ /* 0x000fe80000100800 */
[----:B------:R-:W-:Y:S04]  /*45860*/  STL [R1+0x222c], R16 ;  /* 0x00222c1001007387 */ /* 0x000fe80000100800 */
[----:B------:R-:W-:Y:S04]  /*45870*/  STL [R1+0x2230], R9 ;  /* 0x0022300901007387 */ /* 0x000fe80000100800 */
[----:B------:R-:W-:Y:S04]  /*45880*/  STL [R1+0x2234], R10 ;  /* 0x0022340a01007387 */ /* 0x000fe80000100800 */
[----:B------:R-:W-:Y:S04]  /*45890*/  STL [R1+0x2238], R11 ;  /* 0x0022380b01007387 */ /* 0x000fe80000100800 */
[----:B------:R0:W-:Y:S04]  /*458a0*/  STL [R1+0x223c], R12 ;  /* 0x00223c0c01007387 */ /* 0x0001e80000100800 */
[----:B0-----:R-:W2:Y:S04]  /*458b0*/  LDL.LU R12, [R1+0x90] ;  /* 0x00009000010c7983 */ /* 0x001ea80000300800 */
[----:B------:R-:W2:Y:S04]  /*458c0*/  LDL.LU R13, [R1+0x94] ;  /* 0x00009400010d7983 */ /* 0x000ea80000300800 */
[----:B------:R-:W2:Y:S04]  /*458d0*/  LDL.LU R14, [R1+0x98] ;  /* 0x00009800010e7983 */ /* 0x000ea80000300800 */
[----:B------:R-:W2:Y:S01]  /*458e0*/  LDL.LU R15, [R1+0x9c] ;  /* 0x00009c00010f7983 */ /* 0x000ea20000300800 */
[----:B------:R-:W-:-:S02]  /*458f0*/  IMAD.MOV.U32 R10, RZ, RZ, R7 ;  /* 0x000000ffff0a7224 */ /* 0x000fc400078e0007 */
[----:B------:R-:W-:Y:S01]  /*45900*/  IMAD.MOV.U32 R11, RZ, RZ, R4 ;  /* 0x000000ffff0b7224 */ /* 0x000fe200078e0004 */
[----:B------:R-:W-:-:S05]  /*45910*/  IADD3 R17, P0, R22, R3, RZ ;  /* 0x0000000316117210 */ /* 0x000fca0007f1e0ff */
[----:B------:R-:W-:Y:S04]  /*45920*/  STL [R1+0x2240], R17 ;  /* 0x0022401101007387 */ /* 0x000fe80000100800 */
[----:B------:R0:W-:Y:S01]  /*45930*/  STL.64 [R1+0x2350], R26 ;  /* 0x0023501a01007387 */ /* 0x0001e20000100a00 */
[----:B--2---:R-:W-:Y:S03]  /*45940*/  HMMA.16816.F32.BF16 R8, R24, R10, R12 ;  /* 0x0000000a1808723c */ /* 0x004fe6000004180c */
[----:B0-----:R-:W2:-:S15]  /*45950*/  LDL.LU.64 R26, [R1+0xb88] ;  /* 0x000b8800011a7983 */ /* 0x001e9e0000300a00 */
[----:B------:R-:W-:-:S05]  /*45960*/  NOP ;  /* 0x0000000000007918 */ /* 0x000fca0000000000 */
[----:B------:R0:W-:Y:S04]  /*45970*/  STL.64 [R1+0x850], R8 ;  /* 0x0008500801007387 */ /* 0x0001e80000100a00 */
[----:B------:R-:W-:Y:S01]  /*45980*/  STL.64 [R1+0x858], R10 ;  /* 0x0008580a01007387 */ /* 0x000fe20000100a00 */
[-C--:B0-----:R-:W-:Y:S02]  /*45990*/  IADD3 R8, P2, R28, R3.reuse, RZ ;  /* 0x000000031c087210 */ /* 0x081fe40007f5e0ff */
[----:B--2---:R-:W-:-:S05]  /*459a0*/  IADD3 R7, P1, R26, R3, RZ ;  /* 0x000000031a077210 */ /* 0x004fca0007f3e0ff */
[----:B------:R-:W-:Y:S04]  /*459b0*/  STL [R1+0x2204], R7 ;  /* 0x0022040701007387 */ /* 0x000fe80000100800 */
[----:B------:R-:W2:Y:S04]  /*459c0*/  LDL.LU R3, [R1+0xff0] ;  /* 0x000ff00001037983 */ /* 0x000ea80000300800 */
[----:B------:R0:W-:Y:S04]  /*459d0*/  STL [R1+0x2208], R8 ;  /* 0x0022080801007387 */ /* 0x0001e80000100800 */
[----:B0-----:R-:W3:Y:S04]  /*459e0*/  LDL.LU R8, [R1+0x1c88] ;  /* 0x001c880001087983 */ /* 0x001ee80000300800 */
[----:B------:R-:W4:Y:S04]  /*459f0*/  LDL.LU R7, [R1+0x1c80] ;  /* 0x001c800001077983 */ /* 0x000f280000300800 */
[----:B------:R-:W4:Y:S04]  /*45a00*/  LDL.LU R17, [R1+0x1c78] ;  /* 0x001c780001117983 */ /* 0x000f280000300800 */
[----:B------:R-:W2:Y:S04]  /*45a10*/  LDL.LU R12, [R1+0x1c9c] ;  /* 0x001c9c00010c7983 */ /* 0x000ea80000300800 */
[----:B------:R-:W3:Y:S04]  /*45a20*/  LDL.LU R11, [R1+0x1c70] ;  /* 0x001c7000010b7983 */ /* 0x000ee80000300800 */
[----:B------:R-:W3:Y:S04]  /*45a30*/  LDL.LU R10, [R1+0x1c94] ;  /* 0x001c9400010a7983 */ /* 0x000ee80000300800 */
[----:B------:R-:W4:Y:S04]  /*45a40*/  LDL.LU R9, [R1+0x1c68] ;  /* 0x001c680001097983 */ /* 0x000f280000300800 */
[----:B---3--:R-:W-:Y:S04]  /*45a50*/  STL.64 [R1+0x2338], R10 ;  /* 0x0023380a01007387 */ /* 0x008fe80000100a00 */
[----:B----4-:R0:W-:Y:S04]  /*45a60*/  STL.64 [R1+0x2330], R8 ;  /* 0x0023300801007387 */ /* 0x0101e80000100a00 */
[----:B------:R-:W3:Y:S04]  /*45a70*/  LDL.LU R16, [R1+0x1c8c] ;  /* 0x001c8c0001107983 */ /* 0x000ee80000300800 */
[----:B------:R-:W4:Y:S04]  /*45a80*/  LDL.LU R15, [R1+0x1c60] ;  /* 0x001c6000010f7983 */ /* 0x000f280000300800 */
[----:B------:R-:W4:Y:S04]  /*45a90*/  LDL.LU R14, [R1+0x1c84] ;  /* 0x001c8400010e7983 */ /* 0x000f280000300800 */
[----:B------:R-:W2:Y:S01]  /*45aa0*/  LDL.LU R13, [R1+0x1c58] ;  /* 0x001c5800010d7983 */ /* 0x000ea20000300800 */
[----:B------:R-:W-:-:S02]  /*45ab0*/  IMAD.X R4, R23, 0x1, R0, P0 ;  /* 0x0000000117047824 */ /* 0x000fc400000e0600 */
[----:B0-----:R-:W-:Y:S02]  /*45ac0*/  IMAD.MOV.U32 R9, RZ, RZ, R29 ;  /* 0x000000ffff097224 */ /* 0x001fe400078e001d */
[----:B------:R-:W-:Y:S02]  /*45ad0*/  IMAD.MOV.U32 R8, RZ, RZ, R28 ;  /* 0x000000ffff087224 */ /* 0x000fe400078e001c */
[----:B------:R-:W-:Y:S02]  /*45ae0*/  IMAD.MOV.U32 R11, RZ, RZ, R5 ;  /* 0x000000ffff0b7224 */ /* 0x000fe400078e0005 */
[----:B------:R-:W-:Y:S01]  /*45af0*/  IMAD.X R5, R27, 0x1, R0, P1 ;  /* 0x000000011b057824 */ /* 0x000fe200008e0600 */
[----:B----4-:R-:W-:Y:S04]  /*45b00*/  STL.64 [R1+0x2348], R14 ;  /* 0x0023480e01007387 */ /* 0x010fe80000100a00 */
[----:B--2---:R0:W-:Y:S04]  /*45b10*/  STL.64 [R1+0x2340], R12 ;  /* 0x0023400c01007387 */ /* 0x0041e80000100a00 */
[----:B0-----:R-:W2:Y:S04]  /*45b20*/  LDL.LU R12, [R1+0x80] ;  /* 0x00008000010c7983 */ /* 0x001ea80000300800 */
[----:B------:R-:W2:Y:S04]  /*45b30*/  LDL.LU R13, [R1+0x84] ;  /* 0x00008400010d7983 */ /* 0x000ea80000300800 */
[----:B------:R-:W2:Y:S04]  /*45b40*/  LDL.LU R14, [R1+0x88] ;  /* 0x00008800010e7983 */ /* 0x000ea80000300800 */
[----:B------:R-:W4:Y:S04]  /*45b50*/  LDL.LU R18, [R1+0x1c7c] ;  /* 0x001c7c0001127983 */ /* 0x000f280000300800 */
[----:B------:R-:W4:Y:S04]  /*45b60*/  LDL.LU R19, [R1+0x1c50] ;  /* 0x001c500001137983 */ /* 0x000f280000300800 */
[----:B------:R-:W4:Y:S04]  /*45b70*/  LDL.LU R20, [R1+0x1c74] ;  /* 0x001c740001147983 */ /* 0x000f280000300800 */
[----:B------:R-:W4:Y:S04]  /*45b80*/  LDL.LU R21, [R1+0x1c48] ;  /* 0x001c480001157983 */ /* 0x000f280000300800 */
[----:B------:R-:W4:Y:S04]  /*45b90*/  LDL.LU R22, [R1+0x1c6c] ;  /* 0x001c6c0001167983 */ /* 0x000f280000300800 */
[----:B------:R-:W4:Y:S04]  /*45ba0*/  LDL.LU R23, [R1+0x1c40] ;  /* 0x001c400001177983 */ /* 0x000f280000300800 */
[----:B------:R-:W4:Y:S01]  /*45bb0*/  LDL.LU R29, [R1+0x1c64] ;  /* 0x001c6400011d7983 */ /* 0x000f220000300800 */
[----:B------:R-:W-:-:S03]  /*45bc0*/  IMAD.MOV.U32 R15, RZ, RZ, R2 ;  /* 0x000000ffff0f7224 */ /* 0x000fc600078e0002 */
[----:B------:R-:W4:Y:S04]  /*45bd0*/  LDL.LU R28, [R1+0x1c38] ;  /* 0x001c3800011c7983 */ /* 0x000f280000300800 */
[----:B------:R-:W4:Y:S04]  /*45be0*/  LDL.LU R2, [R1+0x1c5c] ;  /* 0x001c5c0001027983 */ /* 0x000f280000300800 */
[----:B------:R0:W-:Y:S04]  /*45bf0*/  STL [R1+0x2244], R4 ;  /* 0x0022440401007387 */ /* 0x0001e80000100800 */
[----:B0-----:R-:W3:Y:S04]  /*45c00*/  LDL.LU R4, [R1+0x1c90] ;  /* 0x001c900001047983 */ /* 0x001ee80000300800 */
[----:B------:R-:W2:Y:S01]  /*45c10*/  LDL.LU.64 R26, [R1+0x2350] ;  /* 0x00235000011a7983 */ /* 0x000ea20000300a00 */
[----:B------:R-:W-:-:S02]  /*45c20*/  IMAD.MOV.U32 R10, RZ, RZ, R6 ;  /* 0x000000ffff0a7224 */ /* 0x000fc400078e0006 */
[----:B------:R-:W-:Y:S02]  /*45c30*/  VIADD R3, R3, 0x1 ;  /* 0x0000000103037836 */ /* 0x000fe40000000000 */
[----:B------:R-:W-:Y:S01]  /*45c40*/  IMAD.X R6, R9, 0x1, R0, P2 ;  /* 0x0000000109067824 */ /* 0x000fe200010e0600 */
[----:B------:R0:W-:Y:S04]  /*45c50*/  STL [R1+0x2248], R5 ;  /* 0x0022480501007387 */ /* 0x0001e80000100800 */
[----:B0-----:R-:W4:Y:S04]  /*45c60*/  LDL.LU R5, [R1+0x1c98] ;  /* 0x001c980001057983 */ /* 0x001f280000300800 */
[----:B------:R-:W-:Y:S04]  /*45c70*/  STL [R1+0xff0], R3 ;  /* 0x000ff00301007387 */ /* 0x000fe80000100800 */
[----:B------:R0:W-:Y:S04]  /*45c80*/  STL [R1+0x224c], R6 ;  /* 0x00224c0601007387 */ /* 0x0001e80000100800 */
[----:B0-----:R-:W3:Y:S01]  /*45c90*/  LDL.LU R6, [R1+0x1ca0] ;  /* 0x001ca00001067983 */ /* 0x001ee20000300800 */
[----:B--2---:R-:W-:Y:S03]  /*45ca0*/  HMMA.16816.F32.BF16 R24, R24, R10, R12 ;  /* 0x0000000a1818723c */ /* 0x004fe6000004180c */
[----:B------:R-:W2:Y:S04]  /*45cb0*/  LDL.LU.64 R14, [R1+0x2348] ;  /* 0x00234800010e7983 */ /* 0x000ea80000300a00 */
[----:B------:R-:W2:Y:S04]  /*45cc0*/  LDL.LU.64 R12, [R1+0x2340] ;  /* 0x00234000010c7983 */ /* 0x000ea80000300a00 */
[----:B------:R-:W2:Y:S04]  /*45cd0*/  LDL.LU.64 R10, [R1+0x2338] ;  /* 0x00233800010a7983 */ /* 0x000ea80000300a00 */
[----:B------:R-:W2:Y:S08]  /*45ce0*/  LDL.LU.64 R8, [R1+0x2330] ;  /* 0x0023300001087983 */ /* 0x000eb00000300a00 */
[----:B------:R-:W-:Y:S04]  /*45cf0*/  STL.64 [R1+0x840], R24 ;  /* 0x0008401801007387 */ /* 0x000fe80000100a00 */
[----:B------:R0:W-:Y:S02]  /*45d00*/  STL.64 [R1+0x848], R26 ;  /* 0x0008481a01007387 */ /* 0x0001e40000100a00 */
[----:B0-----:R-:W0:Y:S02]  /*45d10*/  LDC R26, c[0x0][0x230] ;  /* 0x00008c00ff1a7b82 */ /* 0x001e240000000800 */
[----:B0-----:R-:W-:-:S05]  /*45d20*/  VIADD R26, R26, 0x3f ;  /* 0x0000003f1a1a7836 */ /* 0x001fca0000000000 */
[----:B------:R-:W-:-:S04]  /*45d30*/  SHF.R.S32.HI R27, RZ, 0x1f, R26 ;  /* 0x0000001fff1b7819 */ /* 0x000fc8000001141a */
[----:B------:R-:W-:-:S04]  /*45d40*/  LEA.HI R27, R27, R26, RZ, 0x6 ;  /* 0x0000001a1b1b7211 */ /* 0x000fc800078f30ff */
[----:B------:R-:W-:-:S04]  /*45d50*/  SHF.R.S32.HI R27, RZ, 0x6, R27 ;  /* 0x00000006ff1b7819 */ /* 0x000fc8000001141b */
[----:B------:R-:W-:Y:S02]  /*45d60*/  ISETP.NE.U32.AND P0, PT, R3, R27, PT ;  /* 0x0000001b0300720c */ /* 0x000fe40003f05070 */
[----:B------:R-:W0:Y:S02]  /*45d70*/  LDC R3, c[0x0][0x238] ;  /* 0x00008e00ff037b82 */ /* 0x000e240000000800 */
[----:B0-----:R-:W-:-:S04]  /*45d80*/  IMAD.SHL.U32 R3, R3, 0x40, RZ ;  /* 0x0000004003037824 */ /* 0x001fc800078e00ff */
[----:B------:R-:W-:-:S05]  /*45d90*/  IMAD.SHL.U32 R3, R3, 0x2, RZ ;  /* 0x0000000203037824 */ /* 0x000fca00078e00ff */
[-C--:B---3--:R-:W-:Y:S02]  /*45da0*/  IADD3 R6, P2, R6, R3.reuse, RZ ;  /* 0x0000000306067210 */ /* 0x088fe40007f5e0ff */
[-C--:B----4-:R-:W-:Y:S02]  /*45db0*/  IADD3 R5, P3, R5, R3.reuse, RZ ;  /* 0x0000000305057210 */ /* 0x090fe40007f7e0ff */
[-C--:B------:R-:W-:Y:S02]  /*45dc0*/  IADD3 R4, P4, R4, R3.reuse, RZ ;  /* 0x0000000304047210 */ /* 0x080fe40007f9e0ff */
[-C--:B------:R-:W-:Y:S02]  /*45dd0*/  IADD3 R7, P6, R7, R3.reuse, RZ ;  /* 0x0000000307077210 */ /* 0x080fe40007fde0ff */
[----:B------:R-:W-:Y:S01]  /*45de0*/  IADD3 R17, P1, R17, R3, RZ ;  /* 0x0000000311117210 */ /* 0x000fe20007f3e0ff */
[----:B------:R-:W-:Y:S04]  /*45df0*/  STL [R1+0x1ca0], R6 ;  /* 0x001ca00601007387 */ /* 0x000fe80000100800 */
[----:B------:R-:W-:Y:S04]  /*45e00*/  STL [R1+0x1c98], R5 ;  /* 0x001c980501007387 */ /* 0x000fe80000100800 */
[----:B------:R-:W-:Y:S01]  /*45e10*/  STL [R1+0x1c90], R4 ;  /* 0x001c900401007387 */ /* 0x000fe20000100800 */
[----:B------:R-:W-:-:S02]  /*45e20*/  IMAD.X R16, R16, 0x1, R0, P4 ;  /* 0x0000000110107824 */ /* 0x000fc400020e0600 */
[--C-:B------:R-:W-:Y:S01]  /*45e30*/  IMAD.X R18, R18, 0x1, R0.reuse, P6 ;  /* 0x0000000112127824 */ /* 0x100fe200030e0600 */
[-C--:B------:R-:W-:Y:S01]  /*45e40*/  IADD3 R19, P6, R19, R3.reuse, RZ ;  /* 0x0000000313137210 */ /* 0x080fe20007fde0ff */
[--C-:B------:R-:W-:Y:S01]  /*45e50*/  IMAD.X R20, R20, 0x1, R0.reuse, P1 ;  /* 0x0000000114147824 */ /* 0x100fe200008e0600 */
[-C--:B------:R-:W-:Y:S02]  /*45e60*/  IADD3 R21, P1, R21, R3.reuse, RZ ;  /* 0x0000000315157210 */ /* 0x080fe40007f3e0ff */
[-C--:B--2---:R-:W-:Y:S01]  /*45e70*/  IADD3 R8, P5, R8, R3.reuse, RZ ;  /* 0x0000000308087210 */ /* 0x084fe20007fbe0ff */
[--C-:B------:R-:W-:Y:S01]  /*45e80*/  IMAD.X R12, R12, 0x1, R0.reuse, P2 ;  /* 0x000000010c0c7824 */ /* 0x100fe200010e0600 */
[-C--:B------:R-:W-:Y:S01]  /*45e90*/  IADD3 R11, P2, R11, R3.reuse, RZ ;  /* 0x000000030b0b7210 */ /* 0x080fe20007f5e0ff */
[----:B------:R-:W-:Y:S01]  /*45ea0*/  IMAD.X R10, R10, 0x1, R0, P3 ;  /* 0x000000010a0a7824 */ /* 0x000fe200018e0600 */
[-C--:B------:R-:W-:Y:S01]  /*45eb0*/  IADD3 R9, P3, R9, R3.reuse, RZ ;  /* 0x0000000309097210 */ /* 0x080fe20007f7e0ff */
[----:B------:R-:W-:Y:S04]  /*45ec0*/  STL [R1+0x1c88], R8 ;  /* 0x001c880801007387 */ /* 0x000fe80000100800 */
[----:B------:R-:W-:Y:S04]  /*45ed0*/  STL [R1+0x1c80], R7 ;  /* 0x001c800701007387 */ /* 0x000fe80000100800 */
[----:B------:R-:W-:Y:S04]  /*45ee0*/  STL [R1+0x1c78], R17 ;  /* 0x001c781101007387 */ /* 0x000fe80000100800 */
[----:B------:R-:W-:Y:S01]  /*45ef0*/  STL [R1+0x1c9c], R12 ;  /* 0x001c9c0c01007387 */ /* 0x000fe20000100800 */
[----:B------:R-:W-:-:S03]  /*45f00*/  IADD3 R15, P4, R15, R3, RZ ;  /* 0x000000030f0f7210 */ /* 0x000fc60007f9e0ff */
[----:B------:R-:W-:Y:S01]  /*45f10*/  STL [R1+0x1c70], R11 ;  /* 0x001c700b01007387 */ /* 0x000fe20000100800 */
[----:B------:R-:W-:-:S03]  /*45f20*/  IMAD.X R14, R14, 0x1, R0, P5 ;  /* 0x000000010e0e7824 */ /* 0x000fc600028e0600 */
[----:B------:R-:W-:Y:S01]  /*45f30*/  STL [R1+0x1c94], R10 ;  /* 0x001c940a01007387 */ /* 0x000fe20000100800 */
[----:B------:R-:W-:-:S03]  /*45f40*/  IADD3 R13, P5, R13, R3, RZ ;  /* 0x000000030d0d7210 */ /* 0x000fc60007fbe0ff */
[----:B------:R-:W-:Y:S04]  /*45f50*/  STL [R1+0x1c68], R9 ;  /* 0x001c680901007387 */ /* 0x000fe80000100800 */
[----:B------:R-:W-:Y:S04]  /*45f60*/  STL [R1+0x1c8c], R16 ;  /* 0x001c8c1001007387 */ /* 0x000fe80000100800 */
[----:B------:R-:W-:Y:S04]  /*45f70*/  STL [R1+0x1c60], R15 ;  /* 0x001c600f01007387 */ /* 0x000fe80000100800 */
[----:B------:R-:W-:Y:S04]  /*45f80*/  STL [R1+0x1c84], R14 ;  /* 0x001c840e01007387 */ /* 0x000fe80000100800 */
[----:B------:R-:W-:Y:S01]  /*45f90*/  STL [R1+0x1c58], R13 ;  /* 0x001c580d01007387 */ /* 0x000fe20000100800 */
[----:B------:R-:W-:-:S03]  /*45fa0*/  IMAD.X R29, R29, 0x1, R0, P3 ;  /* 0x000000011d1d7824 */ /* 0x000fc600018e0600 */
[----:B------:R-:W-:Y:S01]  /*45fb0*/  STL [R1+0x1c7c], R18 ;  /* 0x001c7c1201007387 */ /* 0x000fe20000100800 */
[----:B------:R-:W-:-:S03]  /*45fc0*/  IMAD.X R22, R22, 0x1, R0, P2 ;  /* 0x0000000116167824 */ /* 0x000fc600010e0600 */
[----:B------:R-:W-:Y:S01]  /*45fd0*/  STL [R1+0x1c50], R19 ;  /* 0x001c501301007387 */ /* 0x000fe20000100800 */
[----:B------:R-:W-:-:S03]  /*45fe0*/  IADD3 R23, P2, R23, R3, RZ ;  /* 0x0000000317177210 */ /* 0x000fc60007f5e0ff */
[----:B------:R-:W-:Y:S04]  /*45ff0*/  STL [R1+0x1c74], R20 ;  /* 0x001c741401007387 */ /* 0x000fe80000100800 */
[----:B------:R-:W-:Y:S04]  /*46000*/  STL [R1+0x1c48], R21 ;  /* 0x001c481501007387 */ /* 0x000fe80000100800 */
[----:B------:R0:W-:Y:S04]  /*46010*/  STL [R1+0x1c64], R29 ;  /* 0x001c641d01007387 */ /* 0x0001e80000100800 */
[----:B------:R-:W-:Y:S04]  /*46020*/  STL [R1+0x1c6c], R22 ;  /* 0x001c6c1601007387 */ /* 0x000fe80000100800 */
[----:B0-----:R-:W2:Y:S04]  /*46030*/  LDL.LU R29, [R1+0x1c30] ;  /* 0x001c3000011d7983 */ /* 0x001ea80000300800 */
[----:B------:R-:W-:Y:S04]  /*46040*/  STL [R1+0x1c40], R23 ;  /* 0x001c401701007387 */ /* 0x000fe80000100800 */
[----:B------:R-:W3:Y:S01]  /*46050*/  LDL.LU R24, [R1+0x1c20] ;  /* 0x001c200001187983 */ /* 0x000ee20000300800 */
[----:B------:R-:W-:Y:S01]  /*46060*/  IADD3 R28, P3, R28, R3, RZ ;  /* 0x000000031c1c7210 */ /* 0x000fe20007f7e0ff */
[----:B------:R-:W-:-:S02]  /*46070*/  IMAD.X R2, R2, 0x1, R0, P4 ;  /* 0x0000000102027824 */ /* 0x000fc400020e0600 */
[----:B---3--:R0:W-:Y:S04]  /*46080*/  STL [R1+0x2328], R24 ;  /* 0x0023281801007387 */ /* 0x0081e80000100800 */
[----:B------:R1:W-:Y:S04]  /*46090*/  STL [R1+0x1c38], R28 ;  /* 0x001c381c01007387 */ /* 0x0003e80000100800 */
[----:B0-----:R-:W3:Y:S04]  /*460a0*/  LDL.LU R24, [R1+0x1c28] ;  /* 0x001c280001187983 */ /* 0x001ee80000300800 */
[----:B------:R0:W-:Y:S04]  /*460b0*/  STL [R1+0x1c5c], R2 ;  /* 0x001c5c0201007387 */ /* 0x0001e80000100800 */
        /* <DEDUP_REMOVED lines=23> */
[----:B-1----:R-:W4:Y:S04]  /*46230*/  LDL.LU R28, [R1+0x1bc0] ;  /* 0x001bc000011c7983 */ /* 0x002f280000300800 */
[----:B0-----:R-:W4:Y:S01]  /*46240*/  LDL.LU R2, [R1+0x1be4] ;  /* 0x001be40001027983 */ /* 0x001f220000300800 */
[----:B--2---:R-:W-:-:S03]  /*46250*/  IADD3 R29, P4, R29, R3, RZ ;  /* 0x000000031d1d7210 */ /* 0x004fc60007f9e0ff */
[----:B------:R-:W2:Y:S04]  /*46260*/  LDL.LU R3, [R1+0x1c54] ;  /* 0x001c540001037983 */ /* 0x000ea80000300800 */
[----:B------:R0:W-:Y:S04]  /*46270*/  STL [R1+0x1c30], R29 ;  /* 0x001c301d01007387 */ /* 0x0001e80000100800 */
[----:B0-----:R-:W4:Y:S01]  /*46280*/  LDL.LU R29, [R1+0x1bb8] ;  /* 0x001bb800011d7983 */ /* 0x001f220000300800 */
[----:B--2---:R-:W-:-:S05]  /*46290*/  IMAD.X R3, R3, 0x1, R0, P5 ;  /* 0x0000000103037824 */ /* 0x004fca00028e0600 */
[----:B------:R0:W-:Y:S02]  /*462a0*/  STL [R1+0x1c54], R3 ;  /* 0x001c540301007387 */ /* 0x0001e40000100800 */
[----:B0-----:R-:W0:Y:S02]  /*462b0*/  LDC R3, c[0x0][0x238] ;  /* 0x00008e00ff037b82 */ /* 0x001e240000000800 */
[----:B0-----:R-:W-:-:S04]  /*462c0*/  IMAD.SHL.U32 R3, R3, 0x40, RZ ;  /* 0x0000004003037824 */ /* 0x001fc800078e00ff */
[----:B------:R-:W-:-:S05]  /*462d0*/  IMAD.SHL.U32 R3, R3, 0x2, RZ ;  /* 0x0000000203037824 */ /* 0x000fca00078e00ff */
[----:B---3--:R-:W-:-:S05]  /*462e0*/  IADD3 R24, P5, R24, R3, RZ ;  /* 0x0000000318187210 */ /* 0x008fca0007fbe0ff */
[----:B------:R0:W-:Y:S04]  /*462f0*/  STL [R1+0x1c28], R24 ;  /* 0x001c281801007387 */ /* 0x0001e80000100800 */
[----:B0-----:R-:W2:Y:S04]  /*46300*/  LDL.LU R24, [R1+0x2328] ;  /* 0x0023280001187983 */ /* 0x001ea80000300800 */
[----:B------:R-:W3:Y:S01]  /*46310*/  LDL.LU R3, [R1+0x1c4c] ;  /* 0x001c4c0001037983 */ /* 0x000ee20000300800 */
[--C-:B----4-:R-:W-:Y:S02]  /*46320*/  IMAD.X R25, R25, 0x1, R0.reuse, P1 ;  /* 0x0000000119197824 */ /* 0x110fe400008e0600 */
[----:B------:R-:W-:-:S02]  /*46330*/  IMAD.X R27, R27, 0x1, R0, P2 ;  /* 0x000000011b1b7824 */ /* 0x000fc400010e0600 */
[--C-:B------:R-:W-:Y:S02]  /*46340*/  IMAD.X R5, R5, 0x1, R0.reuse, P3 ;  /* 0x0000000105057824 */ /* 0x100fe400018e0600 */
[--C-:B------:R-:W-:Y:S02]  /*46350*/  IMAD.X R8, R8, 0x1, R0.reuse, P4 ;  /* 0x0000000108087824 */ /* 0x100fe400020e0600 */
[--C-:B------:R-:W-:Y:S02]  /*46360*/  IMAD.X R17, R17, 0x1, R0.reuse, P5 ;  /* 0x0000000111117824 */ /* 0x100fe400028e0600 */
[----:B---3--:R-:W-:-:S05]  /*46370*/  IMAD.X R3, R3, 0x1, R0, P6 ;  /* 0x0000000103037824 */ /* 0x008fca00030e0600 */
[----:B------:R0:W-:Y:S02]  /*46380*/  STL [R1+0x1c4c], R3 ;  /* 0x001c4c0301007387 */ /* 0x0001e40000100800 */
[----:B0-----:R-:W0:Y:S02]  /*46390*/  LDC R3, c[0x0][0x238] ;  /* 0x00008e00ff037b82 */ /* 0x001e240000000800 */
[----:B0-----:R-:W-:-:S04]  /*463a0*/  IMAD.SHL.U32 R3, R3, 0x40, RZ ;  /* 0x0000004003037824 */ /* 0x001fc800078e00ff */
[----:B------:R-:W-:-:S05]  /*463b0*/  IMAD.SHL.U32 R3, R3, 0x2, RZ ;  /* 0x0000000203037824 */ /* 0x000fca00078e00ff */
[-C--:B--2---:R-:W-:Y:S02]  /*463c0*/  IADD3 R24, P6, R24, R3.reuse, RZ ;  /* 0x0000000318187210 */ /* 0x084fe40007fde0ff */
[-C--:B------:R-:W-:Y:S02]  /*463d0*/  IADD3 R26, P1, R26, R3.reuse, RZ ;  /* 0x000000031a1a7210 */ /* 0x080fe40007f3e0ff */
[-C--:B------:R-:W-:Y:S02]  /*463e0*/  IADD3 R6, P2, R6, R3.reuse, RZ ;  /* 0x0000000306067210 */ /* 0x080fe40007f5e0ff */
[-C--:B------:R-:W-:Y:S01]  /*463f0*/  IADD3 R4, P3, R4, R3.reuse, RZ ;  /* 0x0000000304047210 */ /* 0x080fe20007f7e0ff */
[----:B------:R-:W-:Y:S04]  /*46400*/  STL [R1+0x1c20], R24 ;  /* 0x001c201801007387 */ /* 0x000fe80000100800 */
[----:B------:R-:W-:Y:S04]  /*46410*/  STL [R1+0x1c44], R25 ;  /* 0x001c441901007387 */ /* 0x000fe80000100800 */
[----:B------:R-:W-:Y:S04]  /*46420*/  STL [R1+0x1c18], R26 ;  /* 0x001c181a01007387 */ /* 0x000fe80000100800 */
[----:B------:R-:W-:Y:S01]  /*46430*/  STL [R1+0x1c3c], R27 ;  /* 0x001c3c1b01007387 */ /* 0x000fe20000100800 */
[----:B------:R-:W-:-:S03]  /*46440*/  IADD3 R7, P4, R7, R3, RZ ;  /* 0x0000000307077210 */ /* 0x000fc60007f9e0ff */
[----:B------:R-:W-:Y:S04]  /*46450*/  STL [R1+0x1c10], R6 ;  /* 0x001c100601007387 */ /* 0x000fe80000100800 */
[----:B------:R-:W-:Y:S01]  /*46460*/  STL [R1+0x1c34], R5 ;  /* 0x001c340501007387 */ /* 0x000fe20000100800 */
[----:B------:R-:W-:-:S03]  /*46470*/  IADD3 R12, P5, R12, R3, RZ ;  /* 0x000000030c0c7210 */ /* 0x000fc60007fbe0ff */
[----:B------:R-:W-:Y:S01]  /*46480*/  STL [R1+0x1c08], R4 ;  /* 0x001c080401007387 */ /* 0x000fe20000100800 */
[----:B------:R-:W-:-:S03]  /*46490*/  IMAD.X R11, R11, 0x1, R0, P6 ;  /* 0x000000010b0b7824 */ /* 0x000fc600030e0600 */
        /* <DEDUP_REMOVED lines=35> */
[----:B------:R-:W-:-:S03]  /*466d0*/  IADD3 R29, P1, R29, R3, RZ ;  /* 0x000000031d1d7210 */ /* 0x000fc60007f3e0ff */
[----:B---3--:R0:W-:Y:S04]  /*466e0*/  STL [R1+0x2320], R24 ;  /* 0x0023201801007387 */ /* 0x0081e80000100800 */
[----:B0-----:R-:W3:Y:S04]  /*466f0*/  LDL.LU R24, [R1+0x1ba8] ;  /* 0x001ba80001187983 */ /* 0x001ee80000300800 */
[----:B------:R-:W-:Y:S04]  /*46700*/  STL [R1+0x1bb8], R29 ;  /* 0x001bb81d01007387 */ /* 0x000fe80000100800 */
        /* <DEDUP_REMOVED lines=23> */
[----:B--2---:R-:W-:-:S03]  /*46880*/  IMAD.X R2, R2, 0x1, R0, P2 ;  /* 0x0000000102027824 */ /* 0x004fc600010e0600 */
[----:B------:R-:W2:Y:S04]  /*46890*/  LDL.LU R22, [R1+0x1b74] ;  /* 0x001b740001167983 */ /* 0x000ea80000300800 */
[----:B------:R-:W2:Y:S04]  /*468a0*/  LDL.LU R23, [R1+0x1b48] ;  /* 0x001b480001177983 */ /* 0x000ea80000300800 */
[----:B------:R-:W2:Y:S04]  /*468b0*/  LDL.LU R29, [R1+0x1b6c] ;  /* 0x001b6c00011d7983 */ /* 0x000ea80000300800 */
[----:B------:R-:W2:Y:S04]  /*468c0*/  LDL.LU R28, [R1+0x1b40] ;  /* 0x001b4000011c7983 */ /* 0x000ea80000300800 */
[----:B------:R0:W-:Y:S04]  /*468d0*/  STL [R1+0x1bdc], R2 ;  /* 0x001bdc0201007387 */ /* 0x0001e80000100800 */
[----:B0-----:R-:W2:Y:S01]  /*468e0*/  LDL.LU R2, [R1+0x1b64] ;  /* 0x001b640001027983 */ /* 0x001ea20000300800 */
[----:B---3--:R-:W-:-:S05]  /*468f0*/  IADD3 R24, P2, R24, R3, RZ ;  /* 0x0000000318187210 */ /* 0x008fca0007f5e0ff */
[----:B------:R0:W-:Y:S04]  /*46900*/  STL [R1+0x1bb0], R24 ;  /* 0x001bb01801007387 */ /* 0x0001e80000100800 */
[----:B0-----:R-:W3:Y:S04]  /*46910*/  LDL.LU R24, [R1+0x2324] ;  /* 0x0023240001187983 */ /* 0x001ee80000300800 */
[----:B------:R-:W4:Y:S02]  /*46920*/  LDL.LU R3, [R1+0x1bd4] ;  /* 0x001bd40001037983 */ /* 0x000f240000300800 */
[----:B----4-:R-:W-:-:S05]  /*46930*/  IMAD.X R3, R3, 0x1, R0, P3 ;  /* 0x0000000103037824 */ /* 0x010fca00018e0600 */
[----:B------:R0:W-:Y:S02]  /*46940*/  STL [R1+0x1bd4], R3 ;  /* 0x001bd40301007387 */ /* 0x0001e40000100800 */
[----:B0-----:R-:W0:Y:S02]  /*46950*/  LDC R3, c[0x0][0x238] ;  /* 0x00008e00ff037b82 */ /* 0x001e240000000800 */
[----:B0-----:R-:W-:-:S04]  /*46960*/  IMAD.SHL.U32 R3, R3, 0x40, RZ ;  /* 0x0000004003037824 */ /* 0x001fc800078e00ff */
[----:B------:R-:W-:-:S05]  /*46970*/  IMAD.SHL.U32 R3, R3, 0x2, RZ ;  /* 0x0000000203037824 */ /* 0x000fca00078e00ff */
[----:B---3--:R-:W-:-:S05]  /*46980*/  IADD3 R24, P3, R24, R3, RZ ;  /* 0x0000000318187210 */ /* 0x008fca0007f7e0ff */
[----:B------:R0:W-:Y:S04]  /*46990*/  STL [R1+0x1ba8], R24 ;  /* 0x001ba81801007387 */ /* 0x0001e80000100800 */
[----:B0-----:R-:W3:Y:S01]  /*469a0*/  LDL.LU R24, [R1+0x2320] ;  /* 0x0023200001187983 */ /* 0x001ee20000300800 */
[--C-:B------:R-:W-:Y:S01]  /*469b0*/  IMAD.X R26, R26, 0x1, R0.reuse, P5 ;  /* 0x000000011a1a7824 */ /* 0x100fe200028e0600 */
[-C--:B------:R-:W-:Y:S01]  /*469c0*/  IADD3 R27, P5, R27, R3.reuse, RZ ;  /* 0x000000031b1b7210 */ /* 0x080fe20007fbe0ff */
        /* <DEDUP_REMOVED lines=16> */
[--C-:B--2---:R-:W-:Y:S01]  /*46ad0*/  IMAD.X R22, R22, 0x1, R0.reuse, P3 ;  /* 0x0000000116167824 */ /* 0x104fe200018e0600 */
[-C--:B------:R-:W-:Y:S01]  /*46ae0*/  IADD3 R23, P3, R23, R3.reuse, RZ ;  /* 0x0000000317177210 */ /* 0x080fe20007f7e0ff */
[----:B---3--:R-:W-:Y:S01]  /*46af0*/  IMAD.X R24, R24, 0x1, R0, P4 ;  /* 0x0000000118187824 */ /* 0x008fe200020e0600 */
[----:B------:R-:W-:-:S04]  /*46b00*/  IADD3 R25, P4, R25, R3, RZ ;  /* 0x0000000319197210 */ /* 0x000fc80007f9e0ff */
        /* <DEDUP_REMOVED lines=21> */
[----:B------:R-:W-:Y:S04]  /*46c60*/  STL [R1+0x1b84], R18 ;  /* 0x001b841201007387 */ /* 0x000fe80000100800 */
[----:B------:R-:W-:Y:S04]  /*46c70*/  STL [R1+0x1b58], R19 ;  /* 0x001b581301007387 */ /* 0x000fe80000100800 */
        /* <DEDUP_REMOVED lines=2981> */
[----:B------:R-:W-:Y:S01]  /*526d0*/  IADD3 R15, P2, R15, UR7, RZ ;  /* 0x000000070f0f7c10 */ /* 0x000fe2000ff5e0ff */
[--C-:B------:R-:W-:Y:S01]  /*526e0*/  IMAD.X R14, R14, 0x1, R0.reuse, P3 ;  /* 0x000000010e0e7824 */ /* 0x100fe200018e0600 */
[----:B------:R-:W-:Y:S01]  /*526f0*/  IADD3 R13, P3, R13, UR7, RZ ;  /* 0x000000070d0d7c10 */ /* 0x000fe2000ff7e0ff */
[--C-:B------:R-:W-:Y:S01]  /*52700*/  IMAD.X R18, R18, 0x1, R0.reuse, P4 ;  /* 0x0000000112127824 */ /* 0x100fe200020e0600 */
[----:B------:R-:W-:Y:S01]  /*52710*/  IADD3 R19, P4, R19, UR7, RZ ;  /* 0x0000000713137c10 */ /* 0x000fe2000ff9e0ff */
[--C-:B------:R-:W-:Y:S01]  /*52720*/  IMAD.X R20, R20, 0x1, R0.reuse, P5 ;  /* 0x0000000114147824 */ /* 0x100fe200028e0600 */
[----:B------:R-:W-:Y:S01]  /*52730*/  IADD3 R21, P5, R21, UR7, RZ ;  /* 0x0000000715157c10 */ /* 0x000fe2000ffbe0ff */
[--C-:B--2---:R-:W-:Y:S01]  /*52740*/  IMAD.X R22, R22, 0x1, R0.reuse, P6 ;  /* 0x0000000116167824 */ /* 0x104fe200030e0600 */
[----:B------:R-:W-:Y:S01]  /*52750*/  IADD3 R23, P6, R23, UR7, RZ ;  /* 0x0000000717177c10 */ /* 0x000fe2000ffde0ff */
        /* <DEDUP_REMOVED lines=27> */
[----:B------:R0:W-:Y:S04]  /*52910*/  STL [R1+0x2250], R0 ;  /* 0x0022500001007387 */ /* 0x0001e80000100800 */
[----:B------:R-:W-:Y:S04]  /*52920*/  STL [R1+0x1fa8], R22 ;  /* 0x001fa81601007387 */ /* 0x000fe80000100800 */
[----:B------:R-:W-:Y:S04]  /*52930*/  STL [R1+0x1ff8], R23 ;  /* 0x001ff81701007387 */ /* 0x000fe80000100800 */
[----:B------:R-:W-:Y:S04]  /*52940*/  STL [R1+0x1fa0], R28 ;  /* 0x001fa01c01007387 */ /* 0x000fe80000100800 */
[----:B0-----:R-:W2:Y:S01]  /*52950*/  LDL.LU R0, [R1+0x2010] ;  /* 0x0020100001007983 */ /* 0x001ea20000300800 */
[----:B------:R-:W-:-:S02]  /*52960*/  IADD3 R29, P1, R29, UR7, RZ ;  /* 0x000000071d1d7c10 */ /* 0x000fc4000ff3e0ff */
[----:B------:R-:W-:Y:S01]  /*52970*/  IADD3.X R2, R2, UR6, RZ, P2, !PT ;  /* 0x0000000602027c10 */ /* 0x000fe200097fe4ff */
[----:B--2---:R0:W-:Y:S04]  /*52980*/  STL [R1+0x2264], R0 ;  /* 0x0022640001007387 */ /* 0x0041e80000100800 */
[----:B------:R-:W-:Y:S04]  /*52990*/  STL [R1+0x2000], R29 ;  /* 0x0020001d01007387 */ /* 0x000fe80000100800 */
[----:B0-----:R-:W2:Y:S04]  /*529a0*/  LDL.LU R0, [R1+0x1fbc] ;  /* 0x001fbc0001007983 */ /* 0x001ea80000300800 */
[----:B------:R-:W-:Y:S04]  /*529b0*/  STL [R1+0x1f9c], R2 ;  /* 0x001f9c0201007387 */ /* 0x000fe80000100800 */
        /* <DEDUP_REMOVED lines=30> */
[----:B--2---:R-:W-:-:S05]  /*52ba0*/  IADD3 R0, P2, R0, UR7, RZ ;  /* 0x0000000700007c10 */ /* 0x004fca000ff5e0ff */
[----:B------:R0:W-:Y:S04]  /*52bb0*/  STL [R1+0x2008], R0 ;  /* 0x0020080001007387 */ /* 0x0001e80000100800 */
[----:B0-----:R-:W2:Y:S02]  /*52bc0*/  LDL.LU R0, [R1+0x2268] ;  /* 0x0022680001007983 */ /* 0x001ea40000300800 */
[----:B--2---:R-:W-:-:S05]  /*52bd0*/  IADD3.X R0, R0, UR6, RZ, P3, !PT ;  /* 0x0000000600007c10 */ /* 0x004fca0009ffe4ff */
[----:B------:R0:W-:Y:S04]  /*52be0*/  STL [R1+0x1fbc], R0 ;  /* 0x001fbc0001007387 */ /* 0x0001e80000100800 */
[----:B0-----:R-:W2:Y:S01]  /*52bf0*/  LDL.LU R0, [R1+0x2264] ;  /* 0x0022640001007983 */ /* 0x001ea20000300800 */
[----:B---3--:R-:W-:Y:S02]  /*52c00*/  IADD3.X R3, R3, UR6, RZ, P4, !PT ;  /* 0x0000000603037c10 */ /* 0x008fe4000a7fe4ff */
[----:B----4-:R-:W-:Y:S02]  /*52c10*/  IADD3 R24, P4, R24, UR7, RZ ;  /* 0x0000000718187c10 */ /* 0x010fe4000ff9e0ff */
[----:B------:R-:W-:Y:S02]  /*52c20*/  IADD3.X R25, R25, UR6, RZ, P5, !PT ;  /* 0x0000000619197c10 */ /* 0x000fe4000affe4ff */
[----:B------:R-:W-:-:S02]  /*52c30*/  IADD3 R26, P5, R26, UR7, RZ ;  /* 0x000000071a1a7c10 */ /* 0x000fc4000ffbe0ff */
[----:B------:R-:W-:Y:S02]  /*52c40*/  IADD3.X R27, R27, UR6, RZ, P6, !PT ;  /* 0x000000061b1b7c10 */ /* 0x000fe4000b7fe4ff */
[----:B------:R-:W-:Y:S02]  /*52c50*/  IADD3 R6, P6, R6, UR7, RZ ;  /* 0x0000000706067c10 */ /* 0x000fe4000ffde0ff */
[----:B------:R-:W-:Y:S02]  /*52c60*/  IADD3.X R5, R5, UR6, RZ, P1, !PT ;  /* 0x0000000605057c10 */ /* 0x000fe40008ffe4ff */
[----:B------:R-:W-:Y:S02]  /*52c70*/  IADD3 R4, P1, R4, UR7, RZ ;  /* 0x0000000704047c10 */ /* 0x000fe4000ff3e0ff */
        /* <DEDUP_REMOVED lines=13> */
[----:B--2---:R-:W-:-:S05]  /*52d50*/  IADD3 R0, P3, R0, UR7, RZ ;  /* 0x0000000700007c10 */ /* 0x004fca000ff7e0ff */
[----:B------:R0:W-:Y:S04]  /*52d60*/  STL [R1+0x2010], R0 ;  /* 0x0020100001007387 */ /* 0x0001e80000100800 */
[----:B------:R-:W-:Y:S04]  /*52d70*/  STL [R1+0x1fc0], R3 ;  /* 0x001fc00301007387 */ /* 0x000fe80000100800 */
[----:B------:R-:W-:Y:S04]  /*52d80*/  STL [R1+0x2018], R24 ;  /* 0x0020181801007387 */ /* 0x000fe80000100800 */
[----:B------:R-:W-:Y:S04]  /*52d90*/  STL [R1+0x1fc4], R25 ;  /* 0x001fc41901007387 */ /* 0x000fe80000100800 */
[----:B------:R-:W-:Y:S04]  /*52da0*/  STL [R1+0x2020], R26 ;  /* 0x0020201a01007387 */ /* 0x000fe80000100800 */
[----:B------:R-:W-:Y:S04]  /*52db0*/  STL [R1+0x1fc8], R27 ;  /* 0x001fc81b01007387 */ /* 0x000fe80000100800 */
[----:B------:R-:W-:Y:S01]  /*52dc0*/  STL [R1+0x2028], R6 ;  /* 0x0020280601007387 */ /* 0x000fe20000100800 */
[----:B------:R-:W-:-:S03]  /*52dd0*/  IADD3.X R17, R17, UR6, RZ, P3, !PT ;  /* 0x0000000611117c10 */ /* 0x000fc60009ffe4ff */
[----:B------:R-:W-:Y:S01]  /*52de0*/  STL [R1+0x1fcc], R5 ;  /* 0x001fcc0501007387 */ /* 0x000fe20000100800 */
[----:B------:R-:W-:-:S03]  /*52df0*/  IADD3 R12, P3, R12, UR7, RZ ;  /* 0x000000070c0c7c10 */ /* 0x000fc6000ff7e0ff */
        /* <DEDUP_REMOVED lines=20> */
[----:B0-----:R-:W2:Y:S01]  /*52f40*/  LDL.LU R0, [R1+0x2024] ;  /* 0x0020240001007983 */ /* 0x001ea20000300800 */
[----:B------:R-:W-:-:S02]  /*52f50*/  IADD3 R28, P4, R28, UR7, RZ ;  /* 0x000000071c1c7c10 */ /* 0x000fc4000ff9e0ff */
[----:B------:R-:W-:-:S03]  /*52f60*/  IADD3.X R29, R29, UR6, RZ, P5, !PT ;  /* 0x000000061d1d7c10 */ /* 0x000fc6000affe4ff */
[----:B------:R-:W-:Y:S04]  /*52f70*/  STL [R1+0x2078], R28 ;  /* 0x0020781c01007387 */ /* 0x000fe80000100800 */
[----:B--2---:R0:W-:Y:S04]  /*52f80*/  STL [R1+0x225c], R0 ;  /* 0x00225c0001007387 */ /* 0x0041e80000100800 */
[----:B------:R-:W-:Y:S04]  /*52f90*/  STL [R1+0x2014], R29 ;  /* 0x0020141d01007387 */ /* 0x000fe80000100800 */
[----:B0-----:R-:W2:Y:S01]  /*52fa0*/  LDL.LU R0, [R1+0x2088] ;  /* 0x0020880001007983 */ /* 0x001ea20000300800 */
[----:B------:R-:W-:-:S05]  /*52fb0*/  IADD3 R2, P5, R2, UR7, RZ ;  /* 0x0000000702027c10 */ /* 0x000fca000ffbe0ff */
[----:B------:R-:W-:Y:S04]  /*52fc0*/  STL [R1+0x2080], R2 ;  /* 0x0020800201007387 */ /* 0x000fe80000100800 */
[----:B--2---:R0:W-:Y:S04]  /*52fd0*/  STL [R1+0x2260], R0 ;  /* 0x0022600001007387 */ /* 0x0041e80000100800 */
[----:B0-----:R-:W2:Y:S04]  /*52fe0*/  LDL.LU R0, [R1+0x201c] ;  /* 0x00201c0001007983 */ /* 0x001ea80000300800 */
[----:B------:R-:W3:Y:S04]  /*52ff0*/  LDL.LU R3, [R1+0x2090] ;  /* 0x0020900001037983 */ /* 0x000ee80000300800 */
[----:B------:R-:W4:Y:S04]  /*53000*/  LDL.LU R24, [R1+0x202c] ;  /* 0x00202c0001187983 */ /* 0x000f280000300800 */
        /* <DEDUP_REMOVED lines=25> */
[----:B------:R-:W3:Y:S01]  /*531a0*/  LDL.LU R2, [R1+0x2094] ;  /* 0x0020940001027983 */ /* 0x000ee20000300800 */
[----:B--2---:R-:W-:-:S05]  /*531b0*/  IADD3.X R0, R0, UR6, RZ, P6, !PT ;  /* 0x0000000600007c10 */ /* 0x004fca000b7fe4ff */
[----:B------:R0:W-:Y:S04]  /*531c0*/  STL [R1+0x201c], R0 ;  /* 0x00201c0001007387 */ /* 0x0001e80000100800 */
[----:B0-----:R-:W2:Y:S02]  /*531d0*/  LDL.LU R0, [R1+0x2260] ;  /* 0x0022600001007983 */ /* 0x001ea40000300800 */
[----:B--2---:R-:W-:-:S05]  /*531e0*/  IADD3 R0, P6, R0, UR7, RZ ;  /* 0x0000000700007c10 */ /* 0x004fca000ffde0ff */
[----:B------:R0:W-:Y:S04]  /*531f0*/  STL [R1+0x2088], R0 ;  /* 0x0020880001007387 */ /* 0x0001e80000100800 */
[----:B0-----:R-:W2:Y:S01]  /*53200*/  LDL.LU R0, [R1+0x225c] ;  /* 0x00225c0001007983 */ /* 0x001ea20000300800 */
[----:B----4-:R-:W-:Y:S02]  /*53210*/  IADD3.X R24, R24, UR6, RZ, P2, !PT ;  /* 0x0000000618187c10 */ /* 0x010fe400097fe4ff */
[----:B---3--:R-:W-:Y:S02]  /*53220*/  IADD3 R25, P2, R25, UR7, RZ ;  /* 0x0000000719197c10 */ /* 0x008fe4000ff5e0ff */
        /* <DEDUP_REMOVED lines=18> */
[----:B--2---:R-:W-:Y:S02]  /*53350*/  IADD3.X R0, R0, UR6, RZ, P1, !PT ;  /* 0x0000000600007c10 */ /* 0x004fe40008ffe4ff */
[----:B------:R-:W-:-:S03]  /*53360*/  IADD3 R3, P1, R3, UR7, RZ ;  /* 0x0000000703037c10 */ /* 0x000fc6000ff3e0ff */
[----:B------:R0:W-:Y:S04]  /*53370*/  STL [R1+0x2024], R0 ;  /* 0x0020240001007387 */ /* 0x0001e80000100800 */
        /* <DEDUP_REMOVED lines=29> */
[----:B0-----:R-:W2:Y:S01]  /*53550*/  LDL.LU R0, [R1+0x2108] ;  /* 0x0021080001007983 */ /* 0x001ea20000300800 */
[----:B------:R-:W-:-:S02]  /*53560*/  IADD3.X R28, R28, UR6, RZ, P2, !PT ;  /* 0x000000061c1c7c10 */ /* 0x000fc400097fe4ff */
[----:B------:R-:W-:-:S03]  /*53570*/  IADD3 R29, P2, R29, UR7, RZ ;  /* 0x000000071d1d7c10 */ /* 0x000fc6000ff5e0ff */
[----:B------:R-:W-:Y:S04]  /*53580*/  STL [R1+0x208c], R28 ;  /* 0x00208c1c01007387 */ /* 0x000fe80000100800 */
[----:B--2---:R0:W-:Y:S04]  /*53590*/  STL [R1+0x2254], R0 ;  /* 0x0022540001007387 */ /* 0x0041e80000100800 */
[----:B------:R-:W-:Y:S04]  /*535a0*/  STL [R1+0x20f8], R29 ;  /* 0x0020f81d01007387 */ /* 0x000fe80000100800 */
[----:B0-----:R-:W2:Y:S01]  /*535b0*/  LDL.LU R0, [R1+0x209c] ;  /* 0x00209c0001007983 */ /* 0x001ea20000300800 */
[----:B------:R-:W-:-:S05]  /*535c0*/  IADD3.X R2, R2, UR6, RZ, P3, !PT ;  /* 0x0000000602027c10 */ /* 0x000fca0009ffe4ff */
        /* <DEDUP_REMOVED lines=58> */
[----:B------:R-:W-:-:S02]  /*53970*/  IADD3.X R29, R29, UR6, RZ, P6, !PT ;  /* 0x000000061d1d7c10 */ /* 0x000fc4000b7fe4ff */
[----:B------:R-:W-:Y:S02]  /*53980*/  IADD3 R2, P6, R2, UR7, RZ ;  /* 0x0000000702027c10 */ /* 0x000fe4000ffde0ff */
[----:B------:R-:W-:Y:S02]  /*53990*/  IADD3 R28, P5, R28, UR7, RZ ;  /* 0x000000071c1c7c10 */ /* 0x000fe4000ffbe0ff */
[----:B--2---:R-:W-:-:S05]  /*539a0*/  IADD3 R0, P4, R0, UR7, RZ ;  /* 0x0000000700007c10 */ /* 0x004fca000ff9e0ff */
[----:B------:R0:W-:Y:S04]  /*539b0*/  STL [R1+0x2108], R0 ;  /* 0x0021080001007387 */ /* 0x0001e80000100800 */
[----:B0-----:R0:W5:Y:S04]  /*539c0*/  LDL.LU R0, [R1+0x2250] ;  /* 0x0022500001007983 */ /* 0x0011680000300800 */
[----:B------:R1:W-:Y:S04]  /*539d0*/  STL [R1+0x20a4], R6 ;  /* 0x0020a40601007387 */ /* 0x0003e80000100800 */
[----:B-1----:R-:W2:Y:S04]  /*539e0*/  LDL.LU R6, [R1+0x224c] ;  /* 0x00224c0001067983 */ /* 0x002ea80000300800 */
[----:B------:R1:W-:Y:S04]  /*539f0*/  STL [R1+0x2110], R5 ;  /* 0x0021100501007387 */ /* 0x0003e80000100800 */
[----:B-1----:R-:W3:Y:S04]  /*53a00*/  LDL.LU R5, [R1+0x2248] ;  /* 0x0022480001057983 */ /* 0x002ee80000300800 */
[----:B------:R1:W-:Y:S04]  /*53a10*/  STL [R1+0x20ac], R4 ;  /* 0x0020ac0401007387 */ /* 0x0003e80000100800 */
[----:B-1----:R-:W4:Y:S04]  /*53a20*/  LDL.LU R4, [R1+0x2244] ;  /* 0x0022440001047983 */ /* 0x002f280000300800 */
[----:B------:R1:W-:Y:S01]  /*53a30*/  STL [R1+0x2118], R17 ;  /* 0x0021181101007387 */ /* 0x0003e20000100800 */
[----:B------:R-:W-:-:S03]  /*53a40*/  IADD3.X R14, R14, UR6, RZ, P4, !PT ;  /* 0x000000060e0e7c10 */ /* 0x000fc6000a7fe4ff */
[----:B-1----:R-:W3:Y:S04]  /*53a50*/  LDL.LU R17, [R1+0x2240] ;  /* 0x0022400001117983 */ /* 0x002ee80000300800 */
[----:B------:R1:W-:Y:S01]  /*53a60*/  STL [R1+0x20b4], R12 ;  /* 0x0020b40c01007387 */ /* 0x0003e20000100800 */
[----:B------:R-:W-:-:S03]  /*53a70*/  IADD3 R13, P4, R13, UR7, RZ ;  /* 0x000000070d0d7c10 */ /* 0x000fc6000ff9e0ff */
[----:B-1----:R-:W4:Y:S04]  /*53a80*/  LDL.LU R12, [R1+0x223c] ;  /* 0x00223c00010c7983 */ /* 0x002f280000300800 */
[----:B------:R1:W-:Y:S04]  /*53a90*/  STL [R1+0x2120], R11 ;  /* 0x0021200b01007387 */ /* 0x0003e80000100800 */
[----:B-1----:R-:W3:Y:S04]  /*53aa0*/  LDL.LU R11, [R1+0x2238] ;  /* 0x00223800010b7983 */ /* 0x002ee80000300800 */
[----:B------:R1:W-:Y:S04]  /*53ab0*/  STL [R1+0x20bc], R10 ;  /* 0x0020bc0a01007387 */ /* 0x0003e80000100800 */
[----:B-1----:R-:W4:Y:S04]  /*53ac0*/  LDL.LU R10, [R1+0x2234] ;  /* 0x00223400010a7983 */ /* 0x002f280000300800 */
[----:B------:R1:W-:Y:S04]  /*53ad0*/  STL [R1+0x2128], R9 ;  /* 0x0021280901007387 */ /* 0x0003e80000100800 */
[----:B-1----:R-:W3:Y:S04]  /*53ae0*/  LDL.LU R9, [R1+0x2230] ;  /* 0x0022300001097983 */ /* 0x002ee80000300800 */
[----:B------:R1:W-:Y:S04]  /*53af0*/  STL [R1+0x20c4], R16 ;  /* 0x0020c41001007387 */ /* 0x0003e80000100800 */
[----:B-1----:R-:W4:Y:S04]  /*53b00*/  LDL.LU R16, [R1+0x222c] ;  /* 0x00222c0001107983 */ /* 0x002f280000300800 */
[----:B------:R1:W-:Y:S04]  /*53b10*/  STL [R1+0x2130], R15 ;  /* 0x0021300f01007387 */ /* 0x0003e80000100800 */
[----:B-1----:R-:W4:Y:S04]  /*53b20*/  LDL.LU R15, [R1+0x2228] ;  /* 0x00222800010f7983 */ /* 0x002f280000300800 */
[----:B------:R1:W-:Y:S04]  /*53b30*/  STL [R1+0x20cc], R14 ;  /* 0x0020cc0e01007387 */ /* 0x0003e80000100800 */
[----:B-1----:R-:W4:Y:S04]  /*53b40*/  LDL.LU R14, [R1+0x2224] ;  /* 0x00222400010e7983 */ /* 0x002f280000300800 */
[----:B------:R1:W-:Y:S01]  /*53b50*/  STL [R1+0x2138], R13 ;  /* 0x0021380d01007387 */ /* 0x0003e20000100800 */
[----:B------:R-:W-:-:S03]  /*53b60*/  IADD3.X R21, R21, UR6, RZ, P4, !PT ;  /* 0x0000000615157c10 */ /* 0x000fc6000a7fe4ff */
[----:B-1----:R-:W3:Y:S04]  /*53b70*/  LDL.LU R13, [R1+0x2220] ;  /* 0x00222000010d7983 */ /* 0x002ee80000300800 */
[----:B------:R1:W-:Y:S01]  /*53b80*/  STL [R1+0x20d4], R18 ;  /* 0x0020d41201007387 */ /* 0x0003e20000100800 */
[----:B------:R-:W-:-:S03]  /*53b90*/  IADD3 R22, P4, R22, UR7, RZ ;  /* 0x0000000716167c10 */ /* 0x000fc6000ff9e0ff */
[----:B-1----:R-:W2:Y:S04]  /*53ba0*/  LDL.LU R18, [R1+0x221c] ;  /* 0x00221c0001127983 */ /* 0x002ea80000300800 */
[----:B------:R1:W-:Y:S04]  /*53bb0*/  STL [R1+0x2140], R19 ;  /* 0x0021401301007387 */ /* 0x0003e80000100800 */
[----:B-1----:R-:W4:Y:S04]  /*53bc0*/  LDL.LU R19, [R1+0x2218] ;  /* 0x0022180001137983 */ /* 0x002f280000300800 */
[----:B------:R-:W-:Y:S04]  /*53bd0*/  STL [R1+0x20dc], R3 ;  /* 0x0020dc0301007387 */ /* 0x000fe80000100800 */
[----:B------:R-:W-:Y:S04]  /*53be0*/  STL [R1+0x2148], R24 ;  /* 0x0021481801007387 */ /* 0x000fe80000100800 */
[----:B------:R-:W-:Y:S04]  /*53bf0*/  STL [R1+0x20e4], R25 ;  /* 0x0020e41901007387 */ /* 0x000fe80000100800 */
[----:B------:R-:W-:Y:S04]  /*53c00*/  STL [R1+0x2150], R26 ;  /* 0x0021501a01007387 */ /* 0x000fe80000100800 */
[----:B------:R-:W-:Y:S04]  /*53c10*/  STL [R1+0x20ec], R27 ;  /* 0x0020ec1b01007387 */ /* 0x000fe80000100800 */
[----:B------:R1:W-:Y:S04]  /*53c20*/  STL [R1+0x2158], R8 ;  /* 0x0021580801007387 */ /* 0x0003e80000100800 */
[----:B------:R0:W-:Y:S04]  /*53c30*/  STL [R1+0x20f4], R7 ;  /* 0x0020f40701007387 */ /* 0x0001e80000100800 */
[----:B------:R-:W-:Y:S04]  /*53c40*/  STL [R1+0x2160], R20 ;  /* 0x0021601401007387 */ /* 0x000fe80000100800 */
[----:B------:R-:W-:Y:S04]  /*53c50*/  STL [R1+0x20fc], R21 ;  /* 0x0020fc1501007387 */ /* 0x000fe80000100800 */
[----:B------:R-:W-:Y:S04]  /*53c60*/  STL [R1+0x2168], R22 ;  /* 0x0021681601007387 */ /* 0x000fe80000100800 */
[----:B------:R-:W-:Y:S04]  /*53c70*/  STL [R1+0x2104], R23 ;  /* 0x0021041701007387 */ /* 0x000fe80000100800 */
[----:B------:R4:W-:Y:S04]  /*53c80*/  STL [R1+0x2178], R2 ;  /* 0x0021780201007387 */ /* 0x0009e80000100800 */
[----:B------:R4:W-:Y:S04]  /*53c90*/  STL [R1+0x2170], R28 ;  /* 0x0021701c01007387 */ /* 0x0009e80000100800 */
[----:B------:R4:W-:Y:S04]  /*53ca0*/  STL [R1+0x210c], R29 ;  /* 0x00210c1d01007387 */ /* 0x0009e80000100800 */
[----:B-1----:R-:W3:Y:S04]  /*53cb0*/  LDL.LU R8, [R1+0x2114] ;  /* 0x0021140001087983 */ /* 0x002ee80000300800 */
[----:B0-----:R-:W3:Y:S01]  /*53cc0*/  LDL.LU R7, [R1+0x2180] ;  /* 0x0021800001077983 */ /* 0x001ee20000300800 */
[----:B--2---:R-:W-:-:S02]  /*53cd0*/  IMAD.MOV.U32 R3, RZ, RZ, R18 ;  /* 0x000000ffff037224 */ /* 0x004fc400078e0012 */
[----:B----4-:R-:W-:-:S05]  /*53ce0*/  IMAD.MOV.U32 R2, RZ, RZ, R19 ;  /* 0x000000ffff027224 */ /* 0x010fca00078e0013 */
[----:B------:R0:W-:Y:S04]  /*53cf0*/  STL.64 [R1+0xbb8], R2 ;  /* 0x000bb80201007387 */ /* 0x0001e80000100a00 */
[----:B---3--:R1:W-:Y:S04]  /*53d00*/  STL.64 [R1+0x2210], R6 ;  /* 0x0022100601007387 */ /* 0x0083e80000100a00 */
[----:B------:R-:W2:Y:S04]  /*53d10*/  LDL.LU R28, [R1+0x211c] ;  /* 0x00211c00011c7983 */ /* 0x000ea80000300800 */
[----:B------:R-:W3:Y:S04]  /*53d20*/  LDL.LU R29, [R1+0x2188] ;  /* 0x00218800011d7983 */ /* 0x000ee80000300800 */
        /* <DEDUP_REMOVED lines=10> */
[----:B-1----:R-:W-:-:S02]  /*53dd0*/  IMAD.MOV.U32 R6, RZ, RZ, R13 ;  /* 0x000000ffff067224 */ /* 0x002fc400078e000d */
[----:B------:R-:W-:Y:S01]  /*53de0*/  IMAD.MOV.U32 R7, RZ, RZ, R9 ;  /* 0x000000ffff077224 */ /* 0x000fe200078e0009 */
[----:B------:R-:W4:Y:S04]  /*53df0*/  LDL.LU R22, [R1+0x217c] ;  /* 0x00217c0001167983 */ /* 0x000f280000300800 */
[----:B------:R-:W4:Y:S04]  /*53e00*/  LDL.LU R23, [R1+0x2184] ;  /* 0x0021840001177983 */ /* 0x000f280000300800 */
[----:B------:R-:W4:Y:S04]  /*53e10*/  LDL.LU R13, [R1+0x214c] ;  /* 0x00214c00010d7983 */ /* 0x000f280000300800 */
[----:B------:R-:W4:Y:S04]  /*53e20*/  LDL.LU R9, [R1+0x21a8] ;  /* 0x0021a80001097983 */ /* 0x000f280000300800 */
[----:B------:R0:W-:Y:S02]  /*53e30*/  STL.64 [R1+0xbb0], R6 ;  /* 0x000bb00601007387 */ /* 0x0001e40000100a00 */
[----:B0-----:R-:W-:-:S02]  /*53e40*/  IMAD.MOV.U32 R6, RZ, RZ, R14 ;  /* 0x000000ffff067224 */ /* 0x001fc400078e000e */
[----:B------:R-:W-:Y:S01]  /*53e50*/  IMAD.MOV.U32 R7, RZ, RZ, R10 ;  /* 0x000000ffff077224 */ /* 0x000fe200078e000a */
        /* <DEDUP_REMOVED lines=14> */
[----:B------:R-:W-:-:S05]  /*53f40*/  IMAD.MOV.U32 R7, RZ, RZ, R4 ;  /* 0x000000ffff077224 */ /* 0x000fca00078e0004 */
[----:B------:R0:W-:Y:S04]  /*53f50*/  STL.64 [R1+0xb90], R6 ;  /* 0x000b900601007387 */ /* 0x0001e80000100a00 */
[----:B0-----:R-:W4:Y:S04]  /*53f60*/  LDL.LU.64 R6, [R1+0x2210] ;  /* 0x0022100001067983 */ /* 0x001f280000300a00 */
[----:B------:R-:W4:Y:S04]  /*53f70*/  LDL.LU R17, [R1+0x212c] ;  /* 0x00212c0001117983 */ /* 0x000f280000300800 */
[----:B------:R-:W4:Y:S01]  /*53f80*/  LDL.LU R4, [R1+0x2198] ;  /* 0x0021980001047983 */ /* 0x000f220000300800 */
[----:B------:R-:W-:-:S05]  /*53f90*/  IADD3.X R8, R8, UR6, RZ, P1, !PT ;  /* 0x0000000608087c10 */ /* 0x000fca0008ffe4ff */
[----:B------:R0:W-:Y:S04]  /*53fa0*/  STL [R1+0x2114], R8 ;  /* 0x0021140801007387 */ /* 0x0001e80000100800 */
[----:B0-----:R-:W4:Y:S01]  /*53fb0*/  LDL.LU R8, [R1+0x2208] ;  /* 0x0022080001087983 */ /* 0x001f220000300800 */
[----:B--2---:R-:W-:Y:S02]  /*53fc0*/  IADD3.X R28, R28, UR6, RZ, P2, !PT ;  /* 0x000000061c1c7c10 */ /* 0x004fe400097fe4ff */
[----:B---3--:R-:W-:Y:S02]  /*53fd0*/  IADD3 R29, P2, R29, UR7, RZ ;  /* 0x000000071d1d7c10 */ /* 0x008fe4000ff5e0ff */
[----:B----4-:R-:W-:Y:S02]  /*53fe0*/  IADD3.X R3, R3, UR6, RZ, P3, !PT ;  /* 0x0000000603037c10 */ /* 0x010fe40009ffe4ff */
[----:B------:R-:W-:-:S04]  /*53ff0*/  IADD3 R2, P3, R2, UR7, RZ ;  /* 0x0000000702027c10 */ /* 0x000fc8000ff7e0ff */
[----:B------:R-:W-:Y:S02]  /*54000*/  IADD3.X R19, R19, UR6, RZ, P3, !PT ;  /* 0x0000000613137c10 */ /* 0x000fe40009ffe4ff */
[----:B------:R-:W-:Y:S02]  /*54010*/  IADD3 R18, P3, R18, UR7, RZ ;  /* 0x0000000712127c10 */ /* 0x000fe4000ff7e0ff */
[----:B------:R-:W-:Y:S02]  /*54020*/  IADD3.X R13, R13, UR6, RZ, P2, !PT ;  /* 0x000000060d0d7c10 */ /* 0x000fe400097fe4ff */
[----:B------:R-:W-:Y:S02]  /*54030*/  IADD3 R9, P2, R9, UR7, RZ ;  /* 0x0000000709097c10 */ /* 0x000fe4000ff5e0ff */
[----:B------:R-:W-:Y:S02]  /*54040*/  IADD3.X R23, R23, UR6, RZ, P3, !PT ;  /* 0x0000000617177c10 */ /* 0x000fe40009ffe4ff */
[----:B------:R-:W-:-:S02]  /*54050*/  IADD3.X R22, R22, UR6, RZ, P2, !PT ;  /* 0x0000000616167c10 */ /* 0x000fc400097fe4ff */
        /* <DEDUP_REMOVED lines=8> */
[----:B------:R-:W-:-:S03]  /*540e0*/  IADD3.X R17, R17, UR6, RZ, P4, !PT ;  /* 0x0000000611117c10 */ /* 0x000fc6000a7fe4ff */
[----:B------:R0:W-:Y:S01]  /*540f0*/  STL [R1+0x2180], R7 ;  /* 0x0021800701007387 */ /* 0x0001e20000100800 */
[----:B------:R-:W-:Y:S02]  /*54100*/  IADD3 R4, P4, R4, UR7, RZ ;  /* 0x0000000704047c10 */ /* 0x000fe4000ff9e0ff */
[----:B------:R-:W-:Y:S01]  /*54110*/  IADD3.X R14, R14, UR6, RZ, P1, !PT ;  /* 0x000000060e0e7c10 */ /* 0x000fe20008ffe4ff */
[----:B0-----:R-:W2:Y:S04]  /*54120*/  LDL.LU R7, [R1+0x2204] ;  /* 0x0022040001077983 */ /* 0x001ea80000300800 */
[----:B------:R0:W-:Y:S01]  /*54130*/  STL [R1+0x211c], R28 ;  /* 0x00211c1c01007387 */ /* 0x0001e20000100800 */
[----:B------:R-:W-:-:S03]  /*54140*/  IADD3 R10, P1, R10, UR7, RZ ;  /* 0x000000070a0a7c10 */ /* 0x000fc6000ff3e0ff */
[----:B0-----:R0:W5:Y:S04]  /*54150*/  LDL.LU R28, [R1+0x2200] ;  /* 0x00220000011c7983 */ /* 0x0011680000300800 */
[----:B------:R1:W-:Y:S04]  /*54160*/  STL [R1+0x2188], R29 ;  /* 0x0021881d01007387 */ /* 0x0003e80000100800 */
[----:B-1----:R0:W5:Y:S04]  /*54170*/  LDL.LU R29, [R1+0x21fc] ;  /* 0x0021fc00011d7983 */ /* 0x0021680000300800 */
[----:B------:R1:W-:Y:S04]  /*54180*/  STL [R1+0x2124], R3 ;  /* 0x0021240301007387 */ /* 0x0003e80000100800 */
[----:B------:R3:W-:Y:S04]  /*54190*/  STL [R1+0x2190], R2 ;  /* 0x0021900201007387 */ /* 0x0007e80000100800 */
[----:B------:R-:W-:Y:S04]  /*541a0*/  STL [R1+0x212c], R17 ;  /* 0x00212c1101007387 */ /* 0x000fe80000100800 */
[----:B------:R-:W-:Y:S04]  /*541b0*/  STL [R1+0x2198], R4 ;  /* 0x0021980401007387 */ /* 0x000fe80000100800 */
[----:B------:R-:W-:Y:S04]  /*541c0*/  STL [R1+0x2134], R16 ;  /* 0x0021341001007387 */ /* 0x000fe80000100800 */
[----:B------:R-:W-:Y:S04]  /*541d0*/  STL [R1+0x21b4], R12 ;  /* 0x0021b40c01007387 */ /* 0x000fe80000100800 */
[----:B------:R-:W-:Y:S04]  /*541e0*/  STL [R1+0x213c], R15 ;  /* 0x00213c0f01007387 */ /* 0x000fe80000100800 */
[----:B------:R-:W-:Y:S01]  /*541f0*/  STL [R1+0x21b0], R11 ;  /* 0x0021b00b01007387 */ /* 0x000fe20000100800 */
[----:B------:R-:W-:Y:S01]  /*54200*/  IADD3.X R24, R24, UR6, RZ, P4, !PT ;  /* 0x0000000618187c10 */ /* 0x000fe2000a7fe4ff */
[----:B-1----:R-:W1:Y:S01]  /*54210*/  LDC R3, c[0x0][0x238] ;  /* 0x00008e00ff037b82 */ /* 0x002e620000000800 */
[----:B---3--:R-:W3:Y:S01]  /*54220*/  S2R R2, SR_TID.X ;  /* 0x0000000000027919 */ /* 0x008ee20000002100 */
[----:B------:R-:W-:Y:S04]  /*54230*/  STL [R1+0x2144], R14 ;  /* 0x0021440e01007387 */ /* 0x000fe80000100800 */
[----:B------:R-:W-:Y:S04]  /*54240*/  STL [R1+0x21ac], R10 ;  /* 0x0021ac0a01007387 */ /* 0x000fe80000100800 */
[----:B------:R-:W-:Y:S01]  /*54250*/  STL [R1+0x214c], R13 ;  /* 0x00214c0d01007387 */ /* 0x000fe20000100800 */
[----:B------:R-:W-:-:S03]  /*54260*/  IADD3 R25, P4, R25, UR7, RZ ;  /* 0x0000000719197c10 */ /* 0x000fc6000ff9e0ff */
[----:B------:R-:W-:Y:S04]  /*54270*/  STL [R1+0x21a8], R9 ;  /* 0x0021a80901007387 */ /* 0x000fe80000100800 */
[----:B------:R-:W-:Y:S04]  /*54280*/  STL [R1+0x2154], R19 ;  /* 0x0021541301007387 */ /* 0x000fe80000100800 */
[----:B------:R-:W-:Y:S04]  /*54290*/  STL [R1+0x21a4], R18 ;  /* 0x0021a41201007387 */ /* 0x000fe80000100800 */
[----:B------:R-:W-:Y:S04]  /*542a0*/  STL [R1+0x215c], R24 ;  /* 0x00215c1801007387 */ /* 0x000fe80000100800 */
[----:B------:R-:W-:Y:S01]  /*542b0*/  STL [R1+0x21a0], R25 ;  /* 0x0021a01901007387 */ /* 0x000fe20000100800 */
[----:B------:R-:W-:-:S03]  /*542c0*/  IADD3.X R21, R21, UR6, RZ, P1, !PT ;  /* 0x0000000615157c10 */ /* 0x000fc60008ffe4ff */
[----:B------:R-:W-:Y:S04]  /*542d0*/  STL [R1+0x2164], R26 ;  /* 0x0021641a01007387 */ /* 0x000fe80000100800 */
[----:B------:R-:W-:Y:S04]  /*542e0*/  STL [R1+0x219c], R27 ;  /* 0x00219c1b01007387 */ /* 0x000fe80000100800 */
[----:B------:R-:W-:Y:S04]  /*542f0*/  STL [R1+0x216c], R20 ;  /* 0x00216c1401007387 */ /* 0x000fe80000100800 */
[----:B------:R-:W-:Y:S04]  /*54300*/  STL [R1+0x2184], R23 ;  /* 0x0021841701007387 */ /* 0x000fe80000100800 */
[----:B------:R-:W-:Y:S04]  /*54310*/  STL [R1+0x2174], R21 ;  /* 0x0021741501007387 */ /* 0x000fe80000100800 */
[----:B------:R4:W-:Y:S01]  /*54320*/  STL [R1+0x217c], R22 ;  /* 0x00217c1601007387 */ /* 0x0009e20000100800 */
[----:B-1----:R-:W-:-:S04]  /*54330*/  IMAD.SHL.U32 R3, R3, 0x40, RZ ;  /* 0x0000004003037824 */ /* 0x002fc800078e00ff */
[----:B------:R-:W-:Y:S01]  /*54340*/  IMAD.SHL.U32 R3, R3, 0x2, RZ ;  /* 0x0000000203037824 */ /* 0x000fe200078e00ff */
[----:B---3--:R-:W-:-:S05]  /*54350*/  LOP3.LUT R2, R2, 0x3f, RZ, 0xc0, !PT ;  /* 0x0000003f02027812 */ /* 0x008fca00078ec0ff */
[----:B------:R-:W-:Y:S01]  /*54360*/  IMAD.SHL.U32 R2, R2, 0x2, RZ ;  /* 0x0000000202027824 */ /* 0x000fe200078e00ff */
[----:B----4-:R-:W3:Y:S04]  /*54370*/  LDL.LU R22, [R1+0x218c] ;  /* 0x00218c0001167983 */ /* 0x010ee80000300800 */
[----:B------:R-:W4:Y:S01]  /*54380*/  LDL.LU R23, [R1+0x2194] ;  /* 0x0021940001177983 */ /* 0x000f220000300800 */
[----:B------:R-:W-:Y:S02]  /*54390*/  IMAD.MOV.U32 R11, RZ, RZ, R5 ;  /* 0x000000ffff0b7224 */ /* 0x000fe400078e0005 */
[----:B------:R-:W-:Y:S02]  /*543a0*/  IMAD.MOV.U32 R4, RZ, RZ, R8 ;  /* 0x000000ffff047224 */ /* 0x000fe400078e0008 */
[----:B------:R-:W-:-:S02]  /*543b0*/  IMAD.MOV.U32 R5, RZ, RZ, R6 ;  /* 0x000000ffff057224 */ /* 0x000fc400078e0006 */
[----:B--2---:R-:W-:Y:S01]  /*543c0*/  IMAD.MOV.U32 R10, RZ, RZ, R7 ;  /* 0x000000ffff0a7224 */ /* 0x004fe200078e0007 */
[----:B---3--:R-:W-:Y:S02]  /*543d0*/  IADD3.X R22, R22, UR6, RZ, P4, !PT ;  /* 0x0000000616167c10 */ /* 0x008fe4000a7fe4ff */
[----:B----4-:R-:W-:-:S03]  /*543e0*/  IADD3.X R23, R23, UR6, RZ, P5, !PT ;  /* 0x0000000617177c10 */ /* 0x010fc6000affe4ff */
[----:B------:R0:W-:Y:S04]  /*543f0*/  STL [R1+0x218c], R22 ;  /* 0x00218c1601007387 */ /* 0x0001e80000100800 */
[----:B------:R0:W-:Y:S04]  /*54400*/  STL.64 [R1+0xb80], R4 ;  /* 0x000b800401007387 */ /* 0x0001e80000100a00 */
[----:B------:R0:W-:Y:S04]  /*54410*/  STL [R1+0x2194], R23 ;  /* 0x0021941701007387 */ /* 0x0001e80000100800 */
[----:B------:R0:W-:Y:S01]  /*54420*/  STL.64 [R1+0xb88], R10 ;  /* 0x000b880a01007387 */ /* 0x0001e20000100a00 */
[----:B------:R-:W-:Y:S05]  /*54430*/  @P0 BRA `(.L_x_1) ;  /* 0xfffffbc800500947 */ /* 0x000fea000383ffff */
[----:B-----5:R-:W2:Y:S04]  /*54440*/  LDL.LU R28, [R1+0x1ec] ;  /* 0x0001ec00011c7983 */ /* 0x020ea80000300800 */
[----:B--2---:R1:W-:Y:S04]  /*54450*/  STL [R1+0x2618], R28 ;  /* 0x0026181c01007387 */ /* 0x0043e80000100800 */
[----:B-1----:R-:W2:Y:S04]  /*54460*/  LDL.LU R28, [R1+0x844] ;  /* 0x00084400011c7983 */ /* 0x002ea80000300800 */
[----:B--2---:R1:W-:Y:S04]  /*54470*/  STL [R1+0x261c], R28 ;  /* 0x00261c1c01007387 */ /* 0x0043e80000100800 */
[----:B-1----:R-:W2:Y:S04]  /*54480*/  LDL.LU R28, [R1+0x76c] ;  /* 0x00076c00011c7983 */ /* 0x002ea80000300800 */
[----:B------:R-:W3:Y:S04]  /*54490*/  LDL.LU R2, [R1+0x21c] ;  /* 0x00021c0001027983 */ /* 0x000ee80000300800 */
[----:B---3--:R1:W-:Y:S04]  /*544a0*/  STL [R1+0x2620], R2 ;  /* 0x0026200201007387 */ /* 0x0083e80000100800 */
[----:B-1----:R-:W2:Y:S04]  /*544b0*/  LDL.LU R2, [R1+0x84c] ;  /* 0x00084c0001027983 */ /* 0x002ea80000300800 */
[----:B------:R-:W3:Y:S04]  /*544c0*/  LDL.LU R0, [R1+0x1e4] ;  /* 0x0001e40001007983 */ /* 0x000ee80000300800 */
[----:B------:R-:W3:Y:S04]  /*544d0*/  LDL.LU R3, [R1+0x214] ;  /* 0x0002140001037983 */ /* 0x000ee80000300800 */
[----:B------:R-:W4:Y:S04]  /*544e0*/  LDL.LU R8, [R1+0x77c] ;  /* 0x00077c0001087983 */ /* 0x000f280000300800 */
        /* <DEDUP_REMOVED lines=23> */
[----:B------:R0:W-:Y:S04]  /*54660*/  STL [R1+0x21fc], R29 ;  /* 0x0021fc1d01007387 */ /* 0x0001e80000100800 */
[----:B0-----:R-:W3:Y:S01]  /*54670*/  LDL.LU R29, [R1+0x764] ;  /* 0x00076400011d7983 */ /* 0x001ee20000300800 */
[----:B--2---:R-:W-:-:S03]  /*54680*/  F2FP.BF16.F32.PACK_AB R28, R2, R28 ;  /* 0x0000001c021c723e */ /* 0x004fc600000010ff */
[----:B------:R-:W2:Y:S04]  /*54690*/  LDL.LU R2, [R1+0x2620] ;  /* 0x0026200001027983 */ /* 0x000ea80000300800 */
[----:B------:R0:W-:Y:S04]  /*546a0*/  STL [R1+0x37c], R28 ;  /* 0x00037c1c01007387 */ /* 0x0001e80000100800 */
[----:B0-----:R-:W3:Y:S02]  /*546b0*/  LDL.LU R28, [R1+0x261c] ;  /* 0x00261c00011c7983 */ /* 0x001ee40000300800 */
[----:B---3--:R-:W-:-:S02]  /*546c0*/  F2FP.BF16.F32.PACK_AB R29, R28, R29 ;  /* 0x0000001d1c1d723e */ /* 0x008fc400000010ff */
[----:B------:R-:W2:Y:S01]  /*546d0*/  LDL.LU R28, [R1+0x2618] ;  /* 0x00261800011c7983 */ /* 0x000ea20000300800 */
[----:B------:R-:W-:Y:S02]  /*546e0*/  F2FP.BF16.F32.PACK_AB R0, R0, R3 ;  /* 0x000000030000723e */ /* 0x000fe400000010ff */
[----:B----4-:R-:W-:Y:S01]  /*546f0*/  F2FP.BF16.F32.PACK_AB R3, R8, R6 ;  /* 0x000000060803723e */ /* 0x010fe200000010ff */
[----:B------:R-:W-:Y:S01]  /*54700*/  STL [R1+0x378], R29 ;  /* 0x0003781d01007387 */ /* 0x000fe20000100800 */
[----:B--2---:R-:W-:-:S05]  /*54710*/  F2FP.BF16.F32.PACK_AB R2, R28, R2 ;  /* 0x000000021c02723e */ /* 0x004fca00000010ff */
[----:B------:R0:W-:Y:S04]  /*54720*/  STL [R1+0x374], R2 ;  /* 0x0003740201007387 */ /* 0x0001e80000100800 */
[----:B------:R1:W-:Y:S04]  /*54730*/  STL [R1+0x370], R0 ;  /* 0x0003700001007387 */ /* 0x0003e80000100800 */
[----:B------:R2:W-:Y:S01]  /*54740*/  STL [R1+0x38c], R3 ;  /* 0x00038c0301007387 */ /* 0x0005e20000100800 */
[----:B0-----:R-:W-:Y:S02]  /*54750*/  F2FP.BF16.F32.PACK_AB R2, R7, R5 ;  /* 0x000000050702723e */ /* 0x001fe400000010ff */
[----:B-1----:R-:W-:-:S03]  /*54760*/  F2FP.BF16.F32.PACK_AB R0, R17, R4 ;  /* 0x000000041100723e */ /* 0x002fc600000010ff */
[----:B------:R0:W-:Y:S01]  /*54770*/  STL [R1+0x388], R2 ;  /* 0x0003880201007387 */ /* 0x0001e20000100800 */
[----:B--2---:R-:W-:-:S03]  /*54780*/  F2FP.BF16.F32.PACK_AB R3, R16, R12 ;  /* 0x0000000c1003723e */ /* 0x004fc600000010ff */
        /* <DEDUP_REMOVED lines=13> */
[----:B------:R-:W-:Y:S01]  /*54860*/  STL [R1+0x3a8], R3 ;  /* 0x0003a80301007387 */ /* 0x000fe20000100800 */
[----:B0-----:R-:W-:-:S03]  /*54870*/  F2FP.BF16.F32.PACK_AB R2, R20, R21 ;  /* 0x000000151402723e */ /* 0x001fc600000010ff */
[----:B------:R-:W2:Y:S01]  /*54880*/  LDL.LU R29, [R1+0x794] ;  /* 0x00079400011d7983 */ /* 0x000ea20000300800 */
[----:B-1----:R-:W-:-:S03]  /*54890*/  F2FP.BF16.F32.PACK_AB R0, R22, R23 ;  /* 0x000000171600723e */ /* 0x002fc600000010ff */
[----:B------:R-:W-:Y:S04]  /*548a0*/  STL [R1+0x3a4], R2 ;  /* 0x0003a40201007387 */ /* 0x000fe80000100800 */
[----:B--2---:R0:W-:Y:S04]  /*548b0*/  STL [R1+0x2590], R29 ;  /* 0x0025901d01007387 */ /* 0x0041e80000100800 */
[----:B------:R-:W-:Y:S04]  /*548c0*/  STL [R1+0x3a0], R0 ;  /* 0x0003a00001007387 */ /* 0x000fe80000100800 */
[----:B0-----:R-:W2:Y:S04]  /*548d0*/  LDL.LU R29, [R1+0x79c] ;  /* 0x00079c00011d7983 */ /* 0x001ea80000300800 */
[----:B--2---:R0:W-:Y:S04]  /*548e0*/  STL [R1+0x2598], R29 ;  /* 0x0025981d01007387 */ /* 0x0041e80000100800 */
        /* <DEDUP_REMOVED lines=32> */
[----:B---3--:R0:W-:Y:S04]  /*54af0*/  STL [R1+0x258c], R28 ;  /* 0x00258c1c01007387 */ /* 0x0081e80000100800 */
[----:B0-----:R-:W3:Y:S04]  /*54b00*/  LDL.LU R28, [R1+0x854] ;  /* 0x00085400011c7983 */ /* 0x001ee80000300800 */
        /* <DEDUP_REMOVED lines=33> */
[----:B0-----:R-:W2:Y:S04]  /*54d20*/  LDL.LU R28, [R1+0x848] ;  /* 0x00084800011c7983 */ /* 0x001ea80000300800 */
[----:B------:R-:W3:Y:S04]  /*54d30*/  LDL.LU R2, [R1+0x4cc] ;  /* 0x0004cc0001027983 */ /* 0x000ee80000300800 */
[----:B------:R-:W4:Y:S04]  /*54d40*/  LDL.LU R0, [R1+0x4a4] ;  /* 0x0004a40001007983 */ /* 0x000f280000300800 */
        /* <DEDUP_REMOVED lines=25> */
[----:B--2---:R-:W-:-:S03]  /*54ee0*/  F2FP.BF16.F32.PACK_AB R29, R28, R29 ;  /* 0x0000001d1c1d723e */ /* 0x004fc600000010ff */
[----:B------:R-:W2:Y:S04]  /*54ef0*/  LDL.LU R28, [R1+0x2614] ;  /* 0x00261400011c7983 */ /* 0x000ea80000300800 */
[----:B------:R0:W-:Y:S04]  /*54f00*/  STL [R1+0x36c], R29 ;  /* 0x00036c1d01007387 */ /* 0x0001e80000100800 */
[----:B0-----:R-:W2:Y:S02]  /*54f10*/  LDL.LU R29, [R1+0x2610] ;  /* 0x00261000011d7983 */ /* 0x001ea40000300800 */
[----:B--2---:R-:W-:-:S02]  /*54f20*/  F2FP.BF16.F32.PACK_AB R29, R28, R29 ;  /* 0x0000001d1c1d723e */ /* 0x004fc400000010ff */
        /* <DEDUP_REMOVED lines=64> */
[----:B------:R-:W2:Y:S01]  /*55330*/  LDL.LU R28, [R1+0x258c] ;  /* 0x00258c00011c7983 */ /* 0x000ea20000300800 */
[----:B----4-:R-:W-:Y:S02]  /*55340*/  F2FP.BF16.F32.PACK_AB R0, R0, R3 ;  /* 0x000000030000723e */ /* 0x010fe400000010ff */
[----:B---3--:R-:W-:Y:S01]  /*55350*/  F2FP.BF16.F32.PACK_AB R3, R8, R6 ;  /* 0x000000060803723e */ /* 0x008fe200000010ff */
        /* <DEDUP_REMOVED lines=22> */
[----:B------:R-:W-:Y:S04]  /*554c0*/  STL [R1+0x328], R3 ;  /* 0x0003280301007387 */ /* 0x000fe80000100800 */
[----:B------:R-:W2:Y:S01]  /*554d0*/  LDL.LU R29, [R1+0x7a4] ;  /* 0x0007a400011d7983 */ /* 0x000ea20000300800 */
[----:B0-----:R-:W-:Y:S02]  /*554e0*/  F2FP.BF16.F32.PACK_AB R2, R20, R21 ;  /* 0x000000151402723e */ /* 0x001fe400000010ff */
        /* <DEDUP_REMOVED lines=374> */
[----:B------:R1:W-:Y:S01]  /*56c50*/  STL [R1+0x1e0], R0 ;  /* 0x0001e00001007387 */ /* 0x0003e20000100800 */
[----:B0-----:R-:W-:-:S03]  /*56c60*/  F2FP.BF16.F32.PACK_AB R2, R7, R5 ;  /* 0x000000050702723e */ /* 0x001fc600000010ff */
[----:B------:R0:W-:Y:S01]  /*56c70*/  STL [R1+0x1fc], R3 ;  /* 0x0001fc0301007387 */ /* 0x0001e20000100800 */
[----:B-1----:R-:W-:-:S03]  /*56c80*/  F2FP.BF16.F32.PACK_AB R0, R17, R4 ;  /* 0x000000041100723e */ /* 0x002fc600000010ff */
[----:B------:R1:W-:Y:S01]  /*56c90*/  STL [R1+0x1f8], R2 ;  /* 0x0001f80201007387 */ /* 0x0003e20000100800 */
[----:B0-----:R-:W-:-:S03]  /*56ca0*/  F2FP.BF16.F32.PACK_AB R3, R16, R12 ;  /* 0x0000000c1003723e */ /* 0x001fc600000010ff */
[----:B------:R0:W-:Y:S01]  /*56cb0*/  STL [R1+0x1f4], R0 ;  /* 0x0001f40001007387 */ /* 0x0001e20000100800 */
[----:B-1----:R-:W-:-:S03]  /*56cc0*/  F2FP.BF16.F32.PACK_AB R2, R15, R11 ;  /* 0x0000000b0f02723e */ /* 0x002fc600000010ff */
        /* <DEDUP_REMOVED lines=12> */
[----:B------:R-:W-:Y:S04]  /*56d90*/  STL [R1+0x218], R3 ;  /* 0x0002180301007387 */ /* 0x000fe80000100800 */
[----:B------:R-:W2:Y:S04]  /*56da0*/  LDL.LU R27, [R1+0x7b8] ;  /* 0x0007b800011b7983 */ /* 0x000ea80000300800 */
[----:B------:R-:W-:Y:S04]  /*56db0*/  STL [R1+0x214], R2 ;  /* 0x0002140201007387 */ /* 0x000fe80000100800 */
[----:B------:R-:W3:Y:S01]  /*56dc0*/  LDL.LU R26, [R1+0x7b0] ;  /* 0x0007b000011a7983 */ /* 0x000ee20000300800 */
[----:B0-----:R-:W-:-:S05]  /*56dd0*/  F2FP.BF16.F32.PACK_AB R0, R22, R23 ;  /* 0x000000171600723e */ /* 0x001fca00000010ff */
[----:B------:R-:W-:Y:S04]  /*56de0*/  STL [R1+0x210], R0 ;  /* 0x0002100001007387 */ /* 0x000fe80000100800 */
[----:B---3--:R0:W-:Y:S04]  /*56df0*/  STL [R1+0x2470], R26 ;  /* 0x0024701a01007387 */ /* 0x0081e80000100800 */
[----:B0-----:R-:W2:Y:S04]  /*56e00*/  LDL.LU R26, [R1+0x828] ;  /* 0x00082800011a7983 */ /* 0x001ea80000300800 */
[----:B------:R-:W3:Y:S04]  /*56e10*/  LDL.LU R25, [R1+0x8c8] ;  /* 0x0008c80001197983 */ /* 0x000ee80000300800 */
        /* <DEDUP_REMOVED lines=24> */
[----:B--2---:R-:W-:-:S03]  /*56fa0*/  F2FP.BF16.F32.PACK_AB R27, R26, R27 ;  /* 0x0000001b1a1b723e */ /* 0x004fc600000010ff */
[----:B------:R-:W2:Y:S04]  /*56fb0*/  LDL.LU R11, [R1+0x968] ;  /* 0x00096800010b7983 */ /* 0x000ea80000300800 */
[----:B------:R-:W2:Y:S04]  /*56fc0*/  LDL.LU R13, [R1+0x738] ;  /* 0x00073800010d7983 */ /* 0x000ea80000300800 */
[----:B------:R-:W2:Y:S04]  /*56fd0*/  LDL.LU R10, [R1+0x960] ;  /* 0x00096000010a7983 */ /* 0x000ea80000300800 */
[----:B------:R-:W2:Y:S04]  /*56fe0*/  LDL.LU R9, [R1+0x730] ;  /* 0x0007300001097983 */ /* 0x000ea80000300800 */
[----:B------:R-:W3:Y:S04]  /*56ff0*/  LDL.LU R26, [R1+0x2470] ;  /* 0x00247000011a7983 */ /* 0x000ee80000300800 */
[----:B------:R0:W-:Y:S04]  /*57000*/  STL [R1+0x2200], R27 ;  /* 0x0022001b01007387 */ /* 0x0001e80000100800 */
[----:B0-----:R-:W2:Y:S01]  /*57010*/  LDL.LU R27, [R1+0x728] ;  /* 0x00072800011b7983 */ /* 0x001ea20000300800 */
[----:B---3--:R-:W-:-:S03]  /*57020*/  F2FP.BF16.F32.PACK_AB R26, R25, R26 ;  /* 0x0000001a191a723e */ /* 0x008fc600000010ff */
[----:B------:R-:W3:Y:S01]  /*57030*/  LDL.LU R25, [R1+0x246c] ;  /* 0x00246c0001197983 */ /* 0x000ee20000300800 */
[----:B----4-:R-:W-:Y:S02]  /*57040*/  F2FP.BF16.F32.PACK_AB R24, R29, R24 ;  /* 0x000000181d18723e */ /* 0x010fe400000010ff */
[----:B------:R-:W-:Y:S01]  /*57050*/  F2FP.BF16.F32.PACK_AB R23, R28, R23 ;  /* 0x000000171c17723e */ /* 0x000fe200000010ff */
[----:B------:R-:W-:Y:S01]  /*57060*/  STL [R1+0x2204], R26 ;  /* 0x0022041a01007387 */ /* 0x000fe20000100800 */
[----:B------:R-:W-:Y:S02]  /*57070*/  F2FP.BF16.F32.PACK_AB R22, R2, R22 ;  /* 0x000000160216723e */ /* 0x000fe400000010ff */
[----:B------:R-:W-:Y:S02]  /*57080*/  F2FP.BF16.F32.PACK_AB R21, R0, R21 ;  /* 0x000000150015723e */ /* 0x000fe400000010ff */
[----:B------:R-:W-:Y:S02]  /*57090*/  F2FP.BF16.F32.PACK_AB R20, R3, R20 ;  /* 0x000000140314723e */ /* 0x000fe400000010ff */
[----:B------:R-:W-:-:S02]  /*570a0*/  F2FP.BF16.F32.PACK_AB R19, R8, R19 ;  /* 0x000000130813723e */ /* 0x000fc400000010ff */
[----:B------:R-:W-:Y:S02]  /*570b0*/  F2FP.BF16.F32.PACK_AB R18, R6, R18 ;  /* 0x000000120612723e */ /* 0x000fe400000010ff */
[----:B------:R-:W-:Y:S02]  /*570c0*/  F2FP.BF16.F32.PACK_AB R17, R7, R17 ;  /* 0x000000110711723e */ /* 0x000fe400000010ff */
[----:B------:R-:W-:Y:S02]  /*570d0*/  F2FP.BF16.F32.PACK_AB R16, R5, R16 ;  /* 0x000000100510723e */ /* 0x000fe400000010ff */
[----:B------:R-:W-:Y:S02]  /*570e0*/  F2FP.BF16.F32.PACK_AB R15, R4, R15 ;  /* 0x0000000f040f723e */ /* 0x000fe400000010ff */
[----:B------:R-:W-:Y:S02]  /*570f0*/  F2FP.BF16.F32.PACK_AB R14, R12, R14 ;  /* 0x0000000e0c0e723e */ /* 0x000fe400000010ff */
[----:B--2---:R-:W-:-:S02]  /*57100*/  F2FP.BF16.F32.PACK_AB R13, R11, R13 ;  /* 0x0000000d0b0d723e */ /* 0x004fc400000010ff */
[----:B------:R-:W-:Y:S02]  /*57110*/  F2FP.BF16.F32.PACK_AB R12, R10, R9 ;  /* 0x000000090a0c723e */ /* 0x000fe400000010ff */
[----:B---3--:R-:W-:-:S05]  /*57120*/  F2FP.BF16.F32.PACK_AB R25, R27, R25 ;  /* 0x000000191b19723e */ /* 0x008fca00000010ff */
        /* <DEDUP_REMOVED lines=13> */
[----:B------:R-:W2:Y:S04]  /*57200*/  LDL.LU R11, [R1+0x97c] ;  /* 0x00097c00010b7983 */ /* 0x000ea80000300800 */
[----:B------:R-:W3:Y:S04]  /*57210*/  LDL.LU R10, [R1+0x974] ;  /* 0x00097400010a7983 */ /* 0x000ee80000300800 */
[----:B---3--:R0:W-:Y:S04]  /*57220*/  STL [R1+0x2468], R10 ;  /* 0x0024680a01007387 */ /* 0x0081e80000100800 */
[----:B0-----:R-:W2:Y:S04]  /*57230*/  LDL.LU R10, [R1+0x92c] ;  /* 0x00092c00010a7983 */ /* 0x001ea80000300800 */
[----:B------:R-:W3:Y:S04]  /*57240*/  LDL.LU R9, [R1+0x99c] ;  /* 0x00099c0001097983 */ /* 0x000ee80000300800 */
[----:B---3--:R0:W-:Y:S04]  /*57250*/  STL [R1+0x2464], R9 ;  /* 0x0024640901007387 */ /* 0x0081e80000100800 */
[----:B0-----:R-:W3:Y:S04]  /*57260*/  LDL.LU R9, [R1+0x924] ;  /* 0x0009240001097983 */ /* 0x001ee80000300800 */
[----:B------:R-:W4:Y:S04]  /*57270*/  LDL.LU R8, [R1+0x994] ;  /* 0x0009940001087983 */ /* 0x000f280000300800 */
[----:B----4-:R0:W-:Y:S04]  /*57280*/  STL [R1+0x2460], R8 ;  /* 0x0024600801007387 */ /* 0x0101e80000100800 */
[----:B0-----:R-:W4:Y:S04]  /*57290*/  LDL.LU R8, [R1+0x98c] ;  /* 0x00098c0001087983 */ /* 0x001f280000300800 */
[----:B------:R-:W2:Y:S04]  /*572a0*/  LDL.LU R7, [R1+0x9cc] ;  /* 0x0009cc0001077983 */ /* 0x000ea80000300800 */
[----:B--2---:R0:W-:Y:S04]  /*572b0*/  STL [R1+0x245c], R7 ;  /* 0x00245c0701007387 */ /* 0x0041e80000100800 */
        /* <DEDUP_REMOVED lines=33> */
[----:B------:R-:W4:Y:S04]  /*574d0*/  LDL.LU R14, [R1+0x9d8] ;  /* 0x0009d800010e7983 */ /* 0x000f280000300800 */
[----:B----4-:R0:W-:Y:S04]  /*574e0*/  STL [R1+0x2408], R14 ;  /* 0x0024080e01007387 */ /* 0x0101e80000100800 */
[----:B0-----:R-:W4:Y:S04]  /*574f0*/  LDL.LU R14, [R1+0x928] ;  /* 0x00092800010e7983 */ /* 0x001f280000300800 */
        /* <DEDUP_REMOVED lines=13> */
[----:B0-----:R-:W4:Y:S01]  /*575d0*/  LDL.LU R14, [R1+0x9e4] ;  /* 0x0009e400010e7983 */ /* 0x001f220000300800 */
[----:B------:R-:W-:-:S03]  /*575e0*/  F2FP.BF16.F32.PACK_AB R11, R10, R11 ;  /* 0x0000000b0a0b723e */ /* 0x000fc600000010ff */
        /* <DEDUP_REMOVED lines=21> */
[----:B0-----:R-:W4:Y:S04]  /*57740*/  LDL.LU R12, [R1+0x9c0] ;  /* 0x0009c000010c7983 */ /* 0x001f280000300800 */
[----:B------:R-:W2:Y:S04]  /*57750*/  LDL.LU R10, [R1+0x2468] ;  /* 0x00246800010a7983 */ /* 0x000ea80000300800 */
[----:B------:R0:W-:Y:S04]  /*57760*/  STL [R1+0x2240], R11 ;  /* 0x0022400b01007387 */ /* 0x0001e80000100800 */
[----:B0-----:R-:W4:Y:S01]  /*57770*/  LDL.LU R11, [R1+0x9a0] ;  /* 0x0009a000010b7983 */ /* 0x001f220000300800 */
[----:B--2---:R-:W-:-:S03]  /*57780*/  F2FP.BF16.F32.PACK_AB R10, R9, R10 ;  /* 0x0000000a090a723e */ /* 0x004fc600000010ff */
        /* <DEDUP_REMOVED lines=20> */
[----:B------:R-:W3:Y:S04]  /*578d0*/  LDL.LU R4, [R1+0x2450] ;  /* 0x0024500001047983 */ /* 0x000ee80000300800 */
[----:B------:R0:W-:Y:S04]  /*578e0*/  STL [R1+0x2258], R5 ;  /* 0x0022580501007387 */ /* 0x0001e80000100800 */
[----:B0-----:R-:W2:Y:S01]  /*578f0*/  LDL.LU R5, [R1+0x988] ;  /* 0x0009880001057983 */ /* 0x001ea20000300800 */
[----:B---3--:R-:W-:-:S03]  /*57900*/  F2FP.BF16.F32.PACK_AB R4, R13, R4 ;  /* 0x000000040d04723e */ /* 0x008fc600000010ff */
[----:B------:R-:W4:Y:S04]  /*57910*/  LDL.LU R13, [R1+0x244c] ;  /* 0x00244c00010d7983 */ /* 0x000f280000300800 */
[----:B------:R0:W-:Y:S04]  /*57920*/  STL [R1+0x225c], R4 ;  /* 0x00225c0401007387 */ /* 0x0001e80000100800 */
[----:B0-----:R-:W3:Y:S01]  /*57930*/  LDL.LU R4, [R1+0x970] ;  /* 0x0009700001047983 */ /* 0x001ee20000300800 */
[----:B----4-:R-:W-:-:S03]  /*57940*/  F2FP.BF16.F32.PACK_AB R13, R14, R13 ;  /* 0x0000000d0e0d723e */ /* 0x010fc600000010ff */
[----:B------:R-:W4:Y:S04]  /*57950*/  LDL.LU R14, [R1+0x2448] ;  /* 0x00244800010e7983 */ /* 0x000f280000300800 */
[----:B------:R0:W-:Y:S04]  /*57960*/  STL [R1+0x1c], R13 ;  /* 0x00001c0d01007387 */ /* 0x0001e80000100800 */
[----:B0-----:R-:W4:Y:S02]  /*57970*/  LDL.LU R13, [R1+0x2444] ;  /* 0x00244400010d7983 */ /* 0x001f240000300800 */
[----:B----4-:R-:W-:-:S02]  /*57980*/  F2FP.BF16.F32.PACK_AB R13, R14, R13 ;  /* 0x0000000d0e0d723e */ /* 0x010fc400000010ff */
        /* <DEDUP_REMOVED lines=30> */
[----:B0-----:R-:W3:Y:S01]  /*57b70*/  LDL.LU R13, [R1+0x2404] ;  /* 0x00240400010d7983 */ /* 0x001ee20000300800 */
[----:B--2---:R-:W-:Y:S02]  /*57b80*/  F2FP.BF16.F32.PACK_AB R6, R5, R6 ;  /* 0x000000060506723e */ /* 0x004fe400000010ff */
[----:B------:R-:W-:-:S02]  /*57b90*/  F2FP.BF16.F32.PACK_AB R5, R7, R8 ;  /* 0x000000080705723e */ /* 0x000fc400000010ff */
[----:B---3--:R-:W-:Y:S02]  /*57ba0*/  F2FP.BF16.F32.PACK_AB R4, R13, R4 ;  /* 0x000000040d04723e */ /* 0x008fe400000010ff */
[----:B------:R-:W4:Y:S04]  /*57bb0*/  LDL.LU R13, [R1+0x2400] ;  /* 0x00240000010d7983 */ /* 0x000f280000300800 */
[----:B------:R0:W-:Y:S04]  /*57bc0*/  STL [R1+0x38], R4 ;  /* 0x0000380401007387 */ /* 0x0001e80000100800 */
[----:B------:R1:W-:Y:S01]  /*57bd0*/  STL [R1+0x34], R6 ;  /* 0x0000340601007387 */ /* 0x0003e20000100800 */
[----:B0-----:R-:W-:-:S03]  /*57be0*/  F2FP.BF16.F32.PACK_AB R4, R9, R10 ;  /* 0x0000000a0904723e */ /* 0x001fc600000010ff */
[----:B------:R-:W-:Y:S01]  /*57bf0*/  STL [R1+0x30], R5 ;  /* 0x0000300501007387 */ /* 0x000fe20000100800 */
[----:B-1----:R-:W-:-:S03]  /*57c00*/  F2FP.BF16.F32.PACK_AB R6, R11, R12 ;  /* 0x0000000c0b06723e */ /* 0x002fc600000010ff */
[----:B------:R0:W-:Y:S04]  /*57c10*/  STL [R1+0x4c], R4 ;  /* 0x00004c0401007387 */ /* 0x0001e80000100800 */
[----:B------:R1:W-:Y:S01]  /*57c20*/  STL [R1+0x48], R6 ;  /* 0x0000480601007387 */ /* 0x0003e20000100800 */
[----:B0-----:R-:W-:Y:S02]  /*57c30*/  F2FP.BF16.F32.PACK_AB R4, R15, R16 ;  /* 0x000000100f04723e */ /* 0x001fe400000010ff */
[----:B-1----:R-:W-:Y:S02]  /*57c40*/  F2FP.BF16.F32.PACK_AB R6, R17, R18 ;  /* 0x000000121106723e */ /* 0x002fe400000010ff */
[----:B----4-:R-:W-:-:S05]  /*57c50*/  F2FP.BF16.F32.PACK_AB R5, R13, R14 ;  /* 0x0000000e0d05723e */ /* 0x010fca00000010ff */
[----:B------:R0:W-:Y:S04]  /*57c60*/  STL [R1+0x44], R5 ;  /* 0x0000440501007387 */ /* 0x0001e80000100800 */
        /* <DEDUP_REMOVED lines=8> */
[----:B------:R-:W-:Y:S01]  /*57cf0*/  STL [R1+0x50], R6 ;  /* 0x0000500601007387 */ /* 0x000fe20000100800 */
[----:B--2---:R-:W-:-:S03]  /*57d00*/  F2FP.BF16.F32.PACK_AB R4, R27, R29 ;  /* 0x0000001d1b04723e */ /* 0x004fc600000010ff */
[----:B------:R-:W-:Y:S04]  /*57d10*/  STL [R1+0x6c], R5 ;  /* 0x00006c0501007387 */ /* 0x000fe80000100800 */
[----:B------:R0:W-:Y:S04]  /*57d20*/  STL [R1+0x68], R4 ;  /* 0x0000680401007387 */ /* 0x0001e80000100800 */
[----:B0-----:R-:W2:Y:S01]  /*57d30*/  LDL.LU R4, [R1+0xa60] ;  /* 0x000a600001047983 */ /* 0x001ea20000300800 */
[----:B------:R-:W-:Y:S02]  /*57d40*/  F2FP.BF16.F32.PACK_AB R2, R28, R2 ;  /* 0x000000021c02723e */ /* 0x000fe400000010ff */
[----:B------:R-:W-:-:S03]  /*57d50*/  F2FP.BF16.F32.PACK_AB R0, R0, R3 ;  /* 0x000000030000723e */ /* 0x000fc600000010ff */
        /* <DEDUP_REMOVED lines=170> */
[----:B------:R3:W-:Y:S02]  /*58800*/  STL [R1+0xb8], R4 ;  /* 0x0000b80401007387 */ /* 0x0007e40000100800 */
[----:B---3--:R-:W-:Y:S02]  /*58810*/  F2FP.BF16.F32.PACK_AB R4, R9, R10 ;  /* 0x0000000a0904723e */ /* 0x008fe400000010ff */
[----:B--2---:R-:W-:Y:S02]  /*58820*/  F2FP.BF16.F32.PACK_AB R6, R5, R6 ;  /* 0x000000060506723e */ /* 0x004fe400000010ff */
[----:B----4-:R-:W-:-:S03]  /*58830*/  F2FP.BF16.F32.PACK_AB R5, R7, R8 ;  /* 0x000000080705723e */ /* 0x010fc600000010ff */
        /* <DEDUP_REMOVED lines=202> */
[----:B-1----:R-:W-:-:S02]  /*594e0*/  F2FP.BF16.F32.PACK_AB R5, R13, R14 ;  /* 0x0000000e0d05723e */ /* 0x002fc400000010ff */
[----:B--2---:R-:W-:Y:S01]  /*594f0*/  F2FP.BF16.F32.PACK_AB R4, R15, R16 ;  /* 0x000000100f04723e */ /* 0x004fe200000010ff */
[----:B------:R0:W-:Y:S04]  /*59500*/  STL [R1+0x148], R6 ;  /* 0x0001480601007387 */ /* 0x0001e80000100800 */
[----:B------:R1:W-:Y:S04]  /*59510*/  STL [R1+0x144], R5 ;  /* 0x0001440501007387 */ /* 0x0003e80000100800 */
[----:B------:R2:W-:Y:S01]  /*59520*/  STL [R1+0x140], R4 ;  /* 0x0001400401007387 */ /* 0x0005e20000100800 */
[----:B0-----:R-:W-:-:S02]  /*59530*/  F2FP.BF16.F32.PACK_AB R6, R17, R18 ;  /* 0x000000121106723e */ /* 0x001fc400000010ff */
[----:B-1----:R-:W-:Y:S02]  /*59540*/  F2FP.BF16.F32.PACK_AB R5, R19, R20 ;  /* 0x000000141305723e */ /* 0x002fe400000010ff */
[----:B--2---:R-:W-:Y:S01]  /*59550*/  F2FP.BF16.F32.PACK_AB R4, R21, R22 ;  /* 0x000000161504723e */ /* 0x004fe200000010ff */
[----:B------:R0:W-:Y:S04]  /*59560*/  STL [R1+0x15c], R6 ;  /* 0x00015c0601007387 */ /* 0x0001e80000100800 */
[----:B------:R1:W-:Y:S04]  /*59570*/  STL [R1+0x158], R5 ;  /* 0x0001580501007387 */ /* 0x0003e80000100800 */
[----:B------:R2:W-:Y:S01]  /*59580*/  STL [R1+0x154], R4 ;  /* 0x0001540401007387 */ /* 0x0005e20000100800 */
[----:B0-----:R-:W-:-:S02]  /*59590*/  F2FP.BF16.F32.PACK_AB R6, R23, R24 ;  /* 0x000000181706723e */ /* 0x001fc400000010ff */
[----:B-1----:R-:W-:Y:S02]  /*595a0*/  F2FP.BF16.F32.PACK_AB R5, R25, R26 ;  /* 0x0000001a1905723e */ /* 0x002fe400000010ff */
[----:B--2---:R-:W-:Y:S01]  /*595b0*/  F2FP.BF16.F32.PACK_AB R4, R27, R29 ;  /* 0x0000001d1b04723e */ /* 0x004fe200000010ff */
[----:B------:R-:W-:Y:S04]  /*595c0*/  STL [R1+0x150], R6 ;  /* 0x0001500601007387 */ /* 0x000fe80000100800 */
[----:B------:R-:W-:Y:S04]  /*595d0*/  STL [R1+0x16c], R5 ;  /* 0x00016c0501007387 */ /* 0x000fe80000100800 */
[----:B------:R0:W-:Y:S04]  /*595e0*/  STL [R1+0x168], R4 ;  /* 0x0001680401007387 */ /* 0x0001e80000100800 */
[----:B0-----:R-:W2:Y:S01]  /*595f0*/  LDL.LU R4, [R1+0xc90] ;  /* 0x000c900001047983 */ /* 0x001ea20000300800 */
[----:B------:R-:W-:-:S02]  /*59600*/  F2FP.BF16.F32.PACK_AB R2, R28, R2 ;  /* 0x000000021c02723e */ /* 0x000fc400000010ff */
        /* <DEDUP_REMOVED lines=166> */
[----:B0-----:R-:W2:Y:S01]  /*5a070*/  LDL.LU R4, [R1+0x2260] ;  /* 0x0022600001047983 */ /* 0x001ea20000300800 */
[----:B---3--:R-:W-:Y:S02]  /*5a080*/  F2FP.BF16.F32.PACK_AB R7, R6, R7 ;  /* 0x000000070607723e */ /* 0x008fe400000010ff */
[----:B----4-:R-:W-:-:S02]  /*5a090*/  F2FP.BF16.F32.PACK_AB R9, R8, R9 ;  /* 0x000000090809723e */ /* 0x010fc400000010ff */
[----:B------:R-:W-:Y:S02]  /*5a0a0*/  F2FP.BF16.F32.PACK_AB R11, R10, R11 ;  /* 0x0000000b0a0b723e */ /* 0x000fe400000010ff */
[----:B------:R-:W-:Y:S02]  /*5a0b0*/  F2FP.BF16.F32.PACK_AB R13, R12, R13 ;  /* 0x0000000d0c0d723e */ /* 0x000fe400000010ff */
        /* <DEDUP_REMOVED lines=8> */
[----:B--2---:R-:W-:Y:S02]  /*5a140*/  F2FP.BF16.F32.PACK_AB R5, R4, R5 ;  /* 0x000000050405723e */ /* 0x004fe400000010ff */
[----:B------:R1:W5:Y:S04]  /*5a150*/  LDL.LU R4, [R1+0x225c] ;  /* 0x00225c0001047983 */ /* 0x0003680000300800 */
[----:B------:R0:W-:Y:S04]  /*5a160*/  STL [R1+0x1b8], R5 ;  /* 0x0001b80501007387 */ /* 0x0001e80000100800 */
[----:B0-----:R1:W5:Y:S04]  /*5a170*/  LDL.LU R5, [R1+0x2258] ;  /* 0x0022580001057983 */ /* 0x0013680000300800 */
        /* <DEDUP_REMOVED lines=33> */
[----:B------:R-:W2:Y:S01]  /*5a390*/  LDL.LU R29, [R1+0x21fc] ;  /* 0x0021fc00011d7983 */ /* 0x000ea20000300800 */
[----:B------:R-:W-:-:S03]  /*5a3a0*/  F2FP.BF16.F32.PACK_AB R2, R2, R0 ;  /* 0x000000000202723e */ /* 0x000fc600000010ff */
[----:B------:R1:W-:Y:S01]  /*5a3b0*/  STL [R1+0x8], R28 ;  /* 0x0000081c01007387 */ /* 0x0003e20000100800 */
[----:B--2---:R-:W-:-:S05]  /*5a3c0*/  F2FP.BF16.F32.PACK_AB R0, R3, R29 ;  /* 0x0000001d0300723e */ /* 0x004fca00000010ff */
[----:B------:R1:W-:Y:S04]  /*5a3d0*/  STL [R1], R0 ;  /* 0x0000000001007387 */ /* 0x0003e80000100800 */
[----:B------:R1:W-:Y:S02]  /*5a3e0*/  STL [R1+0x4], R2 ;  /* 0x0000040201007387 */ /* 0x0003e40000100800 */
.L_x_0:
[----:B-----5:R-:W-:Y:S01]  /*5a3f0*/  STL.64 [R1+0x2588], R6 ;  /* 0x0025880601007387 */ /* 0x020fe20000100a00 */
[----:B-1----:R-:W1:Y:S01]  /*5a400*/  S2R R0, SR_TID.X ;  /* 0x0000000000007919 */ /* 0x002e620000002100 */
[----:B------:R-:W2:Y:S01]  /*5a410*/  S2UR UR5, SR_CgaCtaId ;  /* 0x00000000000579c3 */ /* 0x000ea20000008800 */
[----:B------:R-:W-:Y:S01]  /*5a420*/  UMOV UR4, 0x400 ;  /* 0x0000040000047882 */ /* 0x000fe20000000000 */
[----:B------:R-:W-:Y:S01]  /*5a430*/  ULDC.64 UR20, c[0x0][0x220] ;  /* 0x0000880000147ab9 */ /* 0x000fe20000000a00 */
[----:B------:R3:W-:Y:S01]  /*5a440*/  STL.64 [R1+0x2580], R4 ;  /* 0x0025800401007387 */ /* 0x0007e20000100a00 */
[----:B------:R-:W-:Y:S01]  /*5a450*/  ULDC.64 UR30, c[0x0][0x228] ;  /* 0x00008a00001e7ab9 */ /* 0x000fe20000000a00 */
[----:B------:R-:W-:Y:S01]  /*5a460*/  ULDC UR26, c[0x0][0x248] ;  /* 0x00009200001a7ab9 */ /* 0x000fe20000000800 */
[----:B------:R-:W-:Y:S01]  /*5a470*/  ULDC.64 UR18, c[0x0][0x228] ;  /* 0x00008a0000127ab9 */ /* 0x000fe20000000a00 */
        /* <DEDUP_REMOVED lines=8> */
[----:B---3--:R-:W3:Y:S04]  /*5a500*/  LDL.LU R4, [R1+0x190] ;  /* 0x0001900001047983 */ /* 0x008ee80000300800 */
[----:B------:R-:W3:Y:S04]  /*5a510*/  LDL.LU R5, [R1+0x194] ;  /* 0x0001940001057983 */ /* 0x000ee80000300800 */
[----:B------:R-:W4:Y:S04]  /*5a520*/  LDL.LU R6, [R1+0x198] ;  /* 0x0001980001067983 */ /* 0x000f280000300800 */
[----:B------:R-:W4:Y:S01]  /*5a530*/  LDL.LU R7, [R1+0x19c] ;  /* 0x00019c0001077983 */ /* 0x000f220000300800 */
[----:B--2---:R-:W-:Y:S01]  /*5a540*/  ULEA UR4, UR5, UR4, 0x18 ;  /* 0x0000000405047291 */ /* 0x004fe2000f8ec03f */
[----:B-1----:R-:W-:-:S02]  /*5a550*/  IMAD.SHL.U32 R3, R0, 0x10, RZ ;  /* 0x0000001000037824 */ /* 0x002fc400078e00ff */
[C---:B------:R-:W-:Y:S01]  /*5a560*/  IMAD.SHL.U32 R2, R0.reuse, 0x20, RZ ;  /* 0x0000002000027824 */ /* 0x040fe200078e00ff */
[----:B------:R-:W-:Y:S06]  /*5a570*/  BAR.SYNC.DEFER_BLOCKING 0x0 ;  /* 0x0000000000007b1d */ /* 0x000fec0000010000 */
[----:B----4-:R-:W-:Y:S04]  /*5a580*/  STL.64 [R1+0x2618], R6 ;  /* 0x0026180601007387 */ /* 0x010fe80000100a00 */
[----:B---3--:R-:W-:Y:S04]  /*5a590*/  STL.64 [R1+0x2610], R4 ;  /* 0x0026100401007387 */ /* 0x008fe80000100a00 */
[----:B------:R-:W-:Y:S04]  /*5a5a0*/  STL.64 [R1+0x2578], R10 ;  /* 0x0025780a01007387 */ /* 0x000fe80000100a00 */
[----:B------:R1:W-:Y:S04]  /*5a5b0*/  STL.64 [R1+0x2570], R8 ;  /* 0x0025700801007387 */ /* 0x0003e80000100a00 */
[----:B-1----:R-:W2:Y:S04]  /*5a5c0*/  LDL.LU R8, [R1+0x1a0] ;  /* 0x0001a00001087983 */ /* 0x002ea80000300800 */
[----:B------:R-:W2:Y:S04]  /*5a5d0*/  LDL.LU R9, [R1+0x1a4] ;  /* 0x0001a40001097983 */ /* 0x000ea80000300800 */
[----:B------:R-:W2:Y:S04]  /*5a5e0*/  LDL.LU R10, [R1+0x1a8] ;  /* 0x0001a800010a7983 */ /* 0x000ea80000300800 */
[----:B------:R-:W2:Y:S04]  /*5a5f0*/  LDL.LU R11, [R1+0x1ac] ;  /* 0x0001ac00010b7983 */ /* 0x000ea80000300800 */
[----:B------:R-:W3:Y:S04]  /*5a600*/  LDL.LU R4, [R1] ;  /* 0x0000000001047983 */ /* 0x000ee80000300800 */
[----:B------:R-:W3:Y:S04]  /*5a610*/  LDL.LU R5, [R1+0x4] ;  /* 0x0000040001057983 */ /* 0x000ee80000300800 */
[----:B------:R-:W3:Y:S04]  /*5a620*/  LDL.LU R6, [R1+0x8] ;  /* 0x0000080001067983 */ /* 0x000ee80000300800 */
[----:B------:R-:W3:Y:S04]  /*5a630*/  LDL.LU R7, [R1+0xc] ;  /* 0x00000c0001077983 */ /* 0x000ee80000300800 */
[----:B------:R-:W-:Y:S04]  /*5a640*/  STL.64 [R1+0x2568], R14 ;  /* 0x0025680e01007387 */ /* 0x000fe80000100a00 */
[----:B------:R1:W-:Y:S04]  /*5a650*/  STL.64 [R1+0x2560], R12 ;  /* 0x0025600c01007387 */ /* 0x0003e80000100a00 */
[----:B-1----:R-:W4:Y:S04]  /*5a660*/  LDL.LU R12, [R1+0x1b0] ;  /* 0x0001b000010c7983 */ /* 0x002f280000300800 */
[----:B------:R-:W4:Y:S04]  /*5a670*/  LDL.LU R13, [R1+0x1b4] ;  /* 0x0001b400010d7983 */ /* 0x000f280000300800 */
[----:B------:R-:W4:Y:S04]  /*5a680*/  LDL.LU R14, [R1+0x1b8] ;  /* 0x0001b800010e7983 */ /* 0x000f280000300800 */
[----:B------:R-:W4:Y:S04]  /*5a690*/  LDL.LU R15, [R1+0x1bc] ;  /* 0x0001bc00010f7983 */ /* 0x000f280000300800 */
[----:B------:R-:W-:Y:S04]  /*5a6a0*/  STL.64 [R1+0x2558], R18 ;  /* 0x0025581201007387 */ /* 0x000fe80000100a00 */
[----:B------:R1:W-:Y:S04]  /*5a6b0*/  STL.64 [R1+0x2550], R16 ;  /* 0x0025501001007387 */ /* 0x0003e80000100a00 */
[----:B-1----:R-:W2:Y:S04]  /*5a6c0*/  LDL.LU R16, [R1+0x1c0] ;  /* 0x0001c00001107983 */ /* 0x002ea80000300800 */
[----:B------:R-:W2:Y:S04]  /*5a6d0*/  LDL.LU R17, [R1+0x1c4] ;  /* 0x0001c40001117983 */ /* 0x000ea80000300800 */
[----:B------:R-:W2:Y:S04]  /*5a6e0*/  LDL.LU R18, [R1+0x1c8] ;  /* 0x0001c80001127983 */ /* 0x000ea80000300800 */
[----:B------:R-:W2:Y:S04]  /*5a6f0*/  LDL.LU R19, [R1+0x1cc] ;  /* 0x0001cc0001137983 */ /* 0x000ea80000300800 */
[----:B------:R-:W-:Y:S04]  /*5a700*/  STL.64 [R1+0x2548], R22 ;  /* 0x0025481601007387 */ /* 0x000fe80000100a00 */
[----:B------:R1:W-:Y:S04]  /*5a710*/  STL.64 [R1+0x2540], R20 ;  /* 0x0025401401007387 */ /* 0x0003e80000100a00 */
[----:B-1----:R-:W4:Y:S04]  /*5a720*/  LDL.LU R20, [R1+0x1d0] ;  /* 0x0001d00001147983 */ /* 0x002f280000300800 */
[----:B------:R-:W4:Y:S04]  /*5a730*/  LDL.LU R21, [R1+0x1d4] ;  /* 0x0001d40001157983 */ /* 0x000f280000300800 */
[----:B------:R-:W4:Y:S04]  /*5a740*/  LDL.LU R22, [R1+0x1d8] ;  /* 0x0001d80001167983 */ /* 0x000f280000300800 */
[----:B------:R-:W4:Y:S01]  /*5a750*/  LDL.LU R23, [R1+0x1dc] ;  /* 0x0001dc0001177983 */ /* 0x000f220000300800 */
[----:B------:R-:W-:Y:S01]  /*5a760*/  LOP3.LUT R3, R3, 0xf0, RZ, 0xc0, !PT ;  /* 0x000000f003037812 */ /* 0x000fe200078ec0ff */
[----:B------:R-:W-:Y:S01]  /*5a770*/  IMAD.SHL.U32 R28, R0, 0x8, RZ ;  /* 0x00000008001c7824 */ /* 0x000fe200078e00ff */
[----:B------:R-:W-:Y:S01]  /*5a780*/  LOP3.LUT R2, R2, 0x200, RZ, 0xc0, !PT ;  /* 0x0000020002027812 */ /* 0x000fe200078ec0ff */
[----:B------:R1:W-:Y:S03]  /*5a790*/  STL.64 [R1+0x2538], R26 ;  /* 0x0025381a01007387 */ /* 0x0003e60000100a00 */
[----:B------:R-:W-:Y:S01]  /*5a7a0*/  IADD3 R0, R2, UR4, R3 ;  /* 0x0000000402007c10 */ /* 0x000fe2000fffe003 */
[----:B------:R-:W-:Y:S01]  /*5a7b0*/  STL.64 [R1+0x2530], R24 ;  /* 0x0025301801007387 */ /* 0x000fe20000100a00 */
[----:B------:R-:W-:-:S03]  /*5a7c0*/  LOP3.LUT R2, R28, 0x100, RZ, 0xc0, !PT ;  /* 0x000001001c027812 */ /* 0x000fc600078ec0ff */
[----:B------:R-:W-:Y:S02]  /*5a7d0*/  STL [R1+0x24b0], R29 ;  /* 0x0024b01d01007387 */ /* 0x000fe40000100800 */
[----:B------:R-:W-:Y:S01]  /*5a7e0*/  IMAD.IADD R0, R0, 0x1, R2 ;  /* 0x0000000100007824 */ /* 0x000fe200078e0202 */
[----:B-1----:R-:W1:Y:S02]  /*5a7f0*/  S2R R27, SR_TID.X ;  /* 0x00000000001b7919 */ /* 0x002e640000002100 */
[----:B-1----:R-:W-:-:S04]  /*5a800*/  LOP3.LUT R27, R27, 0x3f, RZ, 0xc0, !PT ;  /* 0x0000003f1b1b7812 */ /* 0x002fc800078ec0ff */
[----:B------:R-:W-:Y:S01]  /*5a810*/  LEA R2, R27, UR4, 0x4 ;  /* 0x000000041b027c11 */ /* 0x000fe2000f8e20ff */
[----:B------:R-:W-:Y:S01]  /*5a820*/  ULDC.64 UR4, c[0x0][0x228] ;  /* 0x00008a0000047ab9 */ /* 0x000fe20000000a00 */
[----:B---3--:R1:W-:Y:S01]  /*5a830*/  STSM.16.M88.4 [R0], R4 ;  /* 0x0000000400007844 */ /* 0x0083e20000000200 */
[----:B------:R-:W-:Y:S06]  /*5a840*/  BAR.SYNC.DEFER_BLOCKING 0x0 ;  /* 0x0000000000007b1d */ /* 0x000fec0000010000 */
[----:B-1----:R-:W3:Y:S04]  /*5a850*/  LDL.LU.64 R6, [R1+0x2618] ;  /* 0x0026180001067983 */ /* 0x002ee80000300a00 */
[----:B------:R-:W3:Y:S04]  /*5a860*/  LDL.LU.64 R4, [R1+0x2610] ;  /* 0x0026100001047983 */ /* 0x000ee80000300a00 */
[----:B------:R-:W1:Y:S01]  /*5a870*/  LDS.128 R24, [R2] ;  /* 0x0000000002187984 */ /* 0x000e620000000c00 */
[----:B------:R-:W-:Y:S06]  /*5a880*/  BAR.SYNC.DEFER_BLOCKING 0x0 ;  /* 0x0000000000007b1d */ /* 0x000fec0000010000 */
[----:B-1----:R-:W-:Y:S04]  /*5a890*/  STL.64 [R1+0x2b0], R24 ;  /* 0x0002b01801007387 */ /* 0x002fe80000100a00 */
[----:B------:R-:W-:Y:S04]  /*5a8a0*/  STL.64 [R1+0x2b8], R26 ;  /* 0x0002b81a01007387 */ /* 0x000fe80000100a00 */
[----:B----4-:R-:W-:Y:S01]  /*5a8b0*/  STSM.16.M88.4 [R0], R20 ;  /* 0x0000001400007844 */ /* 0x010fe20000000200 */
[----:B------:R-:W-:Y:S06]  /*5a8c0*/  BAR.SYNC.DEFER_BLOCKING 0x0 ;  /* 0x0000000000007b1d */ /* 0x000fec0000010000 */
[----:B------:R-:W1:Y:S02]  /*5a8d0*/  LDS.128 R20, [R2] ;  /* 0x0000000002147984 */ /* 0x000e640000000c00 */
[----:B------:R-:W-:Y:S06]  /*5a8e0*/  BAR.SYNC.DEFER_BLOCKING 0x0 ;  /* 0x0000000000007b1d */ /* 0x000fec0000010000 */
[----:B--2---:R-:W-:Y:S02]  /*5a8f0*/  STSM.16.M88.4 [R0], R16 ;  /* 0x0000001000007844 */ /* 0x004fe40000000200 */
[----:B------:R-:W-:Y:S06]  /*5a900*/  BAR.SYNC.DEFER_BLOCKING 0x0 ;  /* 0x0000000000007b1d */ /* 0x000fec0000010000 */
[----:B-1----:R-:W-:Y:S04]  /*5a910*/  STL.64 [R1+0x1d0], R20 ;  /* 0x0001d01401007387 */ /* 0x002fe80000100a00 */
[----:B------:R-:W-:Y:S04]  /*5a920*/  STL.64 [R1+0x1d8], R22 ;  /* 0x0001d81601007387 */ /* 0x000fe80000100a00 */
[----:B------:R-:W1:Y:S01]  /*5a930*/  LDS.128 R16, [R2] ;  /* 0x0000000002107984 */ /* 0x000e620000000c00 */
[----:B------:R-:W-:Y:S06]  /*5a940*/  BAR.SYNC.DEFER_BLOCKING 0x0 ;  /* 0x0000000000007b1d */ /* 0x000fec0000010000 */
[----:B------:R-:W-:Y:S02]  /*5a950*/  STSM.16.M88.4 [R0], R12 ;  /* 0x0000000c00007844 */ /* 0x000fe40000000200 */
        /* <DEDUP_REMOVED lines=11> */
[----:B---3--:R-:W-:Y:S02]  /*5aa10*/  STSM.16.M88.4 [R0], R4 ;  /* 0x0000000400007844 */ /* 0x008fe40000000200 */
[----:B------:R-:W-:Y:S06]  /*5aa20*/  BAR.SYNC.DEFER_BLOCKING 0x0 ;  /* 0x0000000000007b1d */ /* 0x000fec0000010000 */
[----:B-1----:R-:W-:Y:S04]  /*5aa30*/  STL.64 [R1+0x1a0], R8 ;  /* 0x0001a00801007387 */ /* 0x002fe80000100a00 */
[----:B------:R-:W-:Y:S04]  /*5aa40*/  STL.64 [R1+0x1a8], R10 ;  /* 0x0001a80a01007387 */ /* 0x000fe80000100a00 */
[----:B------:R-:W2:Y:S04]  /*5aa50*/  LDL.LU R24, [R1+0x160] ;  /* 0x0001600001187983 */ /* 0x000ea80000300800 */
[----:B------:R-:W2:Y:S04]  /*5aa60*/  LDL.LU R25, [R1+0x164] ;  /* 0x0001640001197983 */ /* 0x000ea80000300800 */
[----:B------:R-:W3:Y:S04]  /*5aa70*/  LDL.LU R26, [R1+0x168] ;  /* 0x00016800011a7983 */ /* 0x000ee80000300800 */
[----:B------:R-:W3:Y:S04]  /*5aa80*/  LDL.LU R27, [R1+0x16c] ;  /* 0x00016c00011b7983 */ /* 0x000ee80000300800 */
[----:B------:R-:W1:Y:S01]  /*5aa90*/  LDS.128 R4, [R2] ;  /* 0x0000000002047984 */ /* 0x000e620000000c00 */
[----:B------:R-:W-:Y:S06]  /*5aaa0*/  BAR.SYNC.DEFER_BLOCKING 0x0 ;  /* 0x0000000000007b1d */ /* 0x000fec0000010000 */
[----:B---3--:R-:W-:Y:S04]  /*5aab0*/  STL.64 [R1+0x25f8], R26 ;  /* 0x0025f81a01007387 */ /* 0x008fe80000100a00 */
[----:B--2---:R2:W-:Y:S04]  /*5aac0*/  STL.64 [R1+0x25f0], R24 ;  /* 0x0025f01801007387 */ /* 0x0045e80000100a00 */
[----:B--2---:R-:W2:Y:S04]  /*5aad0*/  LDL.LU R24, [R1+0x170] ;  /* 0x0001700001187983 */ /* 0x004ea80000300800 */
[----:B------:R-:W2:Y:S04]  /*5aae0*/  LDL.LU R25, [R1+0x174] ;  /* 0x0001740001197983 */ /* 0x000ea80000300800 */
[----:B------:R-:W3:Y:S04]  /*5aaf0*/  LDL.LU R26, [R1+0x178] ;  /* 0x00017800011a7983 */ /* 0x000ee80000300800 */
[----:B------:R-:W3:Y:S04]  /*5ab00*/  LDL.LU R27, [R1+0x17c] ;  /* 0x00017c00011b7983 */ /* 0x000ee80000300800 */
[----:B---3--:R-:W-:Y:S04]  /*5ab10*/  STL.64 [R1+0x2608], R26 ;  /* 0x0026081a01007387 */ /* 0x008fe80000100a00 */
[----:B--2---:R2:W-:Y:S04]  /*5ab20*/  STL.64 [R1+0x2600], R24 ;  /* 0x0026001801007387 */ /* 0x0045e80000100a00 */
[----:B--2---:R-:W2:Y:S04]  /*5ab30*/  LDL.LU R24, [R1+0x180] ;  /* 0x0001800001187983 */ /* 0x004ea80000300800 */
[----:B------:R-:W2:Y:S04]  /*5ab40*/  LDL.LU R25, [R1+0x184] ;  /* 0x0001840001197983 */ /* 0x000ea80000300800 */
[----:B------:R-:W2:Y:S04]  /*5ab50*/  LDL.LU R26, [R1+0x188] ;  /* 0x00018800011a7983 */ /* 0x000ea80000300800 */
[----:B------:R-:W2:Y:S04]  /*5ab60*/  LDL.LU R27, [R1+0x18c] ;  /* 0x00018c00011b7983 */ /* 0x000ea80000300800 */
[----:B------:R-:W3:Y:S04]  /*5ab70*/  LDL.LU R20, [R1+0x150] ;  /* 0x0001500001147983 */ /* 0x000ee80000300800 */
[----:B-1----:R1:W-:Y:S04]  /*5ab80*/  STL.64 [R1+0x190], R4 ;  /* 0x0001900401007387 */ /* 0x0023e80000100a00 */
[----:B------:R4:W-:Y:S04]  /*5ab90*/  STL.64 [R1+0x198], R6 ;  /* 0x0001980601007387 */ /* 0x0009e80000100a00 */
        /* <DEDUP_REMOVED lines=15> */
[----:B-1----:R-:W3:Y:S04]  /*5ac90*/  LDL.LU R4, [R1+0x110] ;  /* 0x0001100001047983 */ /* 0x002ee80000300800 */
[----:B------:R-:W3:Y:S04]  /*5aca0*/  LDL.LU R5, [R1+0x114] ;  /* 0x0001140001057983 */ /* 0x000ee80000300800 */
[----:B----4-:R-:W4:Y:S04]  /*5acb0*/  LDL.LU R6, [R1+0x118] ;  /* 0x0001180001067983 */ /* 0x010f280000300800 */
[----:B------:R-:W4:Y:S04]  /*5acc0*/  LDL.LU R7, [R1+0x11c] ;  /* 0x00011c0001077983 */ /* 0x000f280000300800 */
[----:B--2---:R-:W-:Y:S01]  /*5acd0*/  STSM.16.M88.4 [R0], R24 ;  /* 0x0000001800007844 */ /* 0x004fe20000000200 */
[----:B------:R-:W-:Y:S06]  /*5ace0*/  BAR.SYNC.DEFER_BLOCKING 0x0 ;  /* 0x0000000000007b1d */ /* 0x000fec0000010000 */
[----:B------:R-:W1:Y:S04]  /*5acf0*/  LDS.128 R24, [R2] ;  /* 0x0000000002187984 */ /* 0x000e680000000c00 */
[----:B-1----:R-:W-:Y:S04]  /*5ad00*/  STL.64 [R1+0x180], R24 ;  /* 0x0001801801007387 */ /* 0x002fe80000100a00 */
[----:B------:R1:W-:Y:S04]  /*5ad10*/  STL.64 [R1+0x188], R26 ;  /* 0x0001881a01007387 */ /* 0x0003e80000100a00 */
[----:B-1----:R-:W2:Y:S04]  /*5ad20*/  LDL.LU.64 R26, [R1+0x2608] ;  /* 0x00260800011a7983 */ /* 0x002ea80000300a00 */
[----:B------:R-:W2:Y:S01]  /*5ad30*/  LDL.LU.64 R24, [R1+0x2600] ;  /* 0x0026000001187983 */ /* 0x000ea20000300a00 */
[----:B------:R-:W-:Y:S06]  /*5ad40*/  BAR.SYNC.DEFER_BLOCKING 0x0 ;  /* 0x0000000000007b1d */ /* 0x000fec0000010000 */
[----:B--2---:R-:W-:Y:S02]  /*5ad50*/  STSM.16.M88.4 [R0], R24 ;  /* 0x0000001800007844 */ /* 0x004fe40000000200 */
[----:B------:R-:W-:Y:S06]  /*5ad60*/  BAR.SYNC.DEFER_BLOCKING 0x0 ;  /* 0x0000000000007b1d */ /* 0x000fec0000010000 */
[----:B------:R-:W1:Y:S04]  /*5ad70*/  LDS.128 R24, [R2] ;  /* 0x0000000002187984 */ /* 0x000e680000000c00 */
[----:B-1----:R-:W-:Y:S04]  /*5ad80*/  STL.64 [R1], R24 ;  /* 0x0000001801007387 */ /* 0x002fe80000100a00 */
[----:B------:R1:W-:Y:S04]  /*5ad90*/  STL.64 [R1+0x8], R26 ;  /* 0x0000081a01007387 */ /* 0x0003e80000100a00 */
[----:B-1----:R-:W2:Y:S04]  /*5ada0*/  LDL.LU.64 R26, [R1+0x25f8] ;  /* 0x0025f800011a7983 */ /* 0x002ea80000300a00 */
[----:B------:R-:W2:Y:S01]  /*5adb0*/  LDL.LU.64 R24, [R1+0x25f0] ;  /* 0x0025f00001187983 */ /* 0x000ea20000300a00 */
[----:B------:R-:W-:Y:S06]  /*5adc0*/  BAR.SYNC.DEFER_BLOCKING 0x0 ;  /* 0x0000000000007b1d */ /* 0x000fec0000010000 */
[----:B--2---:R-:W-:Y:S02]  /*5add0*/  STSM.16.M88.4 [R0], R24 ;  /* 0x0000001800007844 */ /* 0x004fe40000000200 */
[----:B------:R-:W-:Y:S06]  /*5ade0*/  BAR.SYNC.DEFER_BLOCKING 0x0 ;  /* 0x0000000000007b1d */ /* 0x000fec0000010000 */
[----:B------:R-:W1:Y:S02]  /*5adf0*/  LDS.128 R24, [R2] ;  /* 0x0000000002187984 */ /* 0x000e640000000c00 */
[----:B------:R-:W-:Y:S06]  /*5ae00*/  BAR.SYNC.DEFER_BLOCKING 0x0 ;  /* 0x0000000000007b1d */ /* 0x000fec0000010000 */
[----:B---3--:R-:W-:Y:S02]  /*5ae10*/  STSM.16.M88.4 [R0], R20 ;  /* 0x0000001400007844 */ /* 0x008fe40000000200 */
[----:B------:R-:W-:Y:S01]  /*5ae20*/  BAR.SYNC.DEFER_BLOCKING 0x0 ;  /* 0x0000000000007b1d */ /* 0x000fe20000010000 */
[----:B-1----:R-:W-:-:S05]  /*5ae30*/  IMAD.MOV.U32 R29, RZ, RZ, R24 ;  /* 0x000000ffff1d7224 */ /* 0x002fca00078e0018 */
[----:B------:R-:W-:Y:S04]  /*5ae40*/  STL [R1+0x164], R25 ;  /* 0x0001641901007387 */ /* 0x000fe80000100800 */
[----:B------:R-:W-:Y:S04]  /*5ae50*/  STL.64 [R1+0x168], R26 ;  /* 0x0001681a01007387 */ /* 0x000fe80000100a00 */
[----:B------:R-:W-:Y:S04]  /*5ae60*/  STL [R1+0x24b8], R29 ;  /* 0x0024b81d01007387 */ /* 0x000fe80000100800 */
        /* <DEDUP_REMOVED lines=20> */
[----:B----4-:R-:W-:Y:S04]  /*5afb0*/  STSM.16.M88.4 [R0], R4 ;  /* 0x0000000400007844 */ /* 0x010fe80000000200 */
[----:B-1----:R-:W-:Y:S04]  /*5afc0*/  STL.64 [R1+0x120], R8 ;  /* 0x0001200801007387 */ /* 0x002fe80000100a00 */
[----:B------:R-:W-:Y:S04]  /*5afd0*/  STL.64 [R1+0x128], R10 ;  /* 0x0001280a01007387 */ /* 0x000fe80000100a00 */
[----:B------:R-:W2:Y:S04]  /*5afe0*/  LDL.LU R24, [R1+0xe0] ;  /* 0x0000e00001187983 */ /* 0x000ea80000300800 */
[----:B------:R-:W2:Y:S04]  /*5aff0*/  LDL.LU R25, [R1+0xe4] ;  /* 0x0000e40001197983 */ /* 0x000ea80000300800 */
[----:B------:R-:W3:Y:S04]  /*5b000*/  LDL.LU R26, [R1+0xe8] ;  /* 0x0000e800011a7983 */ /* 0x000ee80000300800 */
[----:B------:R-:W3:Y:S01]  /*5b010*/  LDL.LU R27, [R1+0xec] ;  /* 0x0000ec00011b7983 */ /* 0x000ee20000300800 */
[----:B------:R-:W-:Y:S06]  /*5b020*/  BAR.SYNC.DEFER_BLOCKING 0x0 ;  /* 0x0000000000007b1d */ /* 0x000fec0000010000 */
[----:B---3--:R-:W-:Y:S04]  /*5b030*/  STL.64 [R1+0x25c8], R26 ;  /* 0x0025c81a01007387 */ /* 0x008fe80000100a00 */
[----:B--2---:R1:W-:Y:S04]  /*5b040*/  STL.64 [R1+0x25c0], R24 ;  /* 0x0025c01801007387 */ /* 0x0043e80000100a00 */
[----:B-1----:R-:W2:Y:S04]  /*5b050*/  LDL.LU R24, [R1+0xf0] ;  /* 0x0000f00001187983 */ /* 0x002ea80000300800 */
[----:B------:R-:W2:Y:S04]  /*5b060*/  LDL.LU R25, [R1+0xf4] ;  /* 0x0000f40001197983 */ /* 0x000ea80000300800 */
[----:B------:R-:W3:Y:S04]  /*5b070*/  LDL.LU R26, [R1+0xf8] ;  /* 0x0000f800011a7983 */ /* 0x000ee80000300800 */
[----:B------:R-:W3:Y:S04]  /*5b080*/  LDL.LU R27, [R1+0xfc] ;  /* 0x0000fc00011b7983 */ /* 0x000ee80000300800 */
[----:B---3--:R-:W-:Y:S04]  /*5b090*/  STL.64 [R1+0x25d8], R26 ;  /* 0x0025d81a01007387 */ /* 0x008fe80000100a00 */
[----:B--2---:R1:W-:Y:S04]  /*5b0a0*/  STL.64 [R1+0x25d0], R24 ;  /* 0x0025d01801007387 */ /* 0x0043e80000100a00 */
[----:B-1----:R-:W2:Y:S04]  /*5b0b0*/  LDL.LU R24, [R1+0x100] ;  /* 0x0001000001187983 */ /* 0x002ea80000300800 */
[----:B------:R-:W2:Y:S04]  /*5b0c0*/  LDL.LU R25, [R1+0x104] ;  /* 0x0001040001197983 */ /* 0x000ea80000300800 */
[----:B------:R-:W3:Y:S04]  /*5b0d0*/  LDL.LU R26, [R1+0x108] ;  /* 0x00010800011a7983 */ /* 0x000ee80000300800 */
[----:B------:R-:W3:Y:S04]  /*5b0e0*/  LDL.LU R27, [R1+0x10c] ;  /* 0x00010c00011b7983 */ /* 0x000ee80000300800 */
[----:B---3--:R-:W-:Y:S04]  /*5b0f0*/  STL.64 [R1+0x25e8], R26 ;  /* 0x0025e81a01007387 */ /* 0x008fe80000100a00 */
[----:B--2---:R-:W-:Y:S04]  /*5b100*/  STL.64 [R1+0x25e0], R24 ;  /* 0x0025e01801007387 */ /* 0x004fe80000100a00 */
[----:B------:R-:W1:Y:S04]  /*5b110*/  LDS.128 R24, [R2] ;  /* 0x0000000002187984 */ /* 0x000e680000000c00 */
[----:B------:R-:W2:Y:S04]  /*5b120*/  LDL.LU R20, [R1+0xd0] ;  /* 0x0000d00001147983 */ /* 0x000ea80000300800 */
[----:B------:R-:W2:Y:S04]  /*5b130*/  LDL.LU R21, [R1+0xd4] ;  /* 0x0000d40001157983 */ /* 0x000ea80000300800 */
[----:B------:R-:W2:Y:S04]  /*5b140*/  LDL.LU R22, [R1+0xd8] ;  /* 0x0000d80001167983 */ /* 0x000ea80000300800 */
[----:B------:R-:W2:Y:S04]  /*5b150*/  LDL.LU R23, [R1+0xdc] ;  /* 0x0000dc0001177983 */ /* 0x000ea80000300800 */
[----:B------:R-:W3:Y:S04]  /*5b160*/  LDL.LU R16, [R1+0xc0] ;  /* 0x0000c00001107983 */ /* 0x000ee80000300800 */
[----:B------:R-:W3:Y:S04]  /*5b170*/  LDL.LU R17, [R1+0xc4] ;  /* 0x0000c40001117983 */ /* 0x000ee80000300800 */
        /* <DEDUP_REMOVED lines=14> */
[----:B-1----:R-:W-:Y:S04]  /*5b260*/  STL.64 [R1+0x110], R24 ;  /* 0x0001101801007387 */ /* 0x002fe80000100a00 */
[----:B------:R1:W-:Y:S01]  /*5b270*/  STL.64 [R1+0x118], R26 ;  /* 0x0001181a01007387 */ /* 0x0003e20000100a00 */
[----:B------:R-:W-:Y:S06]  /*5b280*/  BAR.SYNC.DEFER_BLOCKING 0x0 ;  /* 0x0000000000007b1d */ /* 0x000fec0000010000 */
[----:B-1----:R-:W2:Y:S04]  /*5b290*/  LDL.LU.64 R26, [R1+0x25e8] ;  /* 0x0025e800011a7983 */ /* 0x002ea80000300a00 */
[----:B------:R-:W2:Y:S04]  /*5b2a0*/  LDL.LU.64 R24, [R1+0x25e0] ;  /* 0x0025e00001187983 */ /* 0x000ea80000300a00 */
        /* <DEDUP_REMOVED lines=30> */
[----:B------:R-:W1:Y:S01]  /*5b490*/  LDS.128 R16, [R2] ;  /* 0x0000000002107984 */ /* 0x000e620000000c00 */
[----:B------:R-:W-:Y:S06]  /*5b4a0*/  BAR.SYNC.DEFER_BLOCKING 0x0 ;  /* 0x0000000000007b1d */ /* 0x000fec0000010000 */
[----:B----4-:R-:W-:Y:S02]  /*5b4b0*/  STSM.16.M88.4 [R0], R12 ;  /* 0x0000000c00007844 */ /* 0x010fe40000000200 */
        /* <DEDUP_REMOVED lines=11> */
[----:B------:R2:W-:Y:S04]  /*5b570*/  STSM.16.M88.4 [R0], R4 ;  /* 0x0000000400007844 */ /* 0x0005e80000000200 */
[----:B-1----:R-:W-:Y:S04]  /*5b580*/  STL.64 [R1+0xa0], R8 ;  /* 0x0000a00801007387 */ /* 0x002fe80000100a00 */
[----:B------:R-:W-:Y:S04]  /*5b590*/  STL.64 [R1+0xa8], R10 ;  /* 0x0000a80a01007387 */ /* 0x000fe80000100a00 */
[----:B--2---:R-:W2:Y:S04]  /*5b5a0*/  LDL.LU R4, [R1+0x60] ;  /* 0x0000600001047983 */ /* 0x004ea80000300800 */
        /* <DEDUP_REMOVED lines=67> */
[----:B------:R1:W-:Y:S04]  /*5b9e0*/  STL.64 [R1+0x68], R6 ;  /* 0x0000680601007387 */ /* 0x0003e80000100a00 */
[----:B-1----:R-:W2:Y:S04]  /*5b9f0*/  LDL.LU.64 R6, [R1+0x2588] ;  /* 0x0025880001067983 */ /* 0x002ea80000300a00 */
[----:B------:R-:W2:Y:S04]  /*5ba00*/  LDL.LU.64 R4, [R1+0x2580] ;  /* 0x0025800001047983 */ /* 0x000ea80000300a00 */
[----:B------:R-:W1:Y:S01]  /*5ba10*/  LDS.128 R8, [R2] ;  /* 0x0000000002087984 */ /* 0x000e620000000c00 */
[----:B------:R-:W-:Y:S06]  /*5ba20*/  BAR.SYNC.DEFER_BLOCKING 0x0 ;  /* 0x0000000000007b1d */ /* 0x000fec0000010000 */
[----:B---3--:R-:W-:Y:S02]  /*5ba30*/  STSM.16.M88.4 [R0], R12 ;  /* 0x0000000c00007844 */ /* 0x008fe40000000200 */
[----:B------:R-:W-:Y:S06]  /*5ba40*/  BAR.SYNC.DEFER_BLOCKING 0x0 ;  /* 0x0000000000007b1d */ /* 0x000fec0000010000 */
[----:B-1----:R-:W-:Y:S04]  /*5ba50*/  STL.64 [R1+0x50], R8 ;  /* 0x0000500801007387 */ /* 0x002fe80000100a00 */
[----:B------:R1:W-:Y:S04]  /*5ba60*/  STL.64 [R1+0x58], R10 ;  /* 0x0000580a01007387 */ /* 0x0003e80000100a00 */
[----:B-1----:R-:W3:Y:S04]  /*5ba70*/  LDL.LU.64 R10, [R1+0x2578] ;  /* 0x00257800010a7983 */ /* 0x002ee80000300a00 */
[----:B------:R-:W3:Y:S04]  /*5ba80*/  LDL.LU.64 R8, [R1+0x2570] ;  /* 0x0025700001087983 */ /* 0x000ee80000300a00 */
[----:B------:R-:W1:Y:S01]  /*5ba90*/  LDS.128 R12, [R2] ;  /* 0x00000000020c7984 */ /* 0x000e620000000c00 */
[----:B------:R-:W-:Y:S06]  /*5baa0*/  BAR.SYNC.DEFER_BLOCKING 0x0 ;  /* 0x0000000000007b1d */ /* 0x000fec0000010000 */
[----:B----4-:R-:W-:Y:S02]  /*5bab0*/  STSM.16.M88.4 [R0], R16 ;  /* 0x0000001000007844 */ /* 0x010fe40000000200 */
[----:B------:R-:W-:Y:S06]  /*5bac0*/  BAR.SYNC.DEFER_BLOCKING 0x0 ;  /* 0x0000000000007b1d */ /* 0x000fec0000010000 */
[----:B-1----:R-:W-:Y:S04]  /*5bad0*/  STL.64 [R1+0x40], R12 ;  /* 0x0000400c01007387 */ /* 0x002fe80000100a00 */
[----:B------:R1:W-:Y:S04]  /*5bae0*/  STL.64 [R1+0x48], R14 ;  /* 0x0000480e01007387 */ /* 0x0003e80000100a00 */
[----:B-1----:R-:W4:Y:S04]  /*5baf0*/  LDL.LU.64 R14, [R1+0x2568] ;  /* 0x00256800010e7983 */ /* 0x002f280000300a00 */
[----:B------:R-:W4:Y:S04]  /*5bb00*/  LDL.LU.64 R12, [R1+0x2560] ;  /* 0x00256000010c7983 */ /* 0x000f280000300a00 */
[----:B------:R-:W1:Y:S01]  /*5bb10*/  LDS.128 R16, [R2] ;  /* 0x0000000002107984 */ /* 0x000e620000000c00 */
[----:B------:R-:W-:Y:S06]  /*5bb20*/  BAR.SYNC.DEFER_BLOCKING 0x0 ;  /* 0x0000000000007b1d */ /* 0x000fec0000010000 */
[----:B-1----:R-:W-:Y:S04]  /*5bb30*/  STL.64 [R1+0x30], R16 ;  /* 0x0000301001007387 */ /* 0x002fe80000100a00 */
[----:B------:R1:W-:Y:S04]  /*5bb40*/  STL.64 [R1+0x38], R18 ;  /* 0x0000381201007387 */ /* 0x0003e80000100a00 */
[----:B-1----:R-:W4:Y:S04]  /*5bb50*/  LDL.LU.64 R18, [R1+0x2558] ;  /* 0x0025580001127983 */ /* 0x002f280000300a00 */
[----:B------:R-:W4:Y:S04]  /*5bb60*/  LDL.LU.64 R16, [R1+0x2550] ;  /* 0x0025500001107983 */ /* 0x000f280000300a00 */
[----:B------:R-:W-:Y:S01]  /*5bb70*/  STSM.16.M88.4 [R0], R20 ;  /* 0x0000001400007844 */ /* 0x000fe20000000200 */
[----:B------:R-:W-:Y:S06]  /*5bb80*/  BAR.SYNC.DEFER_BLOCKING 0x0 ;  /* 0x0000000000007b1d */ /* 0x000fec0000010000 */
[----:B------:R-:W1:Y:S02]  /*5bb90*/  LDS.128 R20, [R2] ;  /* 0x0000000002147984 */ /* 0x000e640000000c00 */
[----:B------:R-:W-:Y:S06]  /*5bba0*/  BAR.SYNC.DEFER_BLOCKING 0x0 ;  /* 0x0000000000007b1d */ /* 0x000fec0000010000 */
[----:B------:R-:W-:Y:S02]  /*5bbb0*/  STSM.16.M88.4 [R0], R24 ;  /* 0x0000001800007844 */ /* 0x000fe40000000200 */
[----:B------:R-:W-:Y:S06]  /*5bbc0*/  BAR.SYNC.DEFER_BLOCKING 0x0 ;  /* 0x0000000000007b1d */ /* 0x000fec0000010000 */
[----:B-1----:R-:W-:Y:S04]  /*5bbd0*/  STL.64 [R1+0x20], R20 ;  /* 0x0000201401007387 */ /* 0x002fe80000100a00 */
[----:B------:R1:W-:Y:S04]  /*5bbe0*/  STL.64 [R1+0x28], R22 ;  /* 0x0000281601007387 */ /* 0x0003e80000100a00 */
[----:B------:R-:W0:Y:S01]  /*5bbf0*/  LDS.128 R24, [R2] ;  /* 0x0000000002187984 */ /* 0x000e220000000c00 */
[----:B------:R-:W-:Y:S06]  /*5bc00*/  BAR.SYNC.DEFER_BLOCKING 0x0 ;  /* 0x0000000000007b1d */ /* 0x000fec0000010000 */
[----:B-1----:R-:W4:Y:S04]  /*5bc10*/  LDL.LU.64 R22, [R1+0x2548] ;  /* 0x0025480001167983 */ /* 0x002f280000300a00 */
[----:B------:R-:W4:Y:S04]  /*5bc20*/  LDL.LU.64 R20, [R1+0x2540] ;  /* 0x0025400001147983 */ /* 0x000f280000300a00 */
[----:B--2---:R-:W-:Y:S01]  /*5bc30*/  STSM.16.M88.4 [R0], R4 ;  /* 0x0000000400007844 */ /* 0x004fe20000000200 */
[----:B------:R-:W-:Y:S06]  /*5bc40*/  BAR.SYNC.DEFER_BLOCKING 0x0 ;  /* 0x0000000000007b1d */ /* 0x000fec0000010000 */
[----:B0-----:R-:W-:Y:S04]  /*5bc50*/  STL.64 [R1+0x170], R24 ;  /* 0x0001701801007387 */ /* 0x001fe80000100a00 */
[----:B------:R-:W-:Y:S04]  /*5bc60*/  STL.64 [R1+0x178], R26 ;  /* 0x0001781a01007387 */ /* 0x000fe80000100a00 */
[----:B------:R-:W0:Y:S01]  /*5bc70*/  LDS.128 R4, [R2] ;  /* 0x0000000002047984 */ /* 0x000e220000000c00 */
[----:B------:R-:W-:Y:S06]  /*5bc80*/  BAR.SYNC.DEFER_BLOCKING 0x0 ;  /* 0x0000000000007b1d */ /* 0x000fec0000010000 */
[----:B---3--:R1:W-:Y:S04]  /*5bc90*/  STSM.16.M88.4 [R0], R8 ;  /* 0x0000000800007844 */ /* 0x0083e80000000200 */
[----:B0-----:R-:W-:Y:S04]  /*5bca0*/  STL.64 [R1+0x10], R4 ;  /* 0x0000100401007387 */ /* 0x001fe80000100a00 */
[----:B------:R-:W-:Y:S01]  /*5bcb0*/  STL.64 [R1+0x18], R6 ;  /* 0x0000180601007387 */ /* 0x000fe20000100a00 */
[----:B------:R-:W-:Y:S06]  /*5bcc0*/  BAR.SYNC.DEFER_BLOCKING 0x0 ;  /* 0x0000000000007b1d */ /* 0x000fec0000010000 */
[----:B-1----:R-:W2:Y:S04]  /*5bcd0*/  LDL.LU R8, [R1+0x1f0] ;  /* 0x0001f00001087983 */ /* 0x002ea80000300800 */
[----:B------:R-:W0:Y:S01]  /*5bce0*/  LDS.128 R4, [R2] ;  /* 0x0000000002047984 */ /* 0x000e220000000c00 */
[----:B------:R-:W-:Y:S06]  /*5bcf0*/  BAR.SYNC.DEFER_BLOCKING 0x0 ;  /* 0x0000000000007b1d */ /* 0x000fec0000010000 */
[----:B----4-:R-:W-:Y:S02]  /*5bd00*/  STSM.16.M88.4 [R0], R12 ;  /* 0x0000000c00007844 */ /* 0x010fe40000000200 */
[----:B------:R-:W-:Y:S06]  /*5bd10*/  BAR.SYNC.DEFER_BLOCKING 0x0 ;  /* 0x0000000000007b1d */ /* 0x000fec0000010000 */
[----:B------:R-:W1:Y:S02]  /*5bd20*/  LDS.128 R24, [R2] ;  /* 0x0000000002187984 */ /* 0x000e640000000c00 */
[----:B------:R-:W-:Y:S06]  /*5bd30*/  BAR.SYNC.DEFER_BLOCKING 0x0 ;  /* 0x0000000000007b1d */ /* 0x000fec0000010000 */
[----:B0-----:R0:W-:Y:S04]  /*5bd40*/  STL.64 [R1+0x3b0], R4 ;  /* 0x0003b00401007387 */ /* 0x0011e80000100a00 */
[----:B------:R3:W-:Y:S04]  /*5bd50*/  STL.64 [R1+0x3b8], R6 ;  /* 0x0003b80601007387 */ /* 0x0007e80000100a00 */
[----:B------:R-:W2:Y:S04]  /*5bd60*/  LDL.LU R9, [R1+0x1f4] ;  /* 0x0001f40001097983 */ /* 0x000ea80000300800 */
[----:B------:R-:W2:Y:S04]  /*5bd70*/  LDL.LU R10, [R1+0x1f8] ;  /* 0x0001f800010a7983 */ /* 0x000ea80000300800 */
[----:B------:R4:W-:Y:S04]  /*5bd80*/  STSM.16.M88.4 [R0], R16 ;  /* 0x0000001000007844 */ /* 0x0009e80000000200 */
[----:B------:R-:W2:Y:S01]  /*5bd90*/  LDL.LU R11, [R1+0x1fc] ;  /* 0x0001fc00010b7983 */ /* 0x000ea20000300800 */
[----:B------:R-:W-:Y:S06]  /*5bda0*/  BAR.SYNC.DEFER_BLOCKING 0x0 ;  /* 0x0000000000007b1d */ /* 0x000fec0000010000 */
[----:B0-----:R-:W2:Y:S04]  /*5bdb0*/  LDL.LU R4, [R1+0x1e0] ;  /* 0x0001e00001047983 */ /* 0x001ea80000300800 */
[----:B------:R-:W2:Y:S04]  /*5bdc0*/  LDL.LU R5, [R1+0x1e4] ;  /* 0x0001e40001057983 */ /* 0x000ea80000300800 */
[----:B---3--:R-:W3:Y:S04]  /*5bdd0*/  LDL.LU R6, [R1+0x1e8] ;  /* 0x0001e80001067983 */ /* 0x008ee80000300800 */
[----:B------:R-:W3:Y:S04]  /*5bde0*/  LDL.LU R7, [R1+0x1ec] ;  /* 0x0001ec0001077983 */ /* 0x000ee80000300800 */
[----:B------:R-:W2:Y:S04]  /*5bdf0*/  LDL.LU R12, [R1+0x200] ;  /* 0x00020000010c7983 */ /* 0x000ea80000300800 */
[----:B------:R-:W2:Y:S04]  /*5be00*/  LDL.LU R13, [R1+0x204] ;  /* 0x00020400010d7983 */ /* 0x000ea80000300800 */
[----:B------:R-:W2:Y:S04]  /*5be10*/  LDL.LU R14, [R1+0x208] ;  /* 0x00020800010e7983 */ /* 0x000ea80000300800 */
[----:B------:R-:W2:Y:S04]  /*5be20*/  LDL.LU R15, [R1+0x20c] ;  /* 0x00020c00010f7983 */ /* 0x000ea80000300800 */
[----:B-1----:R-:W-:Y:S04]  /*5be30*/  STL.64 [R1+0x3d0], R24 ;  /* 0x0003d01801007387 */ /* 0x002fe80000100a00 */
[----:B------:R-:W-:Y:S04]  /*5be40*/  STL.64 [R1+0x3d8], R26 ;  /* 0x0003d81a01007387 */ /* 0x000fe80000100a00 */
[----:B------:R-:W0:Y:S04]  /*5be50*/  LDS.128 R24, [R2] ;  /* 0x0000000002187984 */ /* 0x000e280000000c00 */
[----:B----4-:R-:W4:Y:S04]  /*5be60*/  LDL.LU R16, [R1+0x210] ;  /* 0x0002100001107983 */ /* 0x010f280000300800 */
[----:B------:R-:W4:Y:S04]  /*5be70*/  LDL.LU R17, [R1+0x214] ;  /* 0x0002140001117983 */ /* 0x000f280000300800 */
[----:B------:R-:W4:Y:S04]  /*5be80*/  LDL.LU R18, [R1+0x218] ;  /* 0x0002180001127983 */ /* 0x000f280000300800 */
[----:B------:R-:W4:Y:S01]  /*5be90*/  LDL.LU R19, [R1+0x21c] ;  /* 0x00021c0001137983 */ /* 0x000f220000300800 */
[----:B------:R-:W-:Y:S06]  /*5bea0*/  BAR.SYNC.DEFER_BLOCKING 0x0 ;  /* 0x0000000000007b1d */ /* 0x000fec0000010000 */
[----:B0-----:R-:W-:Y:S04]  /*5beb0*/  STL.64 [R1+0x3c0], R24 ;  /* 0x0003c01801007387 */ /* 0x001fe80000100a00 */
[----:B------:R0:W-:Y:S04]  /*5bec0*/  STL.64 [R1+0x3c8], R26 ;  /* 0x0003c81a01007387 */ /* 0x0001e80000100a00 */
[----:B0-----:R-:W3:Y:S04]  /*5bed0*/  LDL.LU.64 R26, [R1+0x2538] ;  /* 0x00253800011a7983 */ /* 0x001ee80000300a00 */
[----:B------:R-:W3:Y:S04]  /*5bee0*/  LDL.LU.64 R24, [R1+0x2530] ;  /* 0x0025300001187983 */ /* 0x000ee80000300a00 */
[----:B------:R-:W-:Y:S01]  /*5bef0*/  STSM.16.M88.4 [R0], R20 ;  /* 0x0000001400007844 */ /* 0x000fe20000000200 */
[----:B------:R-:W-:Y:S06]  /*5bf00*/  BAR.SYNC.DEFER_BLOCKING 0x0 ;  /* 0x0000000000007b1d */ /* 0x000fec0000010000 */
[----:B------:R-:W0:Y:S02]  /*5bf10*/  LDS.128 R20, [R2] ;  /* 0x0000000002147984 */ /* 0x000e240000000c00 */
[----:B------:R-:W-:Y:S06]  /*5bf20*/  BAR.SYNC.DEFER_BLOCKING 0x0 ;  /* 0x0000000000007b1d */ /* 0x000fec0000010000 */
[----:B0-----:R-:W-:Y:S04]  /*5bf30*/  STL.64 [R1+0x3f0], R20 ;  /* 0x0003f01401007387 */ /* 0x001fe80000100a00 */
[----:B------:R-:W-:Y:S04]  /*5bf40*/  STL.64 [R1+0x3f8], R22 ;  /* 0x0003f81601007387 */ /* 0x000fe80000100a00 */
[----:B---3--:R-:W-:Y:S01]  /*5bf50*/  STSM.16.M88.4 [R0], R24 ;  /* 0x0000001800007844 */ /* 0x008fe20000000200 */
[----:B------:R-:W-:Y:S06]  /*5bf60*/  BAR.SYNC.DEFER_BLOCKING 0x0 ;  /* 0x0000000000007b1d */ /* 0x000fec0000010000 */
[----:B------:R-:W0:Y:S02]  /*5bf70*/  LDS.128 R20, [R2] ;  /* 0x0000000002147984 */ /* 0x000e240000000c00 */
[----:B------:R-:W-:Y:S06]  /*5bf80*/  BAR.SYNC.DEFER_BLOCKING 0x0 ;  /* 0x0000000000007b1d */ /* 0x000fec0000010000 */
[----:B----4-:R-:W-:Y:S02]  /*5bf90*/  STSM.16.M88.4 [R0], R16 ;  /* 0x0000001000007844 */ /* 0x010fe40000000200 */
[----:B------:R-:W-:Y:S06]  /*5bfa0*/  BAR.SYNC.DEFER_BLOCKING 0x0 ;  /* 0x0000000000007b1d */ /* 0x000fec0000010000 */
[----:B------:R-:W1:Y:S02]  /*5bfb0*/  LDS.128 R16, [R2] ;  /* 0x0000000002107984 */ /* 0x000e640000000c00 */
[----:B------:R-:W-:Y:S06]  /*5bfc0*/  BAR.SYNC.DEFER_BLOCKING 0x0 ;  /* 0x0000000000007b1d */ /* 0x000fec0000010000 */
[----:B--2---:R-:W-:Y:S02]  /*5bfd0*/  STSM.16.M88.4 [R0], R12 ;  /* 0x0000000c00007844 */ /* 0x004fe40000000200 */
[----:B------:R-:W-:Y:S06]  /*5bfe0*/  BAR.SYNC.DEFER_BLOCKING 0x0 ;  /* 0x0000000000007b1d */ /* 0x000fec0000010000 */
[----:B------:R-:W2:Y:S02]  /*5bff0*/  LDS.128 R12, [R2] ;  /* 0x00000000020c7984 */ /* 0x000ea40000000c00 */
[----:B------:R-:W-:Y:S06]  /*5c000*/  BAR.SYNC.DEFER_BLOCKING 0x0 ;  /* 0x0000000000007b1d */ /* 0x000fec0000010000 */
[----:B------:R-:W-:Y:S02]  /*5c010*/  STSM.16.M88.4 [R0], R8 ;  /* 0x0000000800007844 */ /* 0x000fe40000000200 */
[----:B------:R-:W-:Y:S06]  /*5c020*/  BAR.SYNC.DEFER_BLOCKING 0x0 ;  /* 0x0000000000007b1d */ /* 0x000fec0000010000 */
[----:B------:R-:W3:Y:S02]  /*5c030*/  LDS.128 R8, [R2] ;  /* 0x0000000002087984 */ /* 0x000ee40000000c00 */
[----:B------:R-:W-:Y:S06]  /*5c040*/  BAR.SYNC.DEFER_BLOCKING 0x0 ;  /* 0x0000000000007b1d */ /* 0x000fec0000010000 */
[----:B------:R-:W-:Y:S04]  /*5c050*/  STL [R1+0x24c0], R26 ;  /* 0x0024c01a01007387 */ /* 0x000fe80000100800 */
[----:B0-----:R-:W-:Y:S04]  /*5c060*/  STL.64 [R1+0x3e0], R20 ;  /* 0x0003e01401007387 */ /* 0x001fe80000100a00 */
[----:B------:R-:W-:Y:S04]  /*5c070*/  STL.64 [R1+0x3e8], R22 ;  /* 0x0003e81601007387 */ /* 0x000fe80000100a00 */
[----:B-1----:R-:W-:Y:S04]  /*5c080*/  STL.64 [R1+0x210], R16 ;  /* 0x0002101001007387 */ /* 0x002fe80000100a00 */
[----:B------:R-:W-:Y:S04]  /*5c090*/  STL.64 [R1+0x218], R18 ;  /* 0x0002181201007387 */ /* 0x000fe80000100a00 */
[----:B--2---:R-:W-:Y:S04]  /*5c0a0*/  STL.64 [R1+0x200], R12 ;  /* 0x0002000c01007387 */ /* 0x004fe80000100a00 */
[----:B------:R-:W-:Y:S04]  /*5c0b0*/  STL.64 [R1+0x208], R14 ;  /* 0x0002080e01007387 */ /* 0x000fe80000100a00 */
[----:B---3--:R-:W-:Y:S04]  /*5c0c0*/  STL.64 [R1+0x1f0], R8 ;  /* 0x0001f00801007387 */ /* 0x008fe80000100a00 */
[----:B------:R0:W-:Y:S04]  /*5c0d0*/  STSM.16.M88.4 [R0], R4 ;  /* 0x0000000400007844 */ /* 0x0001e80000000200 */
[----:B------:R-:W-:Y:S04]  /*5c0e0*/  STL.64 [R1+0x1f8], R10 ;  /* 0x0001f80a01007387 */ /* 0x000fe80000100a00 */
        /* <DEDUP_REMOVED lines=8> */
[----:B------:R-:W-:Y:S06]  /*5c170*/  BAR.SYNC.DEFER_BLOCKING 0x0 ;  /* 0x0000000000007b1d */ /* 0x000fec0000010000 */
[----:B----4-:R-:W-:Y:S04]  /*5c180*/  STL.64 [R1+0x2518], R26 ;  /* 0x0025181a01007387 */ /* 0x010fe80000100a00 */
[----:B---3--:R0:W-:Y:S04]  /*5c190*/  STL.64 [R1+0x2510], R24 ;  /* 0x0025101801007387 */ /* 0x0081e80000100a00 */
[----:B0-----:R-:W3:Y:S04]  /*5c1a0*/  LDL.LU R24, [R1+0x230] ;  /* 0x0002300001187983 */ /* 0x001ee80000300800 */
[----:B------:R-:W3:Y:S04]  /*5c1b0*/  LDL.LU R25, [R1+0x234] ;  /* 0x0002340001197983 */ /* 0x000ee80000300800 */
[----:B------:R-:W4:Y:S04]  /*5c1c0*/  LDL.LU R26, [R1+0x238] ;  /* 0x00023800011a7983 */ /* 0x000f280000300800 */
[----:B------:R-:W4:Y:S04]  /*5c1d0*/  LDL.LU R27, [R1+0x23c] ;  /* 0x00023c00011b7983 */ /* 0x000f280000300800 */
[----:B----4-:R-:W-:Y:S04]  /*5c1e0*/  STL.64 [R1+0x2528], R26 ;  /* 0x0025281a01007387 */ /* 0x010fe80000100a00 */
[----:B---3--:R-:W-:Y:S04]  /*5c1f0*/  STL.64 [R1+0x2520], R24 ;  /* 0x0025201801007387 */ /* 0x008fe80000100a00 */
[----:B------:R-:W0:Y:S01]  /*5c200*/  LDS.128 R24, [R2] ;  /* 0x0000000002187984 */ /* 0x000e220000000c00 */
[----:B------:R-:W-:Y:S06]  /*5c210*/  BAR.SYNC.DEFER_BLOCKING 0x0 ;  /* 0x0000000000007b1d */ /* 0x000fec0000010000 */
[----:B------:R-:W3:Y:S04]  /*5c220*/  LDL.LU R20, [R1+0x250] ;  /* 0x0002500001147983 */ /* 0x000ee80000300800 */
[----:B------:R-:W3:Y:S04]  /*5c230*/  LDL.LU R21, [R1+0x254] ;  /* 0x0002540001157983 */ /* 0x000ee80000300800 */
[----:B------:R-:W3:Y:S04]  /*5c240*/  LDL.LU R22, [R1+0x258] ;  /* 0x0002580001167983 */ /* 0x000ee80000300800 */
[----:B------:R-:W3:Y:S04]  /*5c250*/  LDL.LU R23, [R1+0x25c] ;  /* 0x00025c0001177983 */ /* 0x000ee80000300800 */
[----:B--2---:R1:W-:Y:S04]  /*5c260*/  STSM.16.M88.4 [R0], R4 ;  /* 0x0000000400007844 */ /* 0x0043e80000000200 */
[----:B------:R-:W2:Y:S04]  /*5c270*/  LDL.LU R16, [R1+0x290] ;  /* 0x0002900001107983 */ /* 0x000ea80000300800 */
[----:B------:R-:W2:Y:S04]  /*5c280*/  LDL.LU R17, [R1+0x294] ;  /* 0x0002940001117983 */ /* 0x000ea80000300800 */
[----:B------:R-:W2:Y:S04]  /*5c290*/  LDL.LU R18, [R1+0x298] ;  /* 0x0002980001127983 */ /* 0x000ea80000300800 */
[----:B------:R-:W2:Y:S01]  /*5c2a0*/  LDL.LU R19, [R1+0x29c] ;  /* 0x00029c0001137983 */ /* 0x000ea20000300800 */
[----:B------:R-:W-:Y:S06]  /*5c2b0*/  BAR.SYNC.DEFER_BLOCKING 0x0 ;  /* 0x0000000000007b1d */ /* 0x000fec0000010000 */
        /* <DEDUP_REMOVED lines=8> */
[----:B0-----:R-:W-:Y:S04]  /*5c340*/  STL.64 [R1+0x1e0], R24 ;  /* 0x0001e01801007387 */ /* 0x001fe80000100a00 */
[----:B------:R-:W-:Y:S04]  /*5c350*/  STL.64 [R1+0x1e8], R26 ;  /* 0x0001e81a01007387 */ /* 0x000fe80000100a00 */
[----:B------:R-:W0:Y:S04]  /*5c360*/  LDS.128 R24, [R2] ;  /* 0x0000000002187984 */ /* 0x000e280000000c00 */
[----:B-1----:R-:W4:Y:S04]  /*5c370*/  LDL.LU R4, [R1+0x260] ;  /* 0x0002600001047983 */ /* 0x002f280000300800 */
        /* <DEDUP_REMOVED lines=8> */
[----:B---3--:R-:W-:Y:S01]  /*5c400*/  STSM.16.M88.4 [R0], R24 ;  /* 0x0000001800007844 */ /* 0x008fe20000000200 */
[----:B------:R-:W-:Y:S06]  /*5c410*/  BAR.SYNC.DEFER_BLOCKING 0x0 ;  /* 0x0000000000007b1d */ /* 0x000fec0000010000 */
[----:B------:R-:W0:Y:S04]  /*5c420*/  LDS.128 R24, [R2] ;  /* 0x0000000002187984 */ /* 0x000e280000000c00 */
[----:B0-----:R-:W-:Y:S04]  /*5c430*/  STL.64 [R1+0x220], R24 ;  /* 0x0002201801007387 */ /* 0x001fe80000100a00 */
[----:B------:R0:W-:Y:S04]  /*5c440*/  STL.64 [R1+0x228], R26 ;  /* 0x0002281a01007387 */ /* 0x0001e80000100a00 */
[----:B0-----:R-:W3:Y:S04]  /*5c450*/  LDL.LU.64 R26, [R1+0x2518] ;  /* 0x00251800011a7983 */ /* 0x001ee80000300a00 */
[----:B------:R-:W3:Y:S01]  /*5c460*/  LDL.LU.64 R24, [R1+0x2510] ;  /* 0x0025100001187983 */ /* 0x000ee20000300a00 */
[----:B------:R-:W-:Y:S06]  /*5c470*/  BAR.SYNC.DEFER_BLOCKING 0x0 ;  /* 0x0000000000007b1d */ /* 0x000fec0000010000 */
[----:B---3--:R-:W-:Y:S02]  /*5c480*/  STSM.16.M88.4 [R0], R24 ;  /* 0x0000001800007844 */ /* 0x008fe40000000200 */
[----:B------:R-:W-:Y:S06]  /*5c490*/  BAR.SYNC.DEFER_BLOCKING 0x0 ;  /* 0x0000000000007b1d */ /* 0x000fec0000010000 */
[----:B------:R-:W0:Y:S02]  /*5c4a0*/  LDS.128 R24, [R2] ;  /* 0x0000000002187984 */ /* 0x000e240000000c00 */
[----:B------:R-:W-:Y:S06]  /*5c4b0*/  BAR.SYNC.DEFER_BLOCKING 0x0 ;  /* 0x0000000000007b1d */ /* 0x000fec0000010000 */
[----:B------:R-:W-:Y:S02]  /*5c4c0*/  STSM.16.M88.4 [R0], R20 ;  /* 0x0000001400007844 */ /* 0x000fe40000000200 */
[----:B------:R-:W-:Y:S06]  /*5c4d0*/  BAR.SYNC.DEFER_BLOCKING 0x0 ;  /* 0x0000000000007b1d */ /* 0x000fec0000010000 */
[----:B------:R-:W1:Y:S02]  /*5c4e0*/  LDS.128 R20, [R2] ;  /* 0x0000000002147984 */ /* 0x000e640000000c00 */
[----:B------:R-:W-:Y:S06]  /*5c4f0*/  BAR.SYNC.DEFER_BLOCKING 0x0 ;  /* 0x0000000000007b1d */ /* 0x000fec0000010000 */
[----:B--2---:R-:W-:Y:S02]  /*5c500*/  STSM.16.M88.4 [R0], R16 ;  /* 0x0000001000007844 */ /* 0x004fe40000000200 */
[----:B------:R-:W-:Y:S06]  /*5c510*/  BAR.SYNC.DEFER_BLOCKING 0x0 ;  /* 0x0000000000007b1d */ /* 0x000fec0000010000 */
[----:B------:R-:W2:Y:S02]  /*5c520*/  LDS.128 R16, [R2] ;  /* 0x0000000002107984 */ /* 0x000ea40000000c00 */
[----:B------:R-:W-:Y:S06]  /*5c530*/  BAR.SYNC.DEFER_BLOCKING 0x0 ;  /* 0x0000000000007b1d */ /* 0x000fec0000010000 */
[----:B----4-:R-:W-:Y:S02]  /*5c540*/  STSM.16.M88.4 [R0], R12 ;  /* 0x0000000c00007844 */ /* 0x010fe40000000200 */
[----:B------:R-:W-:Y:S06]  /*5c550*/  BAR.SYNC.DEFER_BLOCKING 0x0 ;  /* 0x0000000000007b1d */ /* 0x000fec0000010000 */
[----:B------:R-:W3:Y:S02]  /*5c560*/  LDS.128 R12, [R2] ;  /* 0x00000000020c7984 */ /* 0x000ee40000000c00 */
[----:B------:R-:W-:Y:S06]  /*5c570*/  BAR.SYNC.DEFER_BLOCKING 0x0 ;  /* 0x0000000000007b1d */ /* 0x000fec0000010000 */
[----:B------:R4:W-:Y:S04]  /*5c580*/  STSM.16.M88.4 [R0], R8 ;  /* 0x0000000800007844 */ /* 0x0009e80000000200 */
[----:B0-----:R-:W-:Y:S04]  /*5c590*/  STL.64 [R1+0x410], R24 ;  /* 0x0004101801007387 */ /* 0x001fe80000100a00 */
[----:B------:R-:W-:Y:S04]  /*5c5a0*/  STL.64 [R1+0x418], R26 ;  /* 0x0004181a01007387 */ /* 0x000fe80000100a00 */
[----:B-1----:R-:W-:Y:S04]  /*5c5b0*/  STL.64 [R1+0x240], R20 ;  /* 0x0002401401007387 */ /* 0x002fe80000100a00 */
[----:B------:R-:W-:Y:S04]  /*5c5c0*/  STL.64 [R1+0x248], R22 ;  /* 0x0002481601007387 */ /* 0x000fe80000100a00 */
[----:B--2---:R-:W-:Y:S04]  /*5c5d0*/  STL.64 [R1+0x230], R16 ;  /* 0x0002301001007387 */ /* 0x004fe80000100a00 */
[----:B------:R-:W-:Y:S04]  /*5c5e0*/  STL.64 [R1+0x238], R18 ;  /* 0x0002381201007387 */ /* 0x000fe80000100a00 */
[----:B---3--:R-:W-:Y:S04]  /*5c5f0*/  STL.64 [R1+0x280], R12 ;  /* 0x0002800c01007387 */ /* 0x008fe80000100a00 */
[----:B------:R-:W-:Y:S01]  /*5c600*/  STL.64 [R1+0x288], R14 ;  /* 0x0002880e01007387 */ /* 0x000fe20000100a00 */
[----:B------:R-:W-:Y:S06]  /*5c610*/  BAR.SYNC.DEFER_BLOCKING 0x0 ;  /* 0x0000000000007b1d */ /* 0x000fec0000010000 */
[----:B----4-:R-:W2:Y:S04]  /*5c620*/  LDL.LU R8, [R1+0x2a0] ;  /* 0x0002a00001087983 */ /* 0x010ea80000300800 */
[----:B------:R-:W2:Y:S04]  /*5c630*/  LDL.LU R9, [R1+0x2a4] ;  /* 0x0002a40001097983 */ /* 0x000ea80000300800 */
[----:B------:R-:W2:Y:S04]  /*5c640*/  LDL.LU R10, [R1+0x2a8] ;  /* 0x0002a800010a7983 */ /* 0x000ea80000300800 */
[----:B------:R-:W2:Y:S04]  /*5c650*/  LDL.LU R11, [R1+0x2ac] ;  /* 0x0002ac00010b7983 */ /* 0x000ea80000300800 */
[----:B------:R-:W0:Y:S01]  /*5c660*/  LDS.128 R12, [R2] ;  /* 0x00000000020c7984 */ /* 0x000e220000000c00 */
[----:B------:R-:W-:Y:S06]  /*5c670*/  BAR.SYNC.DEFER_BLOCKING 0x0 ;  /* 0x0000000000007b1d */ /* 0x000fec0000010000 */
[----:B0-----:R-:W-:Y:S04]  /*5c680*/  STL.64 [R1+0x250], R12 ;  /* 0x0002500c01007387 */ /* 0x001fe80000100a00 */
[----:B------:R-:W-:Y:S04]  /*5c690*/  STL.64 [R1+0x258], R14 ;  /* 0x0002580e01007387 */ /* 0x000fe80000100a00 */
[----:B------:R-:W3:Y:S04]  /*5c6a0*/  LDL.LU R24, [R1+0x2d0] ;  /* 0x0002d00001187983 */ /* 0x000ee80000300800 */
[----:B------:R-:W3:Y:S04]  /*5c6b0*/  LDL.LU R25, [R1+0x2d4] ;  /* 0x0002d40001197983 */ /* 0x000ee80000300800 */
[----:B------:R-:W4:Y:S04]  /*5c6c0*/  LDL.LU R26, [R1+0x2d8] ;  /* 0x0002d800011a7983 */ /* 0x000f280000300800 */
[----:B------:R-:W4:Y:S04]  /*5c6d0*/  LDL.LU R27, [R1+0x2dc] ;  /* 0x0002dc00011b7983 */ /* 0x000f280000300800 */
[----:B------:R-:W-:Y:S01]  /*5c6e0*/  STSM.16.M88.4 [R0], R4 ;  /* 0x0000000400007844 */ /* 0x000fe20000000200 */
[----:B------:R-:W-:Y:S06]  /*5c6f0*/  BAR.SYNC.DEFER_BLOCKING 0x0 ;  /* 0x0000000000007b1d */ /* 0x000fec0000010000 */
[----:B------:R-:W0:Y:S02]  /*5c700*/  LDS.128 R12, [R2] ;  /* 0x00000000020c7984 */ /* 0x000e240000000c00 */
[----:B------:R-:W-:Y:S06]  /*5c710*/  BAR.SYNC.DEFER_BLOCKING 0x0 ;  /* 0x0000000000007b1d */ /* 0x000fec0000010000 */
[----:B----4-:R-:W-:Y:S04]  /*5c720*/  STL.64 [R1+0x24f8], R26 ;  /* 0x0024f81a01007387 */ /* 0x010fe80000100a00 */
[----:B---3--:R1:W-:Y:S04]  /*5c730*/  STL.64 [R1+0x24f0], R24 ;  /* 0x0024f01801007387 */ /* 0x0083e80000100a00 */
[----:B-1----:R-:W3:Y:S04]  /*5c740*/  LDL.LU R24, [R1+0x2c0] ;  /* 0x0002c00001187983 */ /* 0x002ee80000300800 */
[----:B------:R-:W3:Y:S04]  /*5c750*/  LDL.LU R25, [R1+0x2c4] ;  /* 0x0002c40001197983 */ /* 0x000ee80000300800 */
[----:B------:R-:W4:Y:S04]  /*5c760*/  LDL.LU R26, [R1+0x2c8] ;  /* 0x0002c800011a7983 */ /* 0x000f280000300800 */
[----:B------:R-:W4:Y:S04]  /*5c770*/  LDL.LU R27, [R1+0x2cc] ;  /* 0x0002cc00011b7983 */ /* 0x000f280000300800 */
[----:B--2---:R-:W-:Y:S01]  /*5c780*/  STSM.16.M88.4 [R0], R8 ;  /* 0x0000000800007844 */ /* 0x004fe20000000200 */
[----:B------:R-:W-:Y:S06]  /*5c790*/  BAR.SYNC.DEFER_BLOCKING 0x0 ;  /* 0x0000000000007b1d */ /* 0x000fec0000010000 */
[----:B----4-:R-:W-:Y:S04]  /*5c7a0*/  STL.64 [R1+0x2508], R26 ;  /* 0x0025081a01007387 */ /* 0x010fe80000100a00 */
[----:B---3--:R-:W-:Y:S04]  /*5c7b0*/  STL.64 [R1+0x2500], R24 ;  /* 0x0025001801007387 */ /* 0x008fe80000100a00 */
        /* <DEDUP_REMOVED lines=13> */
[----:B0-----:R0:W-:Y:S04]  /*5c890*/  STL.64 [R1+0x260], R12 ;  /* 0x0002600c01007387 */ /* 0x0011e80000100a00 */
[----:B------:R1:W-:Y:S01]  /*5c8a0*/  STL.64 [R1+0x268], R14 ;  /* 0x0002680e01007387 */ /* 0x0003e20000100a00 */
[----:B------:R-:W-:Y:S06]  /*5c8b0*/  BAR.SYNC.DEFER_BLOCKING 0x0 ;  /* 0x0000000000007b1d */ /* 0x000fec0000010000 */
[----:B0-----:R-:W4:Y:S04]  /*5c8c0*/  LDL.LU R12, [R1+0x300] ;  /* 0x00030000010c7983 */ /* 0x001f280000300800 */
[----:B------:R-:W4:Y:S04]  /*5c8d0*/  LDL.LU R13, [R1+0x304] ;  /* 0x00030400010d7983 */ /* 0x000f280000300800 */
[----:B-1----:R-:W4:Y:S04]  /*5c8e0*/  LDL.LU R14, [R1+0x308] ;  /* 0x00030800010e7983 */ /* 0x002f280000300800 */
[----:B------:R-:W4:Y:S04]  /*5c8f0*/  LDL.LU R15, [R1+0x30c] ;  /* 0x00030c00010f7983 */ /* 0x000f280000300800 */
[----:B------:R-:W4:Y:S04]  /*5c900*/  LDL.LU R8, [R1+0x2f0] ;  /* 0x0002f00001087983 */ /* 0x000f280000300800 */
[----:B------:R-:W4:Y:S04]  /*5c910*/  LDL.LU R9, [R1+0x2f4] ;  /* 0x0002f40001097983 */ /* 0x000f280000300800 */
[----:B------:R-:W4:Y:S04]  /*5c920*/  LDL.LU R10, [R1+0x2f8] ;  /* 0x0002f800010a7983 */ /* 0x000f280000300800 */
[----:B------:R-:W4:Y:S04]  /*5c930*/  LDL.LU R11, [R1+0x2fc] ;  /* 0x0002fc00010b7983 */ /* 0x000f280000300800 */
[----:B------:R-:W-:Y:S04]  /*5c940*/  STL.64 [R1+0x270], R24 ;  /* 0x0002701801007387 */ /* 0x000fe80000100a00 */
[----:B------:R0:W-:Y:S04]  /*5c950*/  STL.64 [R1+0x278], R26 ;  /* 0x0002781a01007387 */ /* 0x0001e80000100a00 */
[----:B0-----:R-:W2:Y:S04]  /*5c960*/  LDL.LU.64 R26, [R1+0x2508] ;  /* 0x00250800011a7983 */ /* 0x001ea80000300a00 */
[----:B------:R-:W2:Y:S04]  /*5c970*/  LDL.LU.64 R24, [R1+0x2500] ;  /* 0x0025000001187983 */ /* 0x000ea80000300a00 */
[----:B--2---:R-:W-:Y:S01]  /*5c980*/  STSM.16.M88.4 [R0], R24 ;  /* 0x0000001800007844 */ /* 0x004fe20000000200 */
[----:B------:R-:W-:Y:S06]  /*5c990*/  BAR.SYNC.DEFER_BLOCKING 0x0 ;  /* 0x0000000000007b1d */ /* 0x000fec0000010000 */
[----:B------:R-:W0:Y:S04]  /*5c9a0*/  LDS.128 R24, [R2] ;  /* 0x0000000002187984 */ /* 0x000e280000000c00 */
[----:B0-----:R-:W-:Y:S04]  /*5c9b0*/  STL.64 [R1+0x290], R24 ;  /* 0x0002901801007387 */ /* 0x001fe80000100a00 */
[----:B------:R0:W-:Y:S04]  /*5c9c0*/  STL.64 [R1+0x298], R26 ;  /* 0x0002981a01007387 */ /* 0x0001e80000100a00 */
[----:B0-----:R-:W2:Y:S04]  /*5c9d0*/  LDL.LU.64 R26, [R1+0x24f8] ;  /* 0x0024f800011a7983 */ /* 0x001ea80000300a00 */
[----:B------:R-:W2:Y:S01]  /*5c9e0*/  LDL.LU.64 R24, [R1+0x24f0] ;  /* 0x0024f00001187983 */ /* 0x000ea20000300a00 */
[----:B------:R-:W-:Y:S06]  /*5c9f0*/  BAR.SYNC.DEFER_BLOCKING 0x0 ;  /* 0x0000000000007b1d */ /* 0x000fec0000010000 */
[----:B--2---:R-:W-:Y:S02]  /*5ca00*/  STSM.16.M88.4 [R0], R24 ;  /* 0x0000001800007844 */ /* 0x004fe40000000200 */
[----:B------:R-:W-:Y:S06]  /*5ca10*/  BAR.SYNC.DEFER_BLOCKING 0x0 ;  /* 0x0000000000007b1d */ /* 0x000fec0000010000 */
[----:B------:R-:W0:Y:S02]  /*5ca20*/  LDS.128 R24, [R2] ;  /* 0x0000000002187984 */ /* 0x000e240000000c00 */
[----:B------:R-:W-:Y:S06]  /*5ca30*/  BAR.SYNC.DEFER_BLOCKING 0x0 ;  /* 0x0000000000007b1d */ /* 0x000fec0000010000 */
[----:B------:R-:W-:Y:S02]  /*5ca40*/  STSM.16.M88.4 [R0], R20 ;  /* 0x0000001400007844 */ /* 0x000fe40000000200 */
[----:B------:R-:W-:Y:S06]  /*5ca50*/  BAR.SYNC.DEFER_BLOCKING 0x0 ;  /* 0x0000000000007b1d */ /* 0x000fec0000010000 */
[----:B------:R-:W1:Y:S02]  /*5ca60*/  LDS.128 R20, [R2] ;  /* 0x0000000002147984 */ /* 0x000e640000000c00 */
[----:B------:R-:W-:Y:S06]  /*5ca70*/  BAR.SYNC.DEFER_BLOCKING 0x0 ;  /* 0x0000000000007b1d */ /* 0x000fec0000010000 */
[----:B---3--:R-:W-:Y:S02]  /*5ca80*/  STSM.16.M88.4 [R0], R16 ;  /* 0x0000001000007844 */ /* 0x008fe40000000200 */
[----:B------:R-:W-:Y:S06]  /*5ca90*/  BAR.SYNC.DEFER_BLOCKING 0x0 ;  /* 0x0000000000007b1d */ /* 0x000fec0000010000 */
[----:B------:R-:W2:Y:S02]  /*5caa0*/  LDS.128 R16, [R2] ;  /* 0x0000000002107984 */ /* 0x000ea40000000c00 */
[----:B------:R-:W-:Y:S06]  /*5cab0*/  BAR.SYNC.DEFER_BLOCKING 0x0 ;  /* 0x0000000000007b1d */ /* 0x000fec0000010000 */
[----:B----4-:R3:W-:Y:S04]  /*5cac0*/  STSM.16.M88.4 [R0], R4 ;  /* 0x0000000400007844 */ /* 0x0107e80000000200 */
[----:B0-----:R-:W-:Y:S04]  /*5cad0*/  STL.64 [R1+0x2c0], R24 ;  /* 0x0002c01801007387 */ /* 0x001fe80000100a00 */
[----:B------:R-:W-:Y:S04]  /*5cae0*/  STL.64 [R1+0x2c8], R26 ;  /* 0x0002c81a01007387 */ /* 0x000fe80000100a00 */
[----:B-1----:R-:W-:Y:S04]  /*5caf0*/  STL.64 [R1+0x2a0], R20 ;  /* 0x0002a01401007387 */ /* 0x002fe80000100a00 */
[----:B------:R-:W-:Y:S04]  /*5cb00*/  STL.64 [R1+0x2a8], R22 ;  /* 0x0002a81601007387 */ /* 0x000fe80000100a00 */
[----:B--2---:R-:W-:Y:S04]  /*5cb10*/  STL.64 [R1+0x2d0], R16 ;  /* 0x0002d01001007387 */ /* 0x004fe80000100a00 */
[----:B------:R-:W-:Y:S01]  /*5cb20*/  STL.64 [R1+0x2d8], R18 ;  /* 0x0002d81201007387 */ /* 0x000fe20000100a00 */
[----:B------:R-:W-:Y:S06]  /*5cb30*/  BAR.SYNC.DEFER_BLOCKING 0x0 ;  /* 0x0000000000007b1d */ /* 0x000fec0000010000 */
[----:B---3--:R-:W2:Y:S04]  /*5cb40*/  LDL.LU R4, [R1+0x330] ;  /* 0x0003300001047983 */ /* 0x008ea80000300800 */
[----:B------:R-:W0:Y:S01]  /*5cb50*/  LDS.128 R16, [R2] ;  /* 0x0000000002107984 */ /* 0x000e220000000c00 */
[----:B------:R-:W-:Y:S06]  /*5cb60*/  BAR.SYNC.DEFER_BLOCKING 0x0 ;  /* 0x0000000000007b1d */ /* 0x000fec0000010000 */
[----:B------:R-:W-:Y:S02]  /*5cb70*/  STSM.16.M88.4 [R0], R12 ;  /* 0x0000000c00007844 */ /* 0x000fe40000000200 */
[----:B------:R-:W-:Y:S06]  /*5cb80*/  BAR.SYNC.DEFER_BLOCKING 0x0 ;  /* 0x0000000000007b1d */ /* 0x000fec0000010000 */
[----:B------:R-:W1:Y:S04]  /*5cb90*/  LDS.128 R12, [R2] ;  /* 0x00000000020c7984 */ /* 0x000e680000000c00 */
[----:B0-----:R-:W-:Y:S04]  /*5cba0*/  STL.64 [R1+0x2e0], R16 ;  /* 0x0002e01001007387 */ /* 0x001fe80000100a00 */
[----:B------:R-:W-:Y:S04]  /*5cbb0*/  STL.64 [R1+0x2e8], R18 ;  /* 0x0002e81201007387 */ /* 0x000fe80000100a00 */
[----:B------:R-:W2:Y:S04]  /*5cbc0*/  LDL.LU R5, [R1+0x334] ;  /* 0x0003340001057983 */ /* 0x000ea80000300800 */
[----:B------:R-:W2:Y:S04]  /*5cbd0*/  LDL.LU R6, [R1+0x338] ;  /* 0x0003380001067983 */ /* 0x000ea80000300800 */
[----:B------:R-:W2:Y:S01]  /*5cbe0*/  LDL.LU R7, [R1+0x33c] ;  /* 0x00033c0001077983 */ /* 0x000ea20000300800 */
[----:B------:R-:W-:Y:S06]  /*5cbf0*/  BAR.SYNC.DEFER_BLOCKING 0x0 ;  /* 0x0000000000007b1d */ /* 0x000fec0000010000 */
[----:B-1----:R-:W-:Y:S04]  /*5cc00*/  STL.64 [R1+0x300], R12 ;  /* 0x0003000c01007387 */ /* 0x002fe80000100a00 */
        /* <DEDUP_REMOVED lines=13> */
[----:B------:R-:W3:Y:S04]  /*5cce0*/  LDL.LU R26, [R1+0x348] ;  /* 0x00034800011a7983 */ /* 0x000ee80000300800 */
[----:B------:R-:W3:Y:S04]  /*5ccf0*/  LDL.LU R27, [R1+0x34c] ;  /* 0x00034c00011b7983 */ /* 0x000ee80000300800 */
[----:B--2---:R-:W-:Y:S01]  /*5cd00*/  STSM.16.M88.4 [R0], R4 ;  /* 0x0000000400007844 */ /* 0x004fe20000000200 */
[----:B------:R-:W-:Y:S06]  /*5cd10*/  BAR.SYNC.DEFER_BLOCKING 0x0 ;  /* 0x0000000000007b1d */ /* 0x000fec0000010000 */
[----:B------:R-:W2:Y:S04]  /*5cd20*/  LDL.LU R20, [R1+0x360] ;  /* 0x0003600001147983 */ /* 0x000ea80000300800 */
[----:B------:R-:W2:Y:S04]  /*5cd30*/  LDL.LU R21, [R1+0x364] ;  /* 0x0003640001157983 */ /* 0x000ea80000300800 */
[----:B------:R-:W2:Y:S04]  /*5cd40*/  LDL.LU R22, [R1+0x368] ;  /* 0x0003680001167983 */ /* 0x000ea80000300800 */
[----:B------:R-:W2:Y:S04]  /*5cd50*/  LDL.LU R23, [R1+0x36c] ;  /* 0x00036c0001177983 */ /* 0x000ea80000300800 */
[----:B------:R-:W1:Y:S01]  /*5cd60*/  LDS.128 R4, [R2] ;  /* 0x0000000002047984 */ /* 0x000e620000000c00 */
[----:B------:R-:W-:Y:S06]  /*5cd70*/  BAR.SYNC.DEFER_BLOCKING 0x0 ;  /* 0x0000000000007b1d */ /* 0x000fec0000010000 */
[----:B------:R-:W4:Y:S04]  /*5cd80*/  LDL.LU R12, [R1+0x3a0] ;  /* 0x0003a000010c7983 */ /* 0x000f280000300800 */
[----:B------:R-:W4:Y:S04]  /*5cd90*/  LDL.LU R13, [R1+0x3a4] ;  /* 0x0003a400010d7983 */ /* 0x000f280000300800 */
[----:B------:R-:W4:Y:S04]  /*5cda0*/  LDL.LU R14, [R1+0x3a8] ;  /* 0x0003a800010e7983 */ /* 0x000f280000300800 */
[----:B------:R-:W4:Y:S04]  /*5cdb0*/  LDL.LU R15, [R1+0x3ac] ;  /* 0x0003ac00010f7983 */ /* 0x000f280000300800 */
[----:B------:R-:W4:Y:S04]  /*5cdc0*/  LDL.LU R8, [R1+0x390] ;  /* 0x0003900001087983 */ /* 0x000f280000300800 */
[----:B0-----:R0:W-:Y:S04]  /*5cdd0*/  STL.64 [R1+0x2f0], R16 ;  /* 0x0002f01001007387 */ /* 0x0011e80000100a00 */
[----:B------:R1:W-:Y:S04]  /*5cde0*/  STL.64 [R1+0x2f8], R18 ;  /* 0x0002f81201007387 */ /* 0x0003e80000100a00 */
[----:B------:R-:W4:Y:S04]  /*5cdf0*/  LDL.LU R9, [R1+0x394] ;  /* 0x0003940001097983 */ /* 0x000f280000300800 */
[----:B------:R-:W4:Y:S04]  /*5ce00*/  LDL.LU R10, [R1+0x398] ;  /* 0x00039800010a7983 */ /* 0x000f280000300800 */
[----:B------:R-:W4:Y:S04]  /*5ce10*/  LDL.LU R11, [R1+0x39c] ;  /* 0x00039c00010b7983 */ /* 0x000f280000300800 */
[----:B0-----:R-:W4:Y:S04]  /*5ce20*/  LDL.LU R16, [R1+0x380] ;  /* 0x0003800001107983 */ /* 0x001f280000300800 */
[----:B------:R-:W4:Y:S04]  /*5ce30*/  LDL.LU R17, [R1+0x384] ;  /* 0x0003840001117983 */ /* 0x000f280000300800 */
[----:B-1----:R-:W4:Y:S04]  /*5ce40*/  LDL.LU R18, [R1+0x388] ;  /* 0x0003880001127983 */ /* 0x002f280000300800 */
[----:B------:R-:W4:Y:S04]  /*5ce50*/  LDL.LU R19, [R1+0x38c] ;  /* 0x00038c0001137983 */ /* 0x000f280000300800 */
[----:B------:R0:W-:Y:S04]  /*5ce60*/  STL.64 [R1+0x310], R4 ;  /* 0x0003100401007387 */ /* 0x0001e80000100a00 */
[----:B------:R1:W-:Y:S04]  /*5ce70*/  STL.64 [R1+0x318], R6 ;  /* 0x0003180601007387 */ /* 0x0003e80000100a00 */
[----:B0-----:R-:W4:Y:S04]  /*5ce80*/  LDL.LU R4, [R1+0x370] ;  /* 0x0003700001047983 */ /* 0x001f280000300800 */
[----:B------:R-:W4:Y:S04]  /*5ce90*/  LDL.LU R5, [R1+0x374] ;  /* 0x0003740001057983 */ /* 0x000f280000300800 */
[----:B-1----:R-:W4:Y:S04]  /*5cea0*/  LDL.LU R6, [R1+0x378] ;  /* 0x0003780001067983 */ /* 0x002f280000300800 */
[----:B------:R-:W4:Y:S04]  /*5ceb0*/  LDL.LU R7, [R1+0x37c] ;  /* 0x00037c0001077983 */ /* 0x000f280000300800 */
        /* <DEDUP_REMOVED lines=12> */
[----:B--2---:R-:W-:Y:S02]  /*5cf80*/  STSM.16.M88.4 [R0], R20 ;  /* 0x0000001400007844 */ /* 0x004fe40000000200 */
[----:B------:R-:W-:Y:S06]  /*5cf90*/  BAR.SYNC.DEFER_BLOCKING 0x0 ;  /* 0x0000000000007b1d */ /* 0x000fec0000010000 */
[----:B------:R-:W1:Y:S02]  /*5cfa0*/  LDS.128 R20, [R2] ;  /* 0x0000000002147984 */ /* 0x000e640000000c00 */
[----:B------:R-:W-:Y:S06]  /*5cfb0*/  BAR.SYNC.DEFER_BLOCKING 0x0 ;  /* 0x0000000000007b1d */ /* 0x000fec0000010000 */
[----:B----4-:R2:W-:Y:S04]  /*5cfc0*/  STSM.16.M88.4 [R0], R12 ;  /* 0x0000000c00007844 */ /* 0x0105e80000000200 */
[----:B0-----:R-:W-:Y:S04]  /*5cfd0*/  STL.64 [R1+0x350], R24 ;  /* 0x0003501801007387 */ /* 0x001fe80000100a00 */
[----:B------:R-:W-:Y:S04]  /*5cfe0*/  STL.64 [R1+0x358], R26 ;  /* 0x0003581a01007387 */ /* 0x000fe80000100a00 */
[----:B-1----:R-:W-:Y:S04]  /*5cff0*/  STL.64 [R1+0x420], R20 ;  /* 0x0004201401007387 */ /* 0x002fe80000100a00 */
[----:B------:R-:W-:Y:S01]  /*5d000*/  STL.64 [R1+0x428], R22 ;  /* 0x0004281601007387 */ /* 0x000fe20000100a00 */
[----:B--2---:R-:W0:Y:S08]  /*5d010*/  LDC R14, c[0x0][0x244] ;  /* 0x00009100ff0e7b82 */ /* 0x004e300000000800 */
[----:B------:R-:W-:Y:S06]  /*5d020*/  BAR.SYNC.DEFER_BLOCKING 0x0 ;  /* 0x0000000000007b1d */ /* 0x000fec0000010000 */
[----:B------:R-:W0:Y:S04]  /*5d030*/  LDL R29, [R1+0x1104] ;  /* 0x00110400011d7983 */ /* 0x000e280000100800 */
[----:B------:R-:W1:Y:S01]  /*5d040*/  LDS.128 R20, [R2] ;  /* 0x0000000002147984 */ /* 0x000e620000000c00 */
[----:B------:R-:W-:Y:S06]  /*5d050*/  BAR.SYNC.DEFER_BLOCKING 0x0 ;  /* 0x0000000000007b1d */ /* 0x000fec0000010000 */
[----:B------:R2:W-:Y:S04]  /*5d060*/  STSM.16.M88.4 [R0], R8 ;  /* 0x0000000800007844 */ /* 0x0005e80000000200 */
[----:B-1----:R-:W-:Y:S04]  /*5d070*/  STL.64 [R1+0x360], R20 ;  /* 0x0003601401007387 */ /* 0x002fe80000100a00 */
[----:B------:R-:W-:Y:S01]  /*5d080*/  STL.64 [R1+0x368], R22 ;  /* 0x0003681601007387 */ /* 0x000fe20000100a00 */
[----:B------:R-:W-:Y:S06]  /*5d090*/  BAR.SYNC.DEFER_BLOCKING 0x0 ;  /* 0x0000000000007b1d */ /* 0x000fec0000010000 */
[----:B--2---:R-:W2:Y:S04]  /*5d0a0*/  LDL.LU R11, [R1+0x2b0] ;  /* 0x0002b000010b7983 */ /* 0x004ea80000300800 */
[----:B------:R-:W1:Y:S01]  /*5d0b0*/  LDS.128 R20, [R2] ;  /* 0x0000000002147984 */ /* 0x000e620000000c00 */
[----:B------:R-:W-:Y:S06]  /*5d0c0*/  BAR.SYNC.DEFER_BLOCKING 0x0 ;  /* 0x0000000000007b1d */ /* 0x000fec0000010000 */
[----:B------:R-:W-:Y:S02]  /*5d0d0*/  STSM.16.M88.4 [R0], R16 ;  /* 0x0000001000007844 */ /* 0x000fe40000000200 */
[----:B------:R-:W-:Y:S06]  /*5d0e0*/  BAR.SYNC.DEFER_BLOCKING 0x0 ;  /* 0x0000000000007b1d */ /* 0x000fec0000010000 */
[----:B------:R-:W3:Y:S04]  /*5d0f0*/  LDS.128 R16, [R2] ;  /* 0x0000000002107984 */ /* 0x000ee80000000c00 */
[----:B-1----:R-:W-:Y:S04]  /*5d100*/  STL.64 [R1+0x340], R20 ;  /* 0x0003401401007387 */ /* 0x002fe80000100a00 */
[----:B------:R-:W-:Y:S04]  /*5d110*/  STL.64 [R1+0x348], R22 ;  /* 0x0003481601007387 */ /* 0x000fe80000100a00 */
[----:B------:R-:W4:Y:S04]  /*5d120*/  LDL R25, [R1+0xf04] ;  /* 0x000f040001197983 */ /* 0x000f280000100800 */
[----:B------:R1:W-:Y:S01]  /*5d130*/  STL [R1+0x2258], R2 ;  /* 0x0022580201007387 */ /* 0x0003e20000100800 */
[----:B------:R-:W-:Y:S06]  /*5d140*/  BAR.SYNC.DEFER_BLOCKING 0x0 ;  /* 0x0000000000007b1d */ /* 0x000fec0000010000 */
[----:B---3--:R-:W-:Y:S04]  /*5d150*/  STL.64 [R1+0x320], R16 ;  /* 0x0003201001007387 */ /* 0x008fe80000100a00 */
[----:B------:R3:W-:Y:S04]  /*5d160*/  STL.64 [R1+0x328], R18 ;  /* 0x0003281201007387 */ /* 0x0007e80000100a00 */
[----:B------:R-:W4:Y:S04]  /*5d170*/  LDL R12, [R1+0x21cc] ;  /* 0x0021cc00010c7983 */ /* 0x000f280000100800 */
[----:B------:R-:W4:Y:S04]  /*5d180*/  LDL.LU R13, [R1+0x1d0] ;  /* 0x0001d000010d7983 */ /* 0x000f280000300800 */
[----:B------:R-:W4:Y:S04]  /*5d190*/  LDL.LU R15, [R1+0x1c0] ;  /* 0x0001c000010f7983 */ /* 0x000f280000300800 */
[----:B-1----:R-:W4:Y:S04]  /*5d1a0*/  LDL R2, [R1+0x21c4] ;  /* 0x0021c40001027983 */ /* 0x002f280000100800 */
[----:B------:R1:W-:Y:S04]  /*5d1b0*/  STSM.16.M88.4 [R0], R4 ;  /* 0x0000000400007844 */ /* 0x0003e80000000200 */
[----:B------:R-:W4:Y:S04]  /*5d1c0*/  LDL R27, [R1+0x21c0] ;  /* 0x0021c000011b7983 */ /* 0x000f280000100800 */
[----:B------:R-:W4:Y:S04]  /*5d1d0*/  LDL R24, [R1+0x21d0] ;  /* 0x0021d00001187983 */ /* 0x000f280000100800 */
[----:B---3--:R-:W3:Y:S04]  /*5d1e0*/  LDL R19, [R1+0x21bc] ;  /* 0x0021bc0001137983 */ /* 0x008ee80000100800 */
[----:B------:R-:W3:Y:S01]  /*5d1f0*/  LDL R28, [R1+0x21b8] ;  /* 0x0021b800011c7983 */ /* 0x000ee20000100800 */
[C---:B0-----:R-:W-:Y:S01]  /*5d200*/  IMAD R3, R29.reuse, R14, RZ ;  /* 0x0000000e1d037224 */ /* 0x041fe200078e02ff */
[----:B------:R-:W-:Y:S01]  /*5d210*/  BAR.SYNC.DEFER_BLOCKING 0x0 ;  /* 0x0000000000007b1d */ /* 0x000fe20000010000 */
[----:B------:R-:W-:-:S03]  /*5d220*/  ISETP.GE.AND P0, PT, R29, UR4, PT ;  /* 0x000000041d007c0c */ /* 0x000fc6000bf06270 */
[----:B-1----:R-:W-:-:S04]  /*5d230*/  LEA R6, P1, R3, UR20, 0x1 ;  /* 0x0000001403067c11 */ /* 0x002fc8000f8208ff */
[----:B------:R-:W-:Y:S01]  /*5d240*/  LEA.HI.X.SX32 R7, R3, UR21, 0x1, P1 ;  /* 0x0000001503077c11 */ /* 0x000fe200088f0eff */
[----:B------:R-:W-:Y:S01]  /*5d250*/  IMAD R3, R14, 0x40, R3 ;  /* 0x000000400e037824 */ /* 0x000fe200078e0203 */
[----:B--2---:R-:W-:Y:S02]  /*5d260*/  PRMT R0, R11, 0x7632, R0 ;  /* 0x000076320b007816 */ /* 0x004fe40000000000 */
[C---:B----4-:R-:W-:Y:S01]  /*5d270*/  ISETP.LT.AND P0, PT, R25.reuse, UR31, !P0 ;  /* 0x0000001f19007c0c */ /* 0x050fe2000c701270 */
[C---:B------:R-:W-:Y:S01]  /*5d280*/  IMAD R18, R25.reuse, UR26, RZ ;  /* 0x0000001a19127c24 */ /* 0x040fe2000f8e02ff */
[----:B------:R-:W-:Y:S01]  /*5d290*/  ISETP.GE.AND P1, PT, R25, UR5, PT ;  /* 0x0000000519007c0c */ /* 0x000fe2000bf26270 */
[----:B------:R-:W-:Y:S02]  /*5d2a0*/  ULDC.64 UR4, c[0x0][0x228] ;  /* 0x00008a0000047ab9 */ /* 0x000fe40000000a00 */
[----:B------:R-:W-:-:S08]  /*5d2b0*/  IMAD.WIDE R4, R18, 0x2, R6 ;  /* 0x0000000212047825 */ /* 0x000fd000078e0206 */
[----:B------:R0:W-:Y:S02]  /*5d2c0*/  @P0 STG.E.U16 desc[UR8][R4.64], R11 ;  /* 0x0000000b04000986 */ /* 0x0001e4000c101508 */
[----:B0-----:R-:W-:-:S04]  /*5d2d0*/  LEA R4, P0, R3, UR20, 0x1 ;  /* 0x0000001403047c11 */ /* 0x001fc8000f8008ff */
[----:B------:R-:W-:Y:S01]  /*5d2e0*/  LEA.HI.X.SX32 R5, R3, UR21, 0x1, P0 ;  /* 0x0000001503057c11 */ /* 0x000fe200080f0eff */
[----:B------:R-:W-:Y:S02]  /*5d2f0*/  IMAD R3, R14, 0x40, R3 ;  /* 0x000000400e037824 */ /* 0x000fe400078e0203 */
[----:B------:R-:W-:Y:S01]  /*5d300*/  IMAD.WIDE R8, R18, 0x2, R4 ;  /* 0x0000000212087825 */ /* 0x000fe200078e0204 */
[----:B------:R-:W-:-:S13]  /*5d310*/  ISETP.LT.AND P2, PT, R2, UR18, !P1 ;  /* 0x0000001202007c0c */ /* 0x000fda000cf41270 */
[----:B------:R0:W-:Y:S02]  /*5d320*/  @P2 STG.E.U16 desc[UR8][R8.64], R0 ;  /* 0x0000000008002986 */ /* 0x0001e4000c101508 */
[----:B0-----:R-:W-:-:S04]  /*5d330*/  LEA R8, P0, R3, UR20, 0x1 ;  /* 0x0000001403087c11 */ /* 0x001fc8000f8008ff */
[----:B------:R-:W-:-:S05]  /*5d340*/  LEA.HI.X.SX32 R9, R3, UR21, 0x1, P0 ;  /* 0x0000001503097c11 */ /* 0x000fca00080f0eff */
[----:B------:R0:W-:Y:S04]  /*5d350*/  STL [R1+0x24d8], R9 ;  /* 0x0024d80901007387 */ /* 0x0001e80000100800 */
[----:B------:R-:W2:Y:S04]  /*5d360*/  LDL R16, [R1+0x21c8] ;  /* 0x0021c80001107983 */ /* 0x000ea80000100800 */
[----:B------:R-:W4:Y:S01]  /*5d370*/  LDL.LU R17, [R1+0x1b0] ;  /* 0x0001b00001117983 */ /* 0x000f220000300800 */
[----:B------:R-:W-:-:S03]  /*5d380*/  IMAD.WIDE R10, R18, 0x2, R8 ;  /* 0x00000002120a7825 */ /* 0x000fc600078e0208 */
[----:B0-----:R-:W4:Y:S01]  /*5d390*/  LDL.LU R9, [R1+0x1a0] ;  /* 0x0001a00001097983 */ /* 0x001f220000300800 */
[----:B------:R-:W-:Y:S01]  /*5d3a0*/  ISETP.LT.AND P2, PT, R27, UR16, !P1 ;  /* 0x000000101b007c0c */ /* 0x000fe2000cf41270 */
[----:B------:R-:W-:Y:S01]  /*5d3b0*/  IMAD R3, R14, 0x40, R3 ;  /* 0x000000400e037824 */ /* 0x000fe200078e0203 */
[----:B------:R-:W-:Y:S01]  /*5d3c0*/  PRMT R0, R13, 0x7632, R0 ;  /* 0x000076320d007816 */ /* 0x000fe20000000000 */
[----:B------:R-:W4:Y:S01]  /*5d3d0*/  LDL.LU R26, [R1] ;  /* 0x00000000011a7983 */ /* 0x000f220000300800 */
[----:B------:R-:W-:Y:S02]  /*5d3e0*/  ULDC UR16, c[0x0][0x228] ;  /* 0x00008a0000107ab9 */ /* 0x000fe40000000800 */
[----:B------:R-:W-:-:S07]  /*5d3f0*/  LEA R22, P0, R3, UR20, 0x1 ;  /* 0x0000001403167c11 */ /* 0x000fce000f8008ff */
[----:B------:R0:W-:Y:S01]  /*5d400*/  @P2 STG.E.U16 desc[UR8][R10.64], R13 ;  /* 0x0000000d0a002986 */ /* 0x0001e2000c101508 */
[----:B------:R-:W-:Y:S01]  /*5d410*/  ISETP.LT.AND P2, PT, R12, UR14, !P1 ;  /* 0x0000000e0c007c0c */ /* 0x000fe2000cf41270 */
[----:B------:R-:W-:Y:S01]  /*5d420*/  ULDC UR14, c[0x0][0x228] ;  /* 0x00008a00000e7ab9 */ /* 0x000fe20000000800 */
[----:B------:R-:W-:Y:S01]  /*5d430*/  LEA.HI.X.SX32 R23, R3, UR21, 0x1, P0 ;  /* 0x0000001503177c11 */ /* 0x000fe200080f0eff */
[----:B------:R-:W-:Y:S02]  /*5d440*/  IMAD R3, R14, 0x40, R3 ;  /* 0x000000400e037824 */ /* 0x000fe400078e0203 */
[----:B0-----:R-:W-:-:S03]  /*5d450*/  IMAD.WIDE R10, R18, 0x2, R22 ;  /* 0x00000002120a7825 */ /* 0x001fc600078e0216 */
[----:B------:R-:W-:-:S05]  /*5d460*/  LEA R20, P0, R3, UR20, 0x1 ;  /* 0x0000001403147c11 */ /* 0x000fca000f8008ff */
[----:B------:R0:W-:Y:S01]  /*5d470*/  @P2 STG.E.U16 desc[UR8][R10.64], R0 ;  /* 0x000000000a002986 */ /* 0x0001e2000c101508 */
[----:B------:R-:W-:Y:S01]  /*5d480*/  ISETP.LT.AND P2, PT, R24, UR12, !P1 ;  /* 0x0000000c18007c0c */ /* 0x000fe2000cf41270 */
[----:B------:R-:W-:Y:S01]  /*5d490*/  ULDC UR12, c[0x0][0x228] ;  /* 0x00008a00000c7ab9 */ /* 0x000fe20000000800 */
[----:B------:R-:W-:Y:S01]  /*5d4a0*/  LEA.HI.X.SX32 R21, R3, UR21, 0x1, P0 ;  /* 0x0000001503157c11 */ /* 0x000fe200080f0eff */
[----:B------:R-:W-:Y:S02]  /*5d4b0*/  IMAD R3, R14, 0x40, R3 ;  /* 0x000000400e037824 */ /* 0x000fe400078e0203 */
[----:B0-----:R-:W-:-:S08]  /*5d4c0*/  IMAD.WIDE R10, R18, 0x2, R20 ;  /* 0x00000002120a7825 */ /* 0x001fd000078e0214 */
[----:B------:R0:W-:Y:S01]  /*5d4d0*/  @P2 STG.E.U16 desc[UR8][R10.64], R15 ;  /* 0x0000000f0a002986 */ /* 0x0001e2000c101508 */
[----:B------:R-:W-:Y:S01]  /*5d4e0*/  LEA R12, P2, R3, UR20, 0x1 ;  /* 0x00000014030c7c11 */ /* 0x000fe2000f8408ff */
[----:B------:R-:W-:-:S03]  /*5d4f0*/  VIADD R0, R25, 0x3f ;  /* 0x0000003f19007836 */ /* 0x000fc60000000000 */
[----:B------:R-:W-:Y:S02]  /*5d500*/  LEA.HI.X.SX32 R13, R3, UR21, 0x1, P2 ;  /* 0x00000015030d7c11 */ /* 0x000fe400090f0eff */
[----:B------:R-:W-:Y:S01]  /*5d510*/  ISETP.GE.AND P0, PT, R0, UR29, PT ;  /* 0x0000001d00007c0c */ /* 0x000fe2000bf06270 */
[----:B------:R-:W-:Y:S01]  /*5d520*/  IMAD R3, R14, 0x40, R3 ;  /* 0x000000400e037824 */ /* 0x000fe200078e0203 */
[----:B------:R-:W-:Y:S01]  /*5d530*/  PRMT R0, R15, 0x7632, R0 ;  /* 0x000076320f007816 */ /* 0x000fe20000000000 */
[----:B0-----:R-:W-:Y:S01]  /*5d540*/  IMAD.WIDE R10, R18, 0x2, R12 ;  /* 0x00000002120a7825 */ /* 0x001fe200078e020c */
[----:B--2---:R-:W-:Y:S01]  /*5d550*/  ISETP.LT.AND P3, PT, R16, UR10, !P1 ;  /* 0x0000000a10007c0c */ /* 0x004fe2000cf61270 */
[----:B------:R-:W-:-:S12]  /*5d560*/  ULDC UR10, c[0x0][0x228] ;  /* 0x00008a00000a7ab9 */ /* 0x000fd80000000800 */
[----:B------:R0:W-:Y:S01]  /*5d570*/  @P3 STG.E.U16 desc[UR8][R10.64], R0 ;  /* 0x000000000a003986 */ /* 0x0001e2000c101508 */
[----:B---3--:R-:W-:Y:S01]  /*5d580*/  ISETP.LT.AND P3, PT, R19, UR6, !P1 ;  /* 0x0000000613007c0c */ /* 0x008fe2000cf61270 */
[----:B------:R-:W-:Y:S01]  /*5d590*/  ULDC UR6, c[0x0][0x228] ;  /* 0x00008a0000067ab9 */ /* 0x000fe20000000800 */
[----:B0-----:R-:W-:-:S04]  /*5d5a0*/  LEA R10, P2, R3, UR20, 0x1 ;  /* 0x00000014030a7c11 */ /* 0x001fc8000f8408ff */
[----:B------:R-:W-:Y:S01]  /*5d5b0*/  LEA.HI.X.SX32 R11, R3, UR21, 0x1, P2 ;  /* 0x00000015030b7c11 */ /* 0x000fe200090f0eff */
[----:B------:R-:W-:Y:S02]  /*5d5c0*/  IMAD R0, R14, 0x40, R3 ;  /* 0x000000400e007824 */ /* 0x000fe400078e0203 */
[----:B------:R-:W-:Y:S01]  /*5d5d0*/  IMAD.WIDE R14, R18, 0x2, R10 ;  /* 0x00000002120e7825 */ /* 0x000fe200078e020a */
[----:B------:R-:W-:Y:S01]  /*5d5e0*/  ISETP.LT.AND P1, PT, R28, UR4, !P1 ;  /* 0x000000041c007c0c */ /* 0x000fe2000cf21270 */
[----:B------:R-:W-:-:S03]  /*5d5f0*/  ULDC UR4, c[0x0][0x22c] ;  /* 0x00008b0000047ab9 */ /* 0x000fc60000000800 */
[----:B----4-:R0:W-:Y:S01]  /*5d600*/  @P3 STG.E.U16 desc[UR8][R14.64], R17 ;  /* 0x000000110e003986 */ /* 0x0101e2000c101508 */
[----:B------:R-:W-:Y:S02]  /*5d610*/  PRMT R3, R17, 0x7632, R3 ;  /* 0x0000763211037816 */ /* 0x000fe40000000003 */
[----:B0-----:R-:W-:-:S04]  /*5d620*/  LEA R14, P2, R0, UR20, 0x1 ;  /* 0x00000014000e7c11 */ /* 0x001fc8000f8408ff */
[----:B------:R-:W-:Y:S01]  /*5d630*/  LEA.HI.X.SX32 R15, R0, UR21, 0x1, P2 ;  /* 0x00000015000f7c11 */ /* 0x000fe200090f0eff */
[----:B------:R-:W-:Y:S01]  /*5d640*/  VIADD R0, R25, 0x1 ;  /* 0x0000000119007836 */ /* 0x000fe20000000000 */
[----:B------:R-:W-:Y:S01]  /*5d650*/  ULDC.64 UR20, c[0x0][0x228] ;  /* 0x00008a0000147ab9 */ /* 0x000fe20000000a00 */
[----:B------:R-:W-:-:S05]  /*5d660*/  IMAD.WIDE R16, R18, 0x2, R14 ;  /* 0x0000000212107825 */ /* 0x000fca00078e020e */
[----:B------:R0:W-:Y:S01]  /*5d670*/  @P1 STG.E.U16 desc[UR8][R16.64], R3 ;  /* 0x0000000310001986 */ /* 0x0001e2000c101508 */
[----:B------:R-:W-:Y:S01]  /*5d680*/  ISETP.GE.AND P1, PT, R0, UR4, PT ;  /* 0x0000000400007c0c */ /* 0x000fe2000bf26270 */
[----:B------:R-:W-:Y:S01]  /*5d690*/  VIADD R0, R18, UR26 ;  /* 0x0000001a12007c36 */ /* 0x000fe20008000000 */
[----:B------:R-:W-:Y:S01]  /*5d6a0*/  ULDC UR4, c[0x0][0x228] ;  /* 0x00008a0000047ab9 */ /* 0x000fe20000000800 */
[----:B------:R-:W2:Y:S01]  /*5d6b0*/  LDL.LU R18, [R1+0x180] ;  /* 0x0001800001127983 */ /* 0x000ea20000300800 */
[----:B------:R-:W-:Y:S01]  /*5d6c0*/  ISETP.LT.AND P2, PT, R29, UR24, !P1 ;  /* 0x000000181d007c0c */ /* 0x000fe2000cf41270 */
[----:B0-----:R-:W-:-:S12]  /*5d6d0*/  IMAD.WIDE R16, R0, 0x2, R6 ;  /* 0x0000000200107825 */ /* 0x001fd800078e0206 */
[----:B------:R0:W-:Y:S01]  /*5d6e0*/  @P2 STG.E.U16 desc[UR8][R16.64], R9 ;  /* 0x0000000910002986 */ /* 0x0001e2000c101508 */
[----:B------:R-:W-:Y:S01]  /*5d6f0*/  ISETP.LT.AND P2, PT, R2, UR22, !P1 ;  /* 0x0000001602007c0c */ /* 0x000fe2000cf41270 */
[----:B0-----:R-:W-:Y:S02]  /*5d700*/  IMAD.MOV.U32 R17, RZ, RZ, R9 ;  /* 0x000000ffff117224 */ /* 0x001fe400078e0009 */
[----:B------:R-:W3:Y:S03]  /*5d710*/  LDL.LU R9, [R1+0x24d8] ;  /* 0x0024d80001097983 */ /* 0x000ee60000300800 */
[----:B------:R-:W-:Y:S01]  /*5d720*/  PRMT R3, R17, 0x7632, R3 ;  /* 0x0000763211037816 */ /* 0x000fe20000000003 */
[----:B------:R-:W-:Y:S01]  /*5d730*/  IMAD.WIDE R16, R0, 0x2, R4 ;  /* 0x0000000200107825 */ /* 0x000fe200078e0204 */
[----:B------:R0:W-:Y:S05]  /*5d740*/  STL [R1+0x24d4], R5 ;  /* 0x0024d40501007387 */ /* 0x0001ea0000100800 */
[----:B------:R1:W-:Y:S04]  /*5d750*/  @P2 STG.E.U16 desc[UR8][R16.64], R3 ;  /* 0x0000000310002986 */ /* 0x0003e8000c101508 */
[----:B0-----:R-:W4:Y:S04]  /*5d760*/  LDL.LU R5, [R1+0x190] ;  /* 0x0001900001057983 */ /* 0x001f280000300800 */
[----:B-1----:R-:W2:Y:S01]  /*5d770*/  LDL R17, [R1+0x21cc] ;  /* 0x0021cc0001117983 */ /* 0x002ea20000100800 */
[----:B------:R-:W-:-:S02]  /*5d780*/  ISETP.LT.AND P2, PT, R27, UR20, !P1 ;  /* 0x000000141b007c0c */ /* 0x000fc4000cf41270 */
[----:B--2---:R-:W-:Y:S01]  /*5d790*/  ISETP.LT.AND P3, PT, R17, UR28, !P1 ;  /* 0x0000001c11007c0c */ /* 0x004fe2000cf61270 */
[----:B---3--:R-:W-:Y:S01]  /*5d7a0*/  IMAD.WIDE R16, R0, 0x2, R8 ;  /* 0x0000000200107825 */ /* 0x008fe200078e0208 */
[----:B----4-:R-:W-:-:S09]  /*5d7b0*/  PRMT R3, R5, 0x7632, R3 ;  /* 0x0000763205037816 */ /* 0x010fd20000000003 */
[----:B------:R0:W-:Y:S02]  /*5d7c0*/  @P2 STG.E.U16 desc[UR8][R16.64], R5 ;  /* 0x0000000510002986 */ /* 0x0001e4000c101508 */
[----:B0-----:R-:W-:Y:S02]  /*5d7d0*/  IMAD.WIDE R16, R0, 0x2, R22 ;  /* 0x0000000200107825 */ /* 0x001fe400078e0216 */
[----:B------:R-:W2:Y:S04]  /*5d7e0*/  LDL R5, [R1+0x2b4] ;  /* 0x0002b40001057983 */ /* 0x000ea80000100800 */
[----:B------:R0:W-:Y:S04]  /*5d7f0*/  @P3 STG.E.U16 desc[UR8][R16.64], R3 ;  /* 0x0000000310003986 */ /* 0x0001e8000c101508 */
[----:B0-----:R-:W3:Y:S01]  /*5d800*/  LDL R17, [R1+0x21c8] ;  /* 0x0021c80001117983 */ /* 0x001ee20000100800 */
[----:B------:R-:W-:-:S02]  /*5d810*/  ISETP.LT.AND P2, PT, R24, UR30, !P1 ;  /* 0x0000001e18007c0c */ /* 0x000fc4000cf41270 */
[----:B------:R-:W-:Y:S02]  /*5d820*/  PRMT R3, R18, 0x7632, R3 ;  /* 0x0000763212037816 */ /* 0x000fe40000000003 */
[----:B---3--:R-:W-:Y:S01]  /*5d830*/  ISETP.LT.AND P3, PT, R17, UR4, !P1 ;  /* 0x0000000411007c0c */ /* 0x008fe2000cf61270 */
[----:B------:R-:W-:Y:S01]  /*5d840*/  IMAD.WIDE R16, R0, 0x2, R20 ;  /* 0x0000000200107825 */ /* 0x000fe200078e0214 */
[----:B------:R-:W-:-:S07]  /*5d850*/  ULDC UR4, c[0x0][0x228] ;  /* 0x00008a0000047ab9 */ /* 0x000fce0000000800 */
[----:B------:R0:W-:Y:S01]  /*5d860*/  @P2 STG.E.U16 desc[UR8][R16.64], R18 ;  /* 0x0000001210002986 */ /* 0x0001e2000c101508 */
[----:B------:R-:W-:Y:S01]  /*5d870*/  ISETP.LT.AND P2, PT, R19, UR4, !P1 ;  /* 0x0000000413007c0c */ /* 0x000fe2000cf41270 */
[----:B------:R-:W-:Y:S02]  /*5d880*/  ULDC UR4, c[0x0][0x228] ;  /* 0x00008a0000047ab9 */ /* 0x000fe40000000800 */
[----:B------:R-:W-:Y:S01]  /*5d890*/  ISETP.LT.AND P1, PT, R28, UR4, !P1 ;  /* 0x000000041c007c0c */ /* 0x000fe2000cf21270 */
[----:B------:R-:W-:Y:S01]  /*5d8a0*/  ULDC UR4, c[0x0][0x22c] ;  /* 0x00008b0000047ab9 */ /* 0x000fe20000000800 */
[C---:B0-----:R-:W-:Y:S01]  /*5d8b0*/  IMAD.WIDE R16, R0.reuse, 0x2, R12 ;  /* 0x0000000200107825 */ /* 0x041fe200078e020c */
[----:B------:R-:W3:Y:S04]  /*5d8c0*/  LDL.LU R18, [R1+0x1c4] ;  /* 0x0001c40001127983 */ /* 0x000ee80000300800 */
[----:B------:R0:W-:Y:S02]  /*5d8d0*/  @P3 STG.E.U16 desc[UR8][R16.64], R3 ;  /* 0x0000000310003986 */ /* 0x0001e4000c101508 */
[----:B0-----:R-:W-:Y:S01]  /*5d8e0*/  IMAD.WIDE R16, R0, 0x2, R10 ;  /* 0x0000000200107825 */ /* 0x001fe200078e020a */
[----:B------:R-:W-:-:S04]  /*5d8f0*/  PRMT R3, R26, 0x7632, R3 ;  /* 0x000076321a037816 */ /* 0x000fc80000000003 */
[----:B------:R0:W-:Y:S02]  /*5d900*/  @P2 STG.E.U16 desc[UR8][R16.64], R26 ;  /* 0x0000001a10002986 */ /* 0x0001e4000c101508 */
[----:B0-----:R-:W-:Y:S02]  /*5d910*/  IMAD.WIDE R16, R0, 0x2, R14 ;  /* 0x0000000200107825 */ /* 0x001fe400078e020e */
[----:B------:R-:W4:Y:S04]  /*5d920*/  LDL.LU R26, [R1+0x1b4] ;  /* 0x0001b400011a7983 */ /* 0x000f280000300800 */
[----:B------:R0:W-:Y:S02]  /*5d930*/  @P1 STG.E.U16 desc[UR8][R16.64], R3 ;  /* 0x0000000310001986 */ /* 0x0001e4000c101508 */
[----:B0-----:R-:W-:-:S05]  /*5d940*/  VIADD R3, R25, 0x2 ;  /* 0x0000000219037836 */ /* 0x001fca0000000000 */
[----:B------:R-:W-:Y:S01]  /*5d950*/  ISETP.GE.AND P1, PT, R3, UR4, PT ;  /* 0x0000000403007c0c */ /* 0x000fe2000bf26270 */
[----:B------:R-:W-:-:S03]  /*5d960*/  ULDC UR4, c[0x0][0x228] ;  /* 0x00008a0000047ab9 */ /* 0x000fc60000000800 */
[----:B------:R-:W-:Y:S01]  /*5d970*/  ISETP.LT.AND P2, PT, R29, UR4, !P1 ;  /* 0x000000041d007c0c */ /* 0x000fe2000cf41270 */
[----:B------:R-:W-:Y:S01]  /*5d980*/  VIADD R0, R0, UR26 ;  /* 0x0000001a00007c36 */ /* 0x000fe20008000000 */
[----:B------:R-:W-:-:S03]  /*5d990*/  ULDC UR4, c[0x0][0x228] ;  /* 0x00008a0000047ab9 */ /* 0x000fc60000000800 */
[----:B------:R-:W-:-:S08]  /*5d9a0*/  IMAD.WIDE R16, R0, 0x2, R6 ;  /* 0x0000000200107825 */ /* 0x000fd000078e0206 */
[----:B--2---:R0:W-:Y:S04]  /*5d9b0*/  @P2 STG.E.U16 desc[UR8][R16.64], R5 ;  /* 0x0000000510002986 */ /* 0x0041e8000c101508 */
[----:B0-----:R-:W2:Y:S04]  /*5d9c0*/  LDL.LU R5, [R1+0x24d4] ;  /* 0x0024d40001057983 */ /* 0x001ea80000300800 */
[----:B------:R-:W3:Y:S01]  /*5d9d0*/  LDL.LU R17, [R1+0x2b4] ;  /* 0x0002b40001117983 */ /* 0x000ee20000300800 */
[----:B------:R-:W-:Y:S01]  /*5d9e0*/  ISETP.LT.AND P3, PT, R2, UR4, !P1 ;  /* 0x0000000402007c0c */ /* 0x000fe2000cf61270 */
[----:B------:R-:W-:Y:S01]  /*5d9f0*/  ULDC UR4, c[0x0][0x228] ;  /* 0x00008a0000047ab9 */ /* 0x000fe20000000800 */
[----:B---3--:R-:W-:Y:S01]  /*5da00*/  PRMT R3, R17, 0x7632, R3 ;  /* 0x0000763211037816 */ /* 0x008fe20000000003 */
[----:B--2---:R-:W-:Y:S01]  /*5da10*/  IMAD.WIDE R16, R0, 0x2, R4 ;  /* 0x0000000200107825 */ /* 0x004fe200078e0204 */
[----:B------:R0:W-:Y:S09]  /*5da20*/  STL [R1+0x24d0], R5 ;  /* 0x0024d00501007387 */ /* 0x0001f20000100800 */
[----:B------:R1:W-:Y:S04]  /*5da30*/  @P3 STG.E.U16 desc[UR8][R16.64], R3 ;  /* 0x0000000310003986 */ /* 0x0003e8000c101508 */
[----:B0-----:R-:W2:Y:S04]  /*5da40*/  LDL.LU R5, [R1+0x1d4] ;  /* 0x0001d40001057983 */ /* 0x001ea80000300800 */
[----:B-1----:R-:W3:Y:S01]  /*5da50*/  LDL R17, [R1+0x21cc] ;  /* 0x0021cc0001117983 */ /* 0x002ee20000100800 */
[----:B------:R-:W-:Y:S01]  /*5da60*/  ISETP.LT.AND P2, PT, R27, UR4, !P1 ;  /* 0x000000041b007c0c */ /* 0x000fe2000cf41270 */
[----:B------:R-:W-:-:S02]  /*5da70*/  ULDC UR4, c[0x0][0x228] ;  /* 0x00008a0000047ab9 */ /* 0x000fc40000000800 */
[----:B---3--:R-:W-:Y:S01]  /*5da80*/  ISETP.LT.AND P3, PT, R17, UR4, !P1 ;  /* 0x0000000411007c0c */ /* 0x008fe2000cf61270 */
[----:B------:R-:W-:Y:S01]  /*5da90*/  IMAD.WIDE R16, R0, 0x2, R8 ;  /* 0x0000000200107825 */ /* 0x000fe200078e0208 */
[----:B--2---:R-:W-:Y:S01]  /*5daa0*/  PRMT R3, R5, 0x7632, R3 ;  /* 0x0000763205037816 */ /* 0x004fe20000000003 */
[----:B------:R-:W-:-:S07]  /*5dab0*/  ULDC UR4, c[0x0][0x228] ;  /* 0x00008a0000047ab9 */ /* 0x000fce0000000800 */
[----:B------:R0:W-:Y:S02]  /*5dac0*/  @P2 STG.E.U16 desc[UR8][R16.64], R5 ;  /* 0x0000000510002986 */ /* 0x0001e4000c101508 */
[----:B0-----:R-:W-:Y:S02]  /*5dad0*/  IMAD.WIDE R16, R0, 0x2, R22 ;  /* 0x0000000200107825 */ /* 0x001fe400078e0216 */
[----:B------:R-:W2:Y:S04]  /*5dae0*/  LDL R5, [R1+0x1a4] ;  /* 0x0001a40001057983 */ /* 0x000ea80000100800 */
[----:B------:R0:W-:Y:S04]  /*5daf0*/  @P3 STG.E.U16 desc[UR8][R16.64], R3 ;  /* 0x0000000310003986 */ /* 0x0001e8000c101508 */
[----:B0-----:R-:W3:Y:S01]  /*5db00*/  LDL R17, [R1+0x21c8] ;  /* 0x0021c80001117983 */ /* 0x001ee20000100800 */
[----:B------:R-:W-:Y:S01]  /*5db10*/  ISETP.LT.AND P2, PT, R24, UR4, !P1 ;  /* 0x0000000418007c0c */ /* 0x000fe2000cf41270 */
[----:B------:R-:W-:Y:S01]  /*5db20*/  ULDC UR4, c[0x0][0x228] ;  /* 0x00008a0000047ab9 */ /* 0x000fe20000000800 */
[----:B------:R-:W-:-:S02]  /*5db30*/  PRMT R3, R18, 0x7632, R3 ;  /* 0x0000763212037816 */ /* 0x000fc40000000003 */
        /* <DEDUP_REMOVED lines=12> */
[----:B----4-:R-:W-:-:S04]  /*5dc00*/  PRMT R3, R26, 0x7632, R3 ;  /* 0x000076321a037816 */ /* 0x010fc80000000003 */
        /* <DEDUP_REMOVED lines=58> */
[----:B------:R0:W-:Y:S01]  /*5dfb0*/  STL [R1+0x24c8], R15 ;  /* 0x0024c80f01007387 */ /* 0x0001e20000100800 */
[----:B------:R-:W-:Y:S02]  /*5dfc0*/  ULDC UR4, c[0x0][0x228] ;  /* 0x00008a0000047ab9 */ /* 0x000fe40000000800 */
[----:B------:R-:W-:Y:S01]  /*5dfd0*/  IMAD.WIDE R16, R0, 0x2, R6 ;  /* 0x0000000200107825 */ /* 0x000fe200078e0206 */
[----:B0-----:R-:W4:Y:S07]  /*5dfe0*/  LDL R15, [R1+0x1b8] ;  /* 0x0001b800010f7983 */ /* 0x001f2e0000100800 */
[----:B--2---:R0:W-:Y:S04]  /*5dff0*/  @P2 STG.E.U16 desc[UR8][R16.64], R5 ;  /* 0x0000000510002986 */ /* 0x0041e8000c101508 */
[----:B0-----:R-:W2:Y:S04]  /*5e000*/  LDL.LU R5, [R1+0x24cc] ;  /* 0x0024cc0001057983 */ /* 0x001ea80000300800 */
[----:B------:R-:W3:Y:S01]  /*5e010*/  LDL.LU R17, [R1+0x2b8] ;  /* 0x0002b80001117983 */ /* 0x000ee20000300800 */
[----:B------:R-:W-:Y:S01]  /*5e020*/  ISETP.LT.AND P3, PT, R2, UR4, !P1 ;  /* 0x0000000402007c0c */ /* 0x000fe2000cf61270 */
[----:B------:R-:W-:Y:S01]  /*5e030*/  ULDC UR4, c[0x0][0x228] ;  /* 0x00008a0000047ab9 */ /* 0x000fe20000000800 */
[----:B---3--:R-:W-:Y:S01]  /*5e040*/  PRMT R3, R17, 0x7632, R3 ;  /* 0x0000763211037816 */ /* 0x008fe20000000003 */
[----:B--2---:R-:W-:-:S10]  /*5e050*/  IMAD.WIDE R16, R0, 0x2, R4 ;  /* 0x0000000200107825 */ /* 0x004fd400078e0204 */
[----:B------:R0:W-:Y:S04]  /*5e060*/  @P3 STG.E.U16 desc[UR8][R16.64], R3 ;  /* 0x0000000310003986 */ /* 0x0001e8000c101508 */
[----:B0-----:R-:W2:Y:S01]  /*5e070*/  LDL R17, [R1+0x21cc] ;  /* 0x0021cc0001117983 */ /* 0x001ea20000100800 */
[----:B------:R-:W-:Y:S01]  /*5e080*/  ISETP.LT.AND P2, PT, R27, UR4, !P1 ;  /* 0x000000041b007c0c */ /* 0x000fe2000cf41270 */
[----:B------:R-:W-:Y:S01]  /*5e090*/  ULDC UR4, c[0x0][0x228] ;  /* 0x00008a0000047ab9 */ /* 0x000fe20000000800 */
[----:B------:R-:W-:Y:S02]  /*5e0a0*/  PRMT R3, R18, 0x7632, R3 ;  /* 0x0000763212037816 */ /* 0x000fe40000000003 */
[----:B--2---:R-:W-:Y:S01]  /*5e0b0*/  ISETP.LT.AND P3, PT, R17, UR4, !P1 ;  /* 0x0000000411007c0c */ /* 0x004fe2000cf61270 */
[----:B------:R-:W-:Y:S01]  /*5e0c0*/  IMAD.WIDE R16, R0, 0x2, R8 ;  /* 0x0000000200107825 */ /* 0x000fe200078e0208 */
[----:B------:R-:W-:-:S07]  /*5e0d0*/  ULDC UR4, c[0x0][0x228] ;  /* 0x00008a0000047ab9 */ /* 0x000fce0000000800 */
[----:B------:R0:W-:Y:S02]  /*5e0e0*/  @P2 STG.E.U16 desc[UR8][R16.64], R18 ;  /* 0x0000001210002986 */ /* 0x0001e4000c101508 */
[----:B0-----:R-:W-:Y:S02]  /*5e0f0*/  IMAD.WIDE R16, R0, 0x2, R22 ;  /* 0x0000000200107825 */ /* 0x001fe400078e0216 */
[----:B------:R-:W2:Y:S04]  /*5e100*/  LDL.LU R18, [R1+0x1a8] ;  /* 0x0001a80001127983 */ /* 0x000ea80000300800 */
[----:B------:R0:W-:Y:S04]  /*5e110*/  @P3 STG.E.U16 desc[UR8][R16.64], R3 ;  /* 0x0000000310003986 */ /* 0x0001e8000c101508 */
[----:B0-----:R-:W3:Y:S01]  /*5e120*/  LDL R17, [R1+0x21c8] ;  /* 0x0021c80001117983 */ /* 0x001ee20000100800 */
[----:B------:R-:W-:Y:S01]  /*5e130*/  ISETP.LT.AND P2, PT, R24, UR4, !P1 ;  /* 0x0000000418007c0c */ /* 0x000fe2000cf41270 */
[----:B------:R-:W-:Y:S01]  /*5e140*/  ULDC UR4, c[0x0][0x228] ;  /* 0x00008a0000047ab9 */ /* 0x000fe20000000800 */
[----:B----4-:R-:W-:-:S02]  /*5e150*/  PRMT R3, R26, 0x7632, R3 ;  /* 0x000076321a037816 */ /* 0x010fc40000000003 */
[----:B---3--:R-:W-:Y:S01]  /*5e160*/  ISETP.LT.AND P3, PT, R17, UR4, !P1 ;  /* 0x0000000411007c0c */ /* 0x008fe2000cf61270 */
[----:B------:R-:W-:Y:S01]  /*5e170*/  IMAD.WIDE R16, R0, 0x2, R20 ;  /* 0x0000000200107825 */ /* 0x000fe200078e0214 */
[----:B------:R-:W-:-:S07]  /*5e180*/  ULDC UR4, c[0x0][0x228] ;  /* 0x00008a0000047ab9 */ /* 0x000fce0000000800 */
[----:B------:R0:W-:Y:S01]  /*5e190*/  @P2 STG.E.U16 desc[UR8][R16.64], R26 ;  /* 0x0000001a10002986 */ /* 0x0001e2000c101508 */
[----:B------:R-:W-:Y:S01]  /*5e1a0*/  ISETP.LT.AND P2, PT, R19, UR4, !P1 ;  /* 0x0000000413007c0c */ /* 0x000fe2000cf41270 */
[----:B------:R-:W-:Y:S01]  /*5e1b0*/  ULDC UR4, c[0x0][0x228] ;  /* 0x00008a0000047ab9 */ /* 0x000fe20000000800 */
[C---:B0-----:R-:W-:Y:S01]  /*5e1c0*/  IMAD.WIDE R16, R0.reuse, 0x2, R12 ;  /* 0x0000000200107825 */ /* 0x041fe200078e020c */
[----:B------:R-:W3:Y:S04]  /*5e1d0*/  LDL.LU R26, [R1+0x198] ;  /* 0x00019800011a7983 */ /* 0x000ee80000300800 */
[----:B------:R0:W-:Y:S02]  /*5e1e0*/  @P3 STG.E.U16 desc[UR8][R16.64], R3 ;  /* 0x0000000310003986 */ /* 0x0001e4000c101508 */
[----:B0-----:R-:W-:-:S05]  /*5e1f0*/  IMAD.WIDE R16, R0, 0x2, R10 ;  /* 0x0000000200107825 */ /* 0x001fca00078e020a */
[----:B------:R0:W-:Y:S04]  /*5e200*/  @P2 STG.E.U16 desc[UR8][R16.64], R15 ;  /* 0x0000000f10002986 */ /* 0x0001e8000c101508 */
[----:B0-----:R-:W4:Y:S04]  /*5e210*/  LDL.LU R15, [R1+0x24c8] ;  /* 0x0024c800010f7983 */ /* 0x001f280000300800 */
[----:B------:R-:W2:Y:S01]  /*5e220*/  LDL.LU R17, [R1+0x1b8] ;  /* 0x0001b80001117983 */ /* 0x000ea20000300800 */
[----:B------:R-:W-:Y:S01]  /*5e230*/  ISETP.LT.AND P1, PT, R28, UR4, !P1 ;  /* 0x000000041c007c0c */ /* 0x000fe2000cf21270 */
[----:B------:R-:W-:Y:S01]  /*5e240*/  ULDC UR4, c[0x0][0x22c] ;  /* 0x00008b0000047ab9 */ /* 0x000fe20000000800 */
[----:B--2---:R-:W-:Y:S01]  /*5e250*/  PRMT R3, R17, 0x7632, R3 ;  /* 0x0000763211037816 */ /* 0x004fe20000000003 */
[----:B----4-:R-:W-:-:S10]  /*5e260*/  IMAD.WIDE R16, R0, 0x2, R14 ;  /* 0x0000000200107825 */ /* 0x010fd400078e020e */
[----:B------:R0:W-:Y:S02]  /*5e270*/  @P1 STG.E.U16 desc[UR8][R16.64], R3 ;  /* 0x0000000310001986 */ /* 0x0001e4000c101508 */
[----:B0-----:R-:W-:-:S05]  /*5e280*/  VIADD R3, R25, 0x5 ;  /* 0x0000000519037836 */ /* 0x001fca0000000000 */
[----:B------:R-:W-:Y:S01]  /*5e290*/  ISETP.GE.AND P1, PT, R3, UR4, PT ;  /* 0x0000000403007c0c */ /* 0x000fe2000bf26270 */
[----:B------:R-:W-:-:S03]  /*5e2a0*/  ULDC UR4, c[0x0][0x228] ;  /* 0x00008a0000047ab9 */ /* 0x000fc60000000800 */
[----:B------:R-:W-:Y:S01]  /*5e2b0*/  ISETP.LT.AND P2, PT, R29, UR4, !P1 ;  /* 0x000000041d007c0c */ /* 0x000fe2000cf41270 */
[----:B------:R-:W-:Y:S01]  /*5e2c0*/  VIADD R0, R0, UR26 ;  /* 0x0000001a00007c36 */ /* 0x000fe20008000000 */
[----:B------:R-:W-:Y:S02]  /*5e2d0*/  ULDC UR4, c[0x0][0x228] ;  /* 0x00008a0000047ab9 */ /* 0x000fe40000000800 */
[----:B------:R-:W-:Y:S01]  /*5e2e0*/  ISETP.LT.AND P3, PT, R2, UR4, !P1 ;  /* 0x0000000402007c0c */ /* 0x000fe2000cf61270 */
[----:B------:R-:W-:Y:S01]  /*5e2f0*/  IMAD.WIDE R16, R0, 0x2, R6 ;  /* 0x0000000200107825 */ /* 0x000fe200078e0206 */
[----:B------:R-:W-:Y:S01]  /*5e300*/  PRMT R3, R18, 0x7632, R3 ;  /* 0x0000763212037816 */ /* 0x000fe20000000003 */
[----:B------:R-:W-:-:S06]  /*5e310*/  ULDC UR4, c[0x0][0x228] ;  /* 0x00008a0000047ab9 */ /* 0x000fcc0000000800 */
[----:B------:R0:W-:Y:S02]  /*5e320*/  @P2 STG.E.U16 desc[UR8][R16.64], R18 ;  /* 0x0000001210002986 */ /* 0x0001e4000c101508 */
[----:B0-----:R-:W-:Y:S02]  /*5e330*/  IMAD.WIDE R16, R0, 0x2, R4 ;  /* 0x0000000200107825 */ /* 0x001fe400078e0204 */
[----:B------:R-:W2:Y:S04]  /*5e340*/  LDL.LU R18, [R1+0x8] ;  /* 0x0000080001127983 */ /* 0x000ea80000300800 */
[----:B------:R0:W-:Y:S04]  /*5e350*/  @P3 STG.E.U16 desc[UR8][R16.64], R3 ;  /* 0x0000000310003986 */ /* 0x0001e8000c101508 */
[----:B0-----:R-:W4:Y:S01]  /*5e360*/  LDL R17, [R1+0x21cc] ;  /* 0x0021cc0001117983 */ /* 0x001f220000100800 */
[----:B------:R-:W-:Y:S01]  /*5e370*/  ISETP.LT.AND P2, PT, R27, UR4, !P1 ;  /* 0x000000041b007c0c */ /* 0x000fe2000cf41270 */
[----:B------:R-:W-:Y:S01]  /*5e380*/  ULDC UR4, c[0x0][0x228] ;  /* 0x00008a0000047ab9 */ /* 0x000fe20000000800 */
[----:B---3--:R-:W-:-:S02]  /*5e390*/  PRMT R3, R26, 0x7632, R3 ;  /* 0x000076321a037816 */ /* 0x008fc40000000003 */
[----:B----4-:R-:W-:Y:S01]  /*5e3a0*/  ISETP.LT.AND P3, PT, R17, UR4, !P1 ;  /* 0x0000000411007c0c */ /* 0x010fe2000cf61270 */
[----:B------:R-:W-:Y:S01]  /*5e3b0*/  IMAD.WIDE R16, R0, 0x2, R8 ;  /* 0x0000000200107825 */ /* 0x000fe200078e0208 */
[----:B------:R-:W-:-:S07]  /*5e3c0*/  ULDC UR4, c[0x0][0x228] ;  /* 0x00008a0000047ab9 */ /* 0x000fce0000000800 */
[----:B------:R0:W-:Y:S02]  /*5e3d0*/  @P2 STG.E.U16 desc[UR8][R16.64], R26 ;  /* 0x0000001a10002986 */ /* 0x0001e4000c101508 */
[----:B0-----:R-:W-:Y:S02]  /*5e3e0*/  IMAD.WIDE R16, R0, 0x2, R22 ;  /* 0x0000000200107825 */ /* 0x001fe400078e0216 */
[----:B------:R-:W3:Y:S04]  /*5e3f0*/  LDL.LU R26, [R1+0x2bc] ;  /* 0x0002bc00011a7983 */ /* 0x000ee80000300800 */
[----:B------:R0:W-:Y:S04]  /*5e400*/  STL [R1+0x24c4], R23 ;  /* 0x0024c41701007387 */ /* 0x0001e80000100800 */
[----:B------:R1:W-:Y:S04]  /*5e410*/  @P3 STG.E.U16 desc[UR8][R16.64], R3 ;  /* 0x0000000310003986 */ /* 0x0003e8000c101508 */
[----:B0-----:R-:W4:Y:S04]  /*5e420*/  LDL.LU R23, [R1+0x188] ;  /* 0x0001880001177983 */ /* 0x001f280000300800 */
[----:B-1----:R-:W2:Y:S01]  /*5e430*/  LDL R17, [R1+0x21c8] ;  /* 0x0021c80001117983 */ /* 0x002ea20000100800 */
[----:B------:R-:W-:Y:S01]  /*5e440*/  ISETP.LT.AND P2, PT, R24, UR4, !P1 ;  /* 0x0000000418007c0c */ /* 0x000fe2000cf41270 */
[----:B------:R-:W-:-:S02]  /*5e450*/  ULDC UR4, c[0x0][0x228] ;  /* 0x00008a0000047ab9 */ /* 0x000fc40000000800 */
[----:B--2---:R-:W-:Y:S01]  /*5e460*/  ISETP.LT.AND P3, PT, R17, UR4, !P1 ;  /* 0x0000000411007c0c */ /* 0x004fe2000cf61270 */
[----:B------:R-:W-:Y:S01]  /*5e470*/  IMAD.WIDE R16, R0, 0x2, R20 ;  /* 0x0000000200107825 */ /* 0x000fe200078e0214 */
[----:B----4-:R-:W-:Y:S01]  /*5e480*/  PRMT R3, R23, 0x7632, R3 ;  /* 0x0000763217037816 */ /* 0x010fe20000000003 */
[----:B------:R-:W-:-:S07]  /*5e490*/  ULDC UR4, c[0x0][0x228] ;  /* 0x00008a0000047ab9 */ /* 0x000fce0000000800 */
[----:B------:R0:W-:Y:S02]  /*5e4a0*/  @P2 STG.E.U16 desc[UR8][R16.64], R23 ;  /* 0x0000001710002986 */ /* 0x0001e4000c101508 */
[----:B0-----:R-:W-:Y:S02]  /*5e4b0*/  IMAD.WIDE R16, R0, 0x2, R12 ;  /* 0x0000000200107825 */ /* 0x001fe400078e020c */
[----:B------:R-:W2:Y:S04]  /*5e4c0*/  LDL.LU R23, [R1+0x1dc] ;  /* 0x0001dc0001177983 */ /* 0x000ea80000300800 */
[----:B------:R0:W-:Y:S01]  /*5e4d0*/  @P3 STG.E.U16 desc[UR8][R16.64], R3 ;  /* 0x0000000310003986 */ /* 0x0001e2000c101508 */
[----:B------:R-:W-:Y:S01]  /*5e4e0*/  ISETP.LT.AND P3, PT, R19, UR4, !P1 ;  /* 0x0000000413007c0c */ /* 0x000fe2000cf61270 */
[----:B------:R-:W-:Y:S01]  /*5e4f0*/  ULDC UR4, c[0x0][0x22c] ;  /* 0x00008b0000047ab9 */ /* 0x000fe20000000800 */
[----:B------:R-:W-:Y:S01]  /*5e500*/  ISETP.LT.AND P1, PT, R28, UR6, !P1 ;  /* 0x000000061c007c0c */ /* 0x000fe2000cf21270 */
[----:B------:R-:W-:Y:S01]  /*5e510*/  ULDC UR6, c[0x0][0x228] ;  /* 0x00008a0000067ab9 */ /* 0x000fe20000000800 */
[----:B0-----:R-:W-:-:S02]  /*5e520*/  VIADD R3, R25, 0x6 ;  /* 0x0000000619037836 */ /* 0x001fc40000000000 */
[----:B------:R-:W-:-:S03]  /*5e530*/  IMAD.WIDE R16, R0, 0x2, R10 ;  /* 0x0000000200107825 */ /* 0x000fc600078e020a */
[----:B------:R-:W-:Y:S01]  /*5e540*/  ISETP.GE.AND P2, PT, R3, UR4, PT ;  /* 0x0000000403007c0c */ /* 0x000fe2000bf46270 */
[----:B------:R-:W-:-:S03]  /*5e550*/  ULDC UR4, c[0x0][0x228] ;  /* 0x00008a0000047ab9 */ /* 0x000fc60000000800 */
[----:B------:R0:W-:Y:S01]  /*5e560*/  @P3 STG.E.U16 desc[UR8][R16.64], R18 ;  /* 0x0000001210003986 */ /* 0x0001e2000c101508 */
[----:B------:R-:W-:Y:S02]  /*5e570*/  PRMT R3, R18, 0x7632, R3 ;  /* 0x0000763212037816 */ /* 0x000fe40000000003 */
[----:B------:R-:W-:Y:S01]  /*5e580*/  ISETP.LT.AND P3, PT, R29, UR4, !P2 ;  /* 0x000000041d007c0c */ /* 0x000fe2000d761270 */
[----:B------:R-:W-:Y:S01]  /*5e590*/  ULDC UR4, c[0x0][0x228] ;  /* 0x00008a0000047ab9 */ /* 0x000fe20000000800 */
[C---:B0-----:R-:W-:Y:S01]  /*5e5a0*/  IMAD.WIDE R16, R0.reuse, 0x2, R14 ;  /* 0x0000000200107825 */ /* 0x041fe200078e020e */
[----:B------:R-:W4:Y:S03]  /*5e5b0*/  LDL.LU R18, [R1+0x1cc] ;  /* 0x0001cc0001127983 */ /* 0x000f260000300800 */
[----:B------:R-:W-:Y:S01]  /*5e5c0*/  VIADD R0, R0, UR26 ;  /* 0x0000001a00007c36 */ /* 0x000fe20008000000 */
[----:B------:R0:W-:Y:S01]  /*5e5d0*/  @P1 STG.E.U16 desc[UR8][R16.64], R3 ;  /* 0x0000000310001986 */ /* 0x0001e2000c101508 */
[----:B------:R-:W-:Y:S01]  /*5e5e0*/  ISETP.LT.AND P1, PT, R2, UR4, !P2 ;  /* 0x0000000402007c0c */ /* 0x000fe2000d721270 */
[----:B------:R-:W-:Y:S01]  /*5e5f0*/  ULDC UR4, c[0x0][0x228] ;  /* 0x00008a0000047ab9 */ /* 0x000fe20000000800 */
[----:B0-----:R-:W-:Y:S01]  /*5e600*/  IMAD.WIDE R16, R0, 0x2, R6 ;  /* 0x0000000200107825 */ /* 0x001fe200078e0206 */
[----:B---3--:R-:W-:-:S04]  /*5e610*/  PRMT R3, R26, 0x7632, R3 ;  /* 0x000076321a037816 */ /* 0x008fc80000000003 */
[----:B------:R0:W-:Y:S02]  /*5e620*/  @P3 STG.E.U16 desc[UR8][R16.64], R26 ;  /* 0x0000001a10003986 */ /* 0x0001e4000c101508 */
[----:B0-----:R-:W-:Y:S02]  /*5e630*/  IMAD.WIDE R16, R0, 0x2, R4 ;  /* 0x0000000200107825 */ /* 0x001fe400078e0204 */
[----:B------:R-:W3:Y:S04]  /*5e640*/  LDL.LU R26, [R1+0x1bc] ;  /* 0x0001bc00011a7983 */ /* 0x000ee80000300800 */
[----:B------:R0:W-:Y:S04]  /*5e650*/  @P1 STG.E.U16 desc[UR8][R16.64], R3 ;  /* 0x0000000310001986 */ /* 0x0001e8000c101508 */
[----:B0-----:R-:W4:Y:S01]  /*5e660*/  LDL R17, [R1+0x21cc] ;  /* 0x0021cc0001117983 */ /* 0x001f220000100800 */
[----:B------:R-:W-:Y:S01]  /*5e670*/  ISETP.LT.AND P3, PT, R27, UR4, !P2 ;  /* 0x000000041b007c0c */ /* 0x000fe2000d761270 */
[----:B------:R-:W-:Y:S01]  /*5e680*/  ULDC UR4, c[0x0][0x228] ;  /* 0x00008a0000047ab9 */ /* 0x000fe20000000800 */
[----:B--2---:R-:W-:-:S02]  /*5e690*/  PRMT R3, R23, 0x7632, R3 ;  /* 0x0000763217037816 */ /* 0x004fc40000000003 */
[----:B----4-:R-:W-:Y:S01]  /*5e6a0*/  ISETP.LT.AND P1, PT, R17, UR4, !P2 ;  /* 0x0000000411007c0c */ /* 0x010fe2000d721270 */
[----:B------:R-:W-:Y:S01]  /*5e6b0*/  IMAD.WIDE R16, R0, 0x2, R8 ;  /* 0x0000000200107825 */ /* 0x000fe200078e0208 */
[----:B------:R-:W-:-:S07]  /*5e6c0*/  ULDC UR4, c[0x0][0x228] ;  /* 0x00008a0000047ab9 */ /* 0x000fce0000000800 */
[----:B------:R0:W-:Y:S04]  /*5e6d0*/  @P3 STG.E.U16 desc[UR8][R16.64], R23 ;  /* 0x0000001710003986 */ /* 0x0001e8000c101508 */
[----:B0-----:R-:W2:Y:S01]  /*5e6e0*/  LDL.LU R23, [R1+0x24c4] ;  /* 0x0024c40001177983 */ /* 0x001ea20000300800 */
[----:B------:R-:W-:Y:S01]  /*5e6f0*/  ISETP.LT.AND P4, PT, R24, UR4, !P2 ;  /* 0x0000000418007c0c */ /* 0x000fe2000d781270 */
[----:B------:R-:W-:Y:S01]  /*5e700*/  ULDC UR4, c[0x0][0x22c] ;  /* 0x00008b0000047ab9 */ /* 0x000fe20000000800 */
[----:B--2---:R-:W-:-:S05]  /*5e710*/  IMAD.WIDE R16, R0, 0x2, R22 ;  /* 0x0000000200107825 */ /* 0x004fca00078e0216 */
[----:B------:R0:W-:Y:S04]  /*5e720*/  @P1 STG.E.U16 desc[UR8][R16.64], R3 ;  /* 0x0000000310001986 */ /* 0x0001e8000c101508 */
[----:B0-----:R-:W2:Y:S01]  /*5e730*/  LDL R17, [R1+0x21c8] ;  /* 0x0021c80001117983 */ /* 0x001ea20000100800 */
[----:B------:R-:W-:-:S05]  /*5e740*/  VIADD R3, R25, 0x7 ;  /* 0x0000000719037836 */ /* 0x000fca0000000000 */
[----:B------:R-:W-:Y:S01]  /*5e750*/  ISETP.GE.AND P1, PT, R3, UR4, PT ;  /* 0x0000000403007c0c */ /* 0x000fe2000bf26270 */
[----:B------:R-:W-:Y:S01]  /*5e760*/  ULDC UR4, c[0x0][0x228] ;  /* 0x00008a0000047ab9 */ /* 0x000fe20000000800 */
[----:B------:R-:W-:Y:S01]  /*5e770*/  PRMT R3, R18, 0x7632, R3 ;  /* 0x0000763212037816 */ /* 0x000fe20000000003 */
[----:B------:R0:W-:Y:S01]  /*5e780*/  STL [R1+0x24bc], R21 ;  /* 0x0024bc1501007387 */ /* 0x0001e20000100800 */
[----:B--2---:R-:W-:Y:S01]  /*5e790*/  ISETP.LT.AND P3, PT, R17, UR6, !P2 ;  /* 0x0000000611007c0c */ /* 0x004fe2000d761270 */
[----:B------:R-:W-:Y:S01]  /*5e7a0*/  IMAD.WIDE R16, R0, 0x2, R20 ;  /* 0x0000000200107825 */ /* 0x000fe200078e0214 */
[----:B------:R-:W-:Y:S01]  /*5e7b0*/  ULDC UR6, c[0x0][0x228] ;  /* 0x00008a0000067ab9 */ /* 0x000fe20000000800 */
[----:B0-----:R-:W2:Y:S04]  /*5e7c0*/  LDL R21, [R1+0x19c] ;  /* 0x00019c0001157983 */ /* 0x001ea80000100800 */
[----:B------:R0:W-:Y:S01]  /*5e7d0*/  @P4 STG.E.U16 desc[UR8][R16.64], R18 ;  /* 0x0000001210004986 */ /* 0x0001e2000c101508 */
[----:B------:R-:W-:Y:S01]  /*5e7e0*/  ISETP.LT.AND P4, PT, R19, UR4, !P2 ;  /* 0x0000000413007c0c */ /* 0x000fe2000d781270 */
[----:B------:R-:W-:-:S02]  /*5e7f0*/  ULDC UR4, c[0x0][0x228] ;  /* 0x00008a0000047ab9 */ /* 0x000fc40000000800 */
[----:B------:R-:W-:Y:S01]  /*5e800*/  ISETP.LT.AND P2, PT, R28, UR4, !P2 ;  /* 0x000000041c007c0c */ /* 0x000fe2000d741270 */
[----:B------:R-:W-:Y:S01]  /*5e810*/  ULDC UR4, c[0x0][0x228] ;  /* 0x00008a0000047ab9 */ /* 0x000fe20000000800 */
[----:B0-----:R-:W-:-:S04]  /*5e820*/  IMAD.WIDE R16, R0, 0x2, R12 ;  /* 0x0000000200107825 */ /* 0x001fc800078e020c */
[C---:B------:R-:W-:Y:S01]  /*5e830*/  IMAD.WIDE R18, R0.reuse, 0x2, R14 ;  /* 0x0000000200127825 */ /* 0x040fe200078e020e */
[----:B------:R0:W-:Y:S03]  /*5e840*/  @P3 STG.E.U16 desc[UR8][R16.64], R3 ;  /* 0x0000000310003986 */ /* 0x0001e6000c101508 */
[----:B0-----:R-:W-:-:S04]  /*5e850*/  IMAD.WIDE R16, R0, 0x2, R10 ;  /* 0x0000000200107825 */ /* 0x001fc800078e020a */
[----:B------:R-:W-:Y:S01]  /*5e860*/  VIADD R3, R0, UR26 ;  /* 0x0000001a00037c36 */ /* 0x000fe20008000000 */
[----:B---3--:R-:W-:Y:S01]  /*5e870*/  PRMT R0, R26, 0x7632, R0 ;  /* 0x000076321a007816 */ /* 0x008fe20000000000 */
[----:B------:R0:W-:Y:S04]  /*5e880*/  @P4 STG.E.U16 desc[UR8][R16.64], R26 ;  /* 0x0000001a10004986 */ /* 0x0001e8000c101508 */
[----:B------:R1:W-:Y:S04]  /*5e890*/  @P2 STG.E.U16 desc[UR8][R18.64], R0 ;  /* 0x0000000012002986 */ /* 0x0003e8000c101508 */
[----:B0-----:R-:W3:Y:S04]  /*5e8a0*/  LDL.LU R26, [R1+0x24c0] ;  /* 0x0024c000011a7983 */ /* 0x001ee80000300800 */
[----:B-1----:R-:W4:Y:S04]  /*5e8b0*/  LDL.LU R18, [R1+0x1ac] ;  /* 0x0001ac0001127983 */ /* 0x002f280000300800 */
[----:B------:R-:W2:Y:S01]  /*5e8c0*/  LDL R19, [R1+0x21cc] ;  /* 0x0021cc0001137983 */ /* 0x000ea20000100800 */
[----:B------:R-:W-:Y:S01]  /*5e8d0*/  ISETP.LT.AND P5, PT, R29, UR6, !P1 ;  /* 0x000000061d007c0c */ /* 0x000fe2000cfa1270 */
[----:B------:R-:W-:Y:S01]  /*5e8e0*/  IMAD.WIDE R16, R3, 0x2, R6 ;  /* 0x0000000203107825 */ /* 0x000fe200078e0206 */
[----:B------:R-:W-:Y:S01]  /*5e8f0*/  ISETP.LT.AND P2, PT, R2, UR4, !P1 ;  /* 0x0000000402007c0c */ /* 0x000fe2000cf41270 */
[----:B------:R-:W-:-:S02]  /*5e900*/  ULDC UR4, c[0x0][0x228] ;  /* 0x00008a0000047ab9 */ /* 0x000fc40000000800 */
[----:B------:R-:W-:Y:S01]  /*5e910*/  VIADD R0, R25, 0x8 ;  /* 0x0000000819007836 */ /* 0x000fe20000000000 */
[----:B------:R-:W-:Y:S01]  /*5e920*/  STL [R1+0x24b4], R9 ;  /* 0x0024b40901007387 */ /* 0x000fe20000100800 */
[----:B------:R-:W-:-:S06]  /*5e930*/  ULDC UR6, c[0x0][0x228] ;  /* 0x00008a0000067ab9 */ /* 0x000fcc0000000800 */
[----:B----4-:R0:W-:Y:S01]  /*5e940*/  @P5 STG.E.U16 desc[UR8][R16.64], R18 ;  /* 0x0000001210005986 */ /* 0x0101e2000c101508 */
[----:B---3--:R-:W-:Y:S02]  /*5e950*/  PRMT R26, R18, 0x7632, R26 ;  /* 0x00007632121a7816 */ /* 0x008fe4000000001a */
[----:B--2---:R-:W-:Y:S01]  /*5e960*/  ISETP.LT.AND P6, PT, R19, UR4, !P1 ;  /* 0x0000000413007c0c */ /* 0x004fe2000cfc1270 */
[----:B------:R-:W-:Y:S02]  /*5e970*/  ULDC UR4, c[0x0][0x22c] ;  /* 0x00008b0000047ab9 */ /* 0x000fe40000000800 */
[----:B------:R-:W-:Y:S01]  /*5e980*/  ISETP.GE.AND P3, PT, R0, UR4, PT ;  /* 0x0000000400007c0c */ /* 0x000fe2000bf66270 */
[----:B------:R-:W-:Y:S01]  /*5e990*/  ULDC UR4, c[0x0][0x228] ;  /* 0x00008a0000047ab9 */ /* 0x000fe20000000800 */
[----:B0-----:R-:W-:Y:S01]  /*5e9a0*/  IMAD.WIDE R16, R3, 0x2, R4 ;  /* 0x0000000203107825 */ /* 0x001fe200078e0204 */
[----:B------:R-:W-:-:S03]  /*5e9b0*/  PRMT R0, R21, 0x7632, R0 ;  /* 0x0000763215007816 */ /* 0x000fc60000000000 */
[----:B------:R-:W-:Y:S01]  /*5e9c0*/  IMAD.WIDE R18, R3, 0x2, R8 ;  /* 0x0000000203127825 */ /* 0x000fe200078e0208 */
[----:B------:R0:W-:Y:S04]  /*5e9d0*/  @P2 STG.E.U16 desc[UR8][R16.64], R26 ;  /* 0x0000001a10002986 */ /* 0x0001e8000c101508 */
[----:B------:R-:W2:Y:S04]  /*5e9e0*/  LDL.LU R9, [R1+0xc] ;  /* 0x00000c0001097983 */ /* 0x000ea80000300800 */
[----:B------:R-:W3:Y:S04]  /*5e9f0*/  LDL.LU R21, [R1+0x24bc] ;  /* 0x0024bc0001157983 */ /* 0x000ee80000300800 */
[----:B0-----:R-:W4:Y:S01]  /*5ea00*/  LDL.LU R17, [R1+0x19c] ;  /* 0x00019c0001117983 */ /* 0x001f220000300800 */
[----:B------:R-:W-:Y:S01]  /*5ea10*/  ISETP.LT.AND P5, PT, R27, UR6, !P1 ;  /* 0x000000061b007c0c */ /* 0x000fe2000cfa1270 */
[----:B------:R-:W-:-:S02]  /*5ea20*/  ULDC UR6, c[0x0][0x228] ;  /* 0x00008a0000067ab9 */ /* 0x000fc40000000800 */
[----:B------:R-:W2:Y:S01]  /*5ea30*/  LDL R26, [R1+0x21bc] ;  /* 0x0021bc00011a7983 */ /* 0x000ea20000100800 */
[----:B------:R-:W-:Y:S01]  /*5ea40*/  ISETP.LT.AND P4, PT, R24, UR6, !P1 ;  /* 0x0000000618007c0c */ /* 0x000fe2000cf81270 */
[----:B------:R-:W-:Y:S01]  /*5ea50*/  IMAD.WIDE R24, R3, 0x2, R22 ;  /* 0x0000000203187825 */ /* 0x000fe200078e0216 */
[----:B------:R-:W-:-:S07]  /*5ea60*/  ULDC UR6, c[0x0][0x228] ;  /* 0x00008a0000067ab9 */ /* 0x000fce0000000800 */
[----:B----4-:R0:W-:Y:S04]  /*5ea70*/  @P5 STG.E.U16 desc[UR8][R18.64], R17 ;  /* 0x0000001112005986 */ /* 0x0101e8000c101508 */
[----:B0-----:R-:W4:Y:S04]  /*5ea80*/  LDL R18, [R1+0x21c8] ;  /* 0x0021c80001127983 */ /* 0x001f280000100800 */
[----:B------:R-:W2:Y:S04]  /*5ea90*/  LDL.LU R19, [R1+0x18c] ;  /* 0x00018c0001137983 */ /* 0x000ea80000300800 */
[----:B------:R0:W-:Y:S01]  /*5eaa0*/  @P6 STG.E.U16 desc[UR8][R24.64], R0 ;  /* 0x0000000018006986 */ /* 0x0001e2000c101508 */
[----:B------:R-:W-:Y:S01]  /*5eab0*/  ISETP.LT.AND P6, PT, R29, UR10, !P3 ;  /* 0x0000000a1d007c0c */ /* 0x000fe2000dfc1270 */
[----:B---3--:R-:W-:Y:S01]  /*5eac0*/  IMAD.WIDE R16, R3, 0x2, R20 ;  /* 0x0000000203107825 */ /* 0x008fe200078e0214 */
[----:B------:R-:W-:Y:S01]  /*5ead0*/  ISETP.LT.AND P5, PT, R2, UR12, !P3 ;  /* 0x0000000c02007c0c */ /* 0x000fe2000dfa1270 */
[----:B------:R-:W3:Y:S01]  /*5eae0*/  LDL.LU R29, [R1+0x24b8] ;  /* 0x0024b800011d7983 */ /* 0x000ee20000300800 */
[----:B------:R-:W-:Y:S01]  /*5eaf0*/  ULDC UR10, c[0x0][0x228] ;  /* 0x00008a00000a7ab9 */ /* 0x000fe20000000800 */
[----:B------:R-:W-:-:S02]  /*5eb00*/  ULDC UR12, c[0x0][0x228] ;  /* 0x00008a00000c7ab9 */ /* 0x000fc40000000800 */
[----:B------:R1:W-:Y:S01]  /*5eb10*/  STL [R1+0x24ac], R2 ;  /* 0x0024ac0201007387 */ /* 0x0003e20000100800 */
[----:B0-----:R-:W-:-:S03]  /*5eb20*/  IMAD.WIDE R24, R3, 0x2, R14 ;  /* 0x0000000203187825 */ /* 0x001fc600078e020e */
[----:B-1----:R-:W3:Y:S01]  /*5eb30*/  LDL.LU R2, [R1+0x140] ;  /* 0x0001400001027983 */ /* 0x002ee20000300800 */
[----:B----4-:R-:W-:Y:S01]  /*5eb40*/  ISETP.LT.AND P2, PT, R18, UR4, !P1 ;  /* 0x0000000412007c0c */ /* 0x010fe2000cf41270 */
[----:B------:R-:W-:Y:S02]  /*5eb50*/  ULDC UR4, c[0x0][0x228] ;  /* 0x00008a0000047ab9 */ /* 0x000fe40000000800 */
[----:B--2---:R0:W-:Y:S01]  /*5eb60*/  @P4 STG.E.U16 desc[UR8][R16.64], R19 ;  /* 0x0000001310004986 */ /* 0x0041e2000c101508 */
[----:B------:R-:W-:Y:S01]  /*5eb70*/  ISETP.LT.AND P4, PT, R26, UR4, !P1 ;  /* 0x000000041a007c0c */ /* 0x000fe2000cf81270 */
[----:B------:R-:W-:Y:S01]  /*5eb80*/  ULDC UR4, c[0x0][0x228] ;  /* 0x00008a0000047ab9 */ /* 0x000fe20000000800 */
[----:B------:R-:W-:Y:S02]  /*5eb90*/  ISETP.LT.AND P1, PT, R28, UR6, !P1 ;  /* 0x000000061c007c0c */ /* 0x000fe4000cf21270 */
[----:B------:R-:W-:Y:S01]  /*5eba0*/  PRMT R0, R19, 0x7632, R0 ;  /* 0x0000763213007816 */ /* 0x000fe20000000000 */
[C---:B------:R-:W-:Y:S01]  /*5ebb0*/  VIADD R28, R3.reuse, UR26 ;  /* 0x0000001a031c7c36 */ /* 0x040fe20008000000 */
[----:B------:R-:W-:Y:S01]  /*5ebc0*/  ULDC UR6, c[0x0][0x228] ;  /* 0x00008a0000067ab9 */ /* 0x000fe20000000800 */
[----:B0-----:R-:W-:-:S05]  /*5ebd0*/  IMAD.WIDE R16, R3, 0x2, R12 ;  /* 0x0000000203107825 */ /* 0x001fca00078e020c */
[----:B------:R0:W-:Y:S01]  /*5ebe0*/  @P2 STG.E.U16 desc[UR8][R16.64], R0 ;  /* 0x0000000010002986 */ /* 0x0001e2000c101508 */
[----:B------:R-:W-:Y:S01]  /*5ebf0*/  ISETP.LT.AND P2, PT, R27, UR14, !P3 ;  /* 0x0000000e1b007c0c */ /* 0x000fe2000df41270 */
[----:B------:R-:W-:Y:S01]  /*5ec00*/  IMAD.WIDE R18, R28, 0x2, R6 ;  /* 0x000000021c127825 */ /* 0x000fe200078e0206 */
[----:B------:R-:W-:-:S03]  /*5ec10*/  ULDC UR14, c[0x0][0x228] ;  /* 0x00008a00000e7ab9 */ /* 0x000fc60000000800 */
[----:B------:R-:W-:-:S04]  /*5ec20*/  IMAD.WIDE R26, R28, 0x2, R4 ;  /* 0x000000021c1a7825 */ /* 0x000fc800078e0204 */
[----:B0-----:R-:W-:Y:S01]  /*5ec30*/  IMAD.WIDE R16, R3, 0x2, R10 ;  /* 0x0000000203107825 */ /* 0x001fe200078e020a */
[----:B------:R-:W-:Y:S02]  /*5ec40*/  PRMT R3, R9, 0x7632, R3 ;  /* 0x0000763209037816 */ /* 0x000fe40000000003 */
[----:B---3--:R-:W-:Y:S02]  /*5ec50*/  PRMT R0, R29, 0x7632, R0 ;  /* 0x000076321d007816 */ /* 0x008fe40000000000 */
[----:B------:R0:W-:Y:S04]  /*5ec60*/  @P4 STG.E.U16 desc[UR8][R16.64], R9 ;  /* 0x0000000910004986 */ /* 0x0001e8000c101508 */
[----:B------:R1:W-:Y:S04]  /*5ec70*/  @P1 STG.E.U16 desc[UR8][R24.64], R3 ;  /* 0x0000000318001986 */ /* 0x0003e8000c101508 */
[----:B------:R2:W-:Y:S04]  /*5ec80*/  @P6 STG.E.U16 desc[UR8][R18.64], R29 ;  /* 0x0000001d12006986 */ /* 0x0005e8000c101508 */
[----:B0-----:R-:W3:Y:S04]  /*5ec90*/  LDL.LU R9, [R1+0x24b4] ;  /* 0x0024b40001097983 */ /* 0x001ee80000300800 */
[----:B-1----:R-:W4:Y:S04]  /*5eca0*/  LDL.LU R24, [R1+0x150] ;  /* 0x0001500001187983 */ /* 0x002f280000300800 */
[----:B------:R-:W4:Y:S04]  /*5ecb0*/  LDL R25, [R1+0xf04] ;  /* 0x000f040001197983 */ /* 0x000f280000100800 */
[----:B--2---:R-:W2:Y:S04]  /*5ecc0*/  LDL.LU R29, [R1+0x24b0] ;  /* 0x0024b000011d7983 */ /* 0x004ea80000300800 */
[----:B------:R0:W-:Y:S04]  /*5ecd0*/  @P5 STG.E.U16 desc[UR8][R26.64], R0 ;  /* 0x000000001a005986 */ /* 0x0001e8000c101508 */
[----:B------:R-:W2:Y:S04]  /*5ece0*/  LDL R18, [R1+0x21c8] ;  /* 0x0021c80001127983 */ /* 0x000ea80000100800 */
[----:B------:R-:W2:Y:S04]  /*5ecf0*/  LDL R19, [R1+0x21bc] ;  /* 0x0021bc0001137983 */ /* 0x000ea80000100800 */
[----:B0-----:R-:W2:Y:S04]  /*5ed00*/  LDL R26, [R1+0x21cc] ;  /* 0x0021cc00011a7983 */ /* 0x001ea80000100800 */
[----:B------:R-:W2:Y:S04]  /*5ed10*/  LDL R27, [R1+0x21d0] ;  /* 0x0021d000011b7983 */ /* 0x000ea80000100800 */
[----:B------:R-:W-:Y:S01]  /*5ed20*/  STL [R1+0x24a8], R23 ;  /* 0x0024a81701007387 */ /* 0x000fe20000100800 */
[----:B------:R-:W-:Y:S01]  /*5ed30*/  PRMT R3, R2, 0x7632, R3 ;  /* 0x0000763202037816 */ /* 0x000fe20000000003 */
[----:B---3--:R-:W-:-:S05]  /*5ed40*/  IMAD.WIDE R16, R28, 0x2, R8 ;  /* 0x000000021c107825 */ /* 0x008fca00078e0208 */
[----:B----4-:R0:W-:Y:S01]  /*5ed50*/  @P2 STG.E.U16 desc[UR8][R16.64], R24 ;  /* 0x0000001810002986 */ /* 0x0101e2000c101508 */
[----:B------:R-:W-:Y:S01]  /*5ed60*/  VIADD R0, R25, 0x9 ;  /* 0x0000000919007836 */ /* 0x000fe20000000000 */
[----:B--2---:R-:W-:Y:S01]  /*5ed70*/  PRMT R29, R24, 0x7632, R29 ;  /* 0x00007632181d7816 */ /* 0x004fe2000000001d */
[----:B0-----:R-:W-:Y:S02]  /*5ed80*/  IMAD.WIDE R16, R28, 0x2, R22 ;  /* 0x000000021c107825 */ /* 0x001fe400078e0216 */
[----:B------:R-:W2:Y:S01]  /*5ed90*/  LDL.LU R23, [R1+0x120] ;  /* 0x0001200001177983 */ /* 0x000ea20000300800 */
[----:B------:R-:W-:Y:S01]  /*5eda0*/  ISETP.LT.AND P1, PT, R26, UR4, !P3 ;  /* 0x000000041a007c0c */ /* 0x000fe2000df21270 */
[----:B------:R-:W-:Y:S01]  /*5edb0*/  ULDC UR4, c[0x0][0x22c] ;  /* 0x00008b0000047ab9 */ /* 0x000fe20000000800 */
[----:B------:R-:W-:Y:S02]  /*5edc0*/  ISETP.LT.AND P4, PT, R27, UR6, !P3 ;  /* 0x000000061b007c0c */ /* 0x000fe4000df81270 */
[----:B------:R-:W-:-:S02]  /*5edd0*/  ISETP.LT.AND P5, PT, R18, UR10, !P3 ;  /* 0x0000000a12007c0c */ /* 0x000fc4000dfa1270 */
[----:B------:R-:W-:Y:S01]  /*5ede0*/  ISETP.LT.AND P6, PT, R19, UR12, !P3 ;  /* 0x0000000c13007c0c */ /* 0x000fe2000dfc1270 */
[----:B------:R-:W-:Y:S01]  /*5edf0*/  IMAD.WIDE R18, R28, 0x2, R20 ;  /* 0x000000021c127825 */ /* 0x000fe200078e0214 */
[----:B------:R-:W-:Y:S01]  /*5ee00*/  ISETP.GE.AND P2, PT, R0, UR4, PT ;  /* 0x0000000400007c0c */ /* 0x000fe2000bf46270 */
[----:B------:R-:W-:Y:S01]  /*5ee10*/  ULDC UR4, c[0x0][0x228] ;  /* 0x00008a0000047ab9 */ /* 0x000fe20000000800 */
[----:B------:R-:W3:Y:S01]  /*5ee20*/  LDL R0, [R1+0x1104] ;  /* 0x0011040001007983 */ /* 0x000ee20000100800 */
[C---:B------:R-:W-:Y:S01]  /*5ee30*/  IMAD.WIDE R24, R28.reuse, 0x2, R12 ;  /* 0x000000021c187825 */ /* 0x040fe200078e020c */
[----:B------:R-:W-:Y:S01]  /*5ee40*/  ULDC UR6, c[0x0][0x228] ;  /* 0x00008a0000067ab9 */ /* 0x000fe20000000800 */
[----:B------:R-:W-:Y:S01]  /*5ee50*/  ULDC UR10, c[0x0][0x228] ;  /* 0x00008a00000a7ab9 */ /* 0x000fe20000000800 */
[----:B------:R0:W-:Y:S01]  /*5ee60*/  @P1 STG.E.U16 desc[UR8][R16.64], R29 ;  /* 0x0000001d10001986 */ /* 0x0001e2000c101508 */
[----:B------:R-:W-:Y:S01]  /*5ee70*/  IMAD.WIDE R26, R28, 0x2, R10 ;  /* 0x000000021c1a7825 */ /* 0x000fe200078e020a */
[----:B------:R-:W-:-:S02]  /*5ee80*/  ULDC UR12, c[0x0][0x228] ;  /* 0x00008a00000c7ab9 */ /* 0x000fc40000000800 */
[----:B------:R1:W-:Y:S04]  /*5ee90*/  @P4 STG.E.U16 desc[UR8][R18.64], R2 ;  /* 0x0000000212004986 */ /* 0x0003e8000c101508 */
[----:B0-----:R-:W4:Y:S04]  /*5eea0*/  LDL.LU R16, [R1+0x130] ;  /* 0x0001300001107983 */ /* 0x001f280000300800 */
[----:B------:R-:W2:Y:S04]  /*5eeb0*/  LDL R17, [R1+0xf04] ;  /* 0x000f040001117983 */ /* 0x000ea80000100800 */
[----:B-1----:R-:W2:Y:S04]  /*5eec0*/  LDL.LU R2, [R1+0x24ac] ;  /* 0x0024ac0001027983 */ /* 0x002ea80000300800 */
[----:B------:R-:W2:Y:S04]  /*5eed0*/  LDL R18, [R1+0x21b8] ;  /* 0x0021b80001127983 */ /* 0x000ea80000100800 */
[----:B------:R-:W2:Y:S04]  /*5eee0*/  LDL R19, [R1+0x21c0] ;  /* 0x0021c00001137983 */ /* 0x000ea80000100800 */
[----:B------:R0:W-:Y:S01]  /*5eef0*/  @P5 STG.E.U16 desc[UR8][R24.64], R3 ;  /* 0x0000000318005986 */ /* 0x0001e2000c101508 */
[----:B---3--:R-:W-:Y:S01]  /*5ef00*/  ISETP.LT.AND P4, PT, R0, UR6, !P2 ;  /* 0x0000000600007c0c */ /* 0x008fe2000d781270 */
[----:B------:R-:W-:Y:S01]  /*5ef10*/  VIADD R0, R28, UR26 ;  /* 0x0000001a1c007c36 */ /* 0x000fe20008000000 */
[----:B------:R-:W-:-:S03]  /*5ef20*/  ULDC UR6, c[0x0][0x228] ;  /* 0x00008a0000067ab9 */ /* 0x000fc60000000800 */
[----:B0-----:R-:W-:Y:S01]  /*5ef30*/  IMAD.WIDE R24, R0, 0x2, R4 ;  /* 0x0000000200187825 */ /* 0x001fe200078e0204 */
[----:B----4-:R0:W-:Y:S01]  /*5ef40*/  @P6 STG.E.U16 desc[UR8][R26.64], R16 ;  /* 0x000000101a006986 */ /* 0x0101e2000c101508 */
[----:B------:R-:W-:Y:S02]  /*5ef50*/  PRMT R29, R16, 0x7632, R29 ;  /* 0x00007632101d7816 */ /* 0x000fe4000000001d */
[----:B--2---:R-:W-:Y:S02]  /*5ef60*/  ISETP.LT.AND P5, PT, R2, UR10, !P2 ;  /* 0x0000000a02007c0c */ /* 0x004fe4000d7a1270 */
[----:B------:R-:W-:Y:S01]  /*5ef70*/  ISETP.LT.AND P3, PT, R18, UR4, !P3 ;  /* 0x0000000412007c0c */ /* 0x000fe2000df61270 */
[----:B------:R-:W-:Y:S01]  /*5ef80*/  STL [R1+0x249c], R2 ;  /* 0x00249c0201007387 */ /* 0x000fe20000100800 */
[----:B------:R-:W-:Y:S01]  /*5ef90*/  VIADD R3, R17, 0xa ;  /* 0x0000000a11037836 */ /* 0x000fe20000000000 */
[----:B------:R-:W-:Y:S01]  /*5efa0*/  ULDC UR4, c[0x0][0x22c] ;  /* 0x00008b0000047ab9 */ /* 0x000fe20000000800 */
[----:B------:R-:W-:Y:S01]  /*5efb0*/  ISETP.LT.AND P6, PT, R19, UR12, !P2 ;  /* 0x0000000c13007c0c */ /* 0x000fe2000d7c1270 */
[----:B------:R-:W-:Y:S01]  /*5efc0*/  IMAD.WIDE R18, R28, 0x2, R14 ;  /* 0x000000021c127825 */ /* 0x000fe200078e020e */
[----:B------:R1:W-:Y:S01]  /*5efd0*/  STL [R1+0x24a0], R6 ;  /* 0x0024a00601007387 */ /* 0x0003e20000100800 */
[----:B------:R-:W-:Y:S01]  /*5efe0*/  PRMT R28, R23, 0x7632, R28 ;  /* 0x00007632171c7816 */ /* 0x000fe2000000001c */
[----:B------:R-:W-:Y:S01]  /*5eff0*/  ULDC UR10, c[0x0][0x228] ;  /* 0x00008a00000a7ab9 */ /* 0x000fe20000000800 */
[C---:B0-----:R-:W-:Y:S01]  /*5f000*/  IMAD.WIDE R16, R0.reuse, 0x2, R6 ;  /* 0x0000000200107825 */ /* 0x041fe200078e0206 */
[----:B------:R-:W-:Y:S01]  /*5f010*/  ISETP.GE.AND P1, PT, R3, UR4, PT ;  /* 0x0000000403007c0c */ /* 0x000fe2000bf26270 */
[----:B------:R-:W-:Y:S01]  /*5f020*/  ULDC UR4, c[0x0][0x228] ;  /* 0x00008a0000047ab9 */ /* 0x000fe20000000800 */
[----:B------:R-:W-:Y:S01]  /*5f030*/  ULDC UR12, c[0x0][0x228] ;  /* 0x00008a00000c7ab9 */ /* 0x000fe20000000800 */
[----:B------:R-:W-:Y:S04]  /*5f040*/  @P3 STG.E.U16 desc[UR8][R18.64], R29 ;  /* 0x0000001d12003986 */ /* 0x000fe8000c101508 */
[----:B-1----:R-:W2:Y:S04]  /*5f050*/  LDL.LU R6, [R1+0x100] ;  /* 0x0001000001067983 */ /* 0x002ea80000300800 */
[----:B------:R0:W-:Y:S04]  /*5f060*/  STL [R1+0x2498], R7 ;  /* 0x0024980701007387 */ /* 0x0001e80000100800 */
[----:B------:R1:W-:Y:S04]  /*5f070*/  @P4 STG.E.U16 desc[UR8][R16.64], R23 ;  /* 0x0000001710004986 */ /* 0x0003e8000c101508 */
[----:B0-----:R-:W3:Y:S04]  /*5f080*/  LDL.LU R7, [R1+0xf0] ;  /* 0x0000f00001077983 */ /* 0x001ee80000300800 */
[----:B------:R-:W-:Y:S04]  /*5f090*/  STL [R1+0x24a4], R5 ;  /* 0x0024a40501007387 */ /* 0x000fe80000100800 */
[----:B------:R-:W4:Y:S04]  /*5f0a0*/  LDL R29, [R1+0x21bc] ;  /* 0x0021bc00011d7983 */ /* 0x000f280000100800 */
[----:B------:R-:W3:Y:S04]  /*5f0b0*/  LDL R18, [R1+0x21b8] ;  /* 0x0021b80001127983 */ /* 0x000ee80000100800 */
[----:B------:R-:W4:Y:S04]  /*5f0c0*/  LDL.LU R19, [R1+0x110] ;  /* 0x0001100001137983 */ /* 0x000f280000300800 */
[----:B-1----:R-:W3:Y:S04]  /*5f0d0*/  LDL.LU R23, [R1+0x24a8] ;  /* 0x0024a80001177983 */ /* 0x002ee80000300800 */
[----:B------:R0:W-:Y:S04]  /*5f0e0*/  @P5 STG.E.U16 desc[UR8][R24.64], R28 ;  /* 0x0000001c18005986 */ /* 0x0001e8000c101508 */
[----:B------:R-:W3:Y:S04]  /*5f0f0*/  LDL R16, [R1+0x21d0] ;  /* 0x0021d00001107983 */ /* 0x000ee80000100800 */
[----:B------:R-:W3:Y:S04]  /*5f100*/  LDL R17, [R1+0x21c8] ;  /* 0x0021c80001117983 */ /* 0x000ee80000100800 */
[----:B0-----:R-:W3:Y:S01]  /*5f110*/  LDL R25, [R1+0x21cc] ;  /* 0x0021cc0001197983 */ /* 0x001ee20000100800 */
[----:B------:R-:W-:-:S03]  /*5f120*/  IMAD.WIDE R26, R0, 0x2, R8 ;  /* 0x00000002001a7825 */ /* 0x000fc600078e0208 */
[----:B------:R-:W-:Y:S01]  /*5f130*/  STL [R1+0x2494], R20 ;  /* 0x0024941401007387 */ /* 0x000fe20000100800 */
[----:B--2---:R-:W-:-:S03]  /*5f140*/  PRMT R2, R6, 0x7632, R2 ;  /* 0x0000763206027816 */ /* 0x004fc60000000002 */
[----:B----4-:R0:W-:Y:S01]  /*5f150*/  @P6 STG.E.U16 desc[UR8][R26.64], R19 ;  /* 0x000000131a006986 */ /* 0x0101e2000c101508 */
[----:B------:R-:W-:Y:S02]  /*5f160*/  ISETP.LT.AND P3, PT, R29, UR12, !P2 ;  /* 0x0000000c1d007c0c */ /* 0x000fe4000d761270 */
[----:B------:R-:W-:Y:S02]  /*5f170*/  PRMT R5, R19, 0x7632, R5 ;  /* 0x0000763213057816 */ /* 0x000fe40000000005 */
[----:B---3--:R-:W-:Y:S02]  /*5f180*/  ISETP.LT.AND P5, PT, R16, UR6, !P2 ;  /* 0x0000000610007c0c */ /* 0x008fe4000d7a1270 */
[----:B------:R-:W-:Y:S02]  /*5f190*/  ISETP.LT.AND P4, PT, R17, UR10, !P2 ;  /* 0x0000000a11007c0c */ /* 0x000fe4000d781270 */
[----:B------:R-:W-:Y:S01]  /*5f1a0*/  ISETP.LT.AND P6, PT, R25, UR4, !P2 ;  /* 0x0000000419007c0c */ /* 0x000fe2000d7c1270 */
[----:B------:R-:W-:Y:S01]  /*5f1b0*/  IMAD.WIDE R16, R0, 0x2, R22 ;  /* 0x0000000200107825 */ /* 0x000fe200078e0216 */
[----:B------:R-:W-:Y:S01]  /*5f1c0*/  ISETP.LT.AND P2, PT, R18, UR14, !P2 ;  /* 0x0000000e12007c0c */ /* 0x000fe2000d741270 */
[----:B------:R-:W-:Y:S01]  /*5f1d0*/  ULDC UR4, c[0x0][0x228] ;  /* 0x00008a0000047ab9 */ /* 0x000fe20000000800 */
[----:B------:R-:W-:Y:S01]  /*5f1e0*/  PRMT R3, R7, 0x7632, R3 ;  /* 0x0000763207037816 */ /* 0x000fe20000000003 */
[C---:B0-----:R-:W-:Y:S01]  /*5f1f0*/  IMAD.WIDE R18, R0.reuse, 0x2, R20 ;  /* 0x0000000200127825 */ /* 0x041fe200078e0214 */
[----:B------:R-:W-:Y:S01]  /*5f200*/  ULDC UR6, c[0x0][0x228] ;  /* 0x00008a0000067ab9 */ /* 0x000fe20000000800 */
[----:B------:R-:W2:Y:S01]  /*5f210*/  LDL.LU R20, [R1+0x164] ;  /* 0x0001640001147983 */ /* 0x000ea20000300800 */
[----:B------:R-:W-:Y:S01]  /*5f220*/  ULDC UR12, c[0x0][0x228] ;  /* 0x00008a00000c7ab9 */ /* 0x000fe20000000800 */
[----:B------:R-:W-:Y:S01]  /*5f230*/  IMAD.WIDE R24, R0, 0x2, R12 ;  /* 0x0000000200187825 */ /* 0x000fe200078e020c */
[----:B------:R-:W-:Y:S01]  /*5f240*/  ULDC UR10, c[0x0][0x228] ;  /* 0x00008a00000a7ab9 */ /* 0x000fe20000000800 */
[----:B------:R0:W-:Y:S01]  /*5f250*/  STL [R1+0x2490], R21 ;  /* 0x0024901501007387 */ /* 0x0001e20000100800 */
[----:B------:R-:W-:-:S03]  /*5f260*/  ULDC UR14, c[0x0][0x228] ;  /* 0x00008a00000e7ab9 */ /* 0x000fc60000000800 */
[----:B------:R1:W-:Y:S04]  /*5f270*/  @P6 STG.E.U16 desc[UR8][R16.64], R5 ;  /* 0x0000000510006986 */ /* 0x0003e8000c101508 */
[----:B------:R3:W-:Y:S04]  /*5f280*/  @P5 STG.E.U16 desc[UR8][R18.64], R6 ;  /* 0x0000000612005986 */ /* 0x0007e8000c101508 */
[----:B0-----:R-:W4:Y:S04]  /*5f290*/  LDL.LU R21, [R1+0x154] ;  /* 0x0001540001157983 */ /* 0x001f280000300800 */
[----:B-1----:R-:W4:Y:S04]  /*5f2a0*/  LDL.LU R5, [R1+0x24a4] ;  /* 0x0024a40001057983 */ /* 0x002f280000300800 */
[----:B------:R-:W4:Y:S04]  /*5f2b0*/  LDL R16, [R1+0x21cc] ;  /* 0x0021cc0001107983 */ /* 0x000f280000100800 */
[----:B------:R-:W4:Y:S01]  /*5f2c0*/  LDL R17, [R1+0xf04] ;  /* 0x000f040001117983 */ /* 0x000f220000100800 */
[----:B------:R-:W-:-:S03]  /*5f2d0*/  IMAD.WIDE R26, R0, 0x2, R10 ;  /* 0x00000002001a7825 */ /* 0x000fc600078e020a */
[----:B---3--:R-:W3:Y:S04]  /*5f2e0*/  LDL.LU R6, [R1+0x24a0] ;  /* 0x0024a00001067983 */ /* 0x008ee80000300800 */
[----:B------:R-:W3:Y:S04]  /*5f2f0*/  LDL R18, [R1+0x1104] ;  /* 0x0011040001127983 */ /* 0x000ee80000100800 */
[----:B------:R-:W3:Y:S04]  /*5f300*/  LDL R19, [R1+0x21c0] ;  /* 0x0021c00001137983 */ /* 0x000ee80000100800 */
[----:B------:R0:W-:Y:S04]  /*5f310*/  @P4 STG.E.U16 desc[UR8][R24.64], R2 ;  /* 0x0000000218004986 */ /* 0x0001e8000c101508 */
[----:B------:R1:W-:Y:S04]  /*5f320*/  @P3 STG.E.U16 desc[UR8][R26.64], R7 ;  /* 0x000000071a003986 */ /* 0x0003e8000c101508 */
[----:B0-----:R-:W3:Y:S04]  /*5f330*/  LDL.LU R2, [R1+0x249c] ;  /* 0x00249c0001027983 */ /* 0x001ee80000300800 */
[----:B-1----:R-:W3:Y:S01]  /*5f340*/  LDL.LU R7, [R1+0x2498] ;  /* 0x0024980001077983 */ /* 0x002ee20000300800 */
[----:B------:R-:W-:-:S04]  /*5f350*/  IMAD.WIDE R28, R0, 0x2, R14 ;  /* 0x00000002001c7825 */ /* 0x000fc800078e020e */
[----:B------:R-:W-:Y:S01]  /*5f360*/  VIADD R0, R0, UR26 ;  /* 0x0000001a00007c36 */ /* 0x000fe20008000000 */
[----:B------:R2:W-:Y:S03]  /*5f370*/  @P2 STG.E.U16 desc[UR8][R28.64], R3 ;  /* 0x000000031c002986 */ /* 0x0005e6000c101508 */
[----:B------:R-:W-:Y:S01]  /*5f380*/  IMAD.WIDE R24, R0, 0x2, R8 ;  /* 0x0000000200187825 */ /* 0x000fe200078e0208 */
[----:B--2---:R-:W-:Y:S02]  /*5f390*/  PRMT R29, R20, 0x7632, R29 ;  /* 0x00007632141d7816 */ /* 0x004fe4000000001d */
[----:B----4-:R-:W-:Y:S01]  /*5f3a0*/  ISETP.LT.AND P6, PT, R16, UR12, !P1 ;  /* 0x0000000c10007c0c */ /* 0x010fe2000cfc1270 */
[----:B------:R-:W-:Y:S01]  /*5f3b0*/  ULDC UR12, c[0x0][0x228] ;  /* 0x00008a00000c7ab9 */ /* 0x000fe20000000800 */
[----:B------:R-:W-:Y:S01]  /*5f3c0*/  VIADD R3, R17, 0xb ;  /* 0x0000000b11037836 */ /* 0x000fe20000000000 */
[----:B---3--:R-:W-:Y:S01]  /*5f3d0*/  ISETP.LT.AND P3, PT, R18, UR4, !P1 ;  /* 0x0000000412007c0c */ /* 0x008fe2000cf61270 */
[----:B------:R-:W-:Y:S01]  /*5f3e0*/  ULDC UR4, c[0x0][0x22c] ;  /* 0x00008b0000047ab9 */ /* 0x000fe20000000800 */
[----:B------:R-:W-:Y:S01]  /*5f3f0*/  ISETP.LT.AND P5, PT, R19, UR10, !P1 ;  /* 0x0000000a13007c0c */ /* 0x000fe2000cfa1270 */
[----:B------:R-:W-:Y:S01]  /*5f400*/  IMAD.WIDE R18, R0, 0x2, R4 ;  /* 0x0000000200127825 */ /* 0x000fe200078e0204 */
[----:B------:R-:W-:Y:S01]  /*5f410*/  ISETP.GE.AND P2, PT, R3, UR4, PT ;  /* 0x0000000403007c0c */ /* 0x000fe2000bf46270 */
[----:B------:R-:W-:Y:S01]  /*5f420*/  ULDC UR10, c[0x0][0x228] ;  /* 0x00008a00000a7ab9 */ /* 0x000fe20000000800 */
[----:B------:R-:W-:Y:S01]  /*5f430*/  ISETP.LT.AND P4, PT, R2, UR6, !P1 ;  /* 0x0000000602007c0c */ /* 0x000fe2000cf81270 */
[----:B------:R0:W-:Y:S01]  /*5f440*/  STL [R1+0x2488], R2 ;  /* 0x0024880201007387 */ /* 0x0001e20000100800 */
[----:B------:R-:W-:Y:S01]  /*5f450*/  PRMT R28, R21, 0x7632, R28 ;  /* 0x00007632151c7816 */ /* 0x000fe2000000001c */
[----:B------:R-:W-:Y:S01]  /*5f460*/  ULDC UR6, c[0x0][0x228] ;  /* 0x00008a0000067ab9 */ /* 0x000fe20000000800 */
[C---:B------:R-:W-:Y:S01]  /*5f470*/  IMAD.WIDE R16, R0.reuse, 0x2, R6 ;  /* 0x0000000200107825 */ /* 0x040fe200078e0206 */
[----:B------:R-:W-:Y:S01]  /*5f480*/  ULDC UR4, c[0x0][0x248] ;  /* 0x0000920000047ab9 */ /* 0x000fe20000000800 */
[----:B0-----:R-:W2:Y:S04]  /*5f490*/  LDL.LU R2, [R1+0x134] ;  /* 0x0001340001027983 */ /* 0x001ea80000300800 */
[----:B------:R0:W-:Y:S04]  /*5f4a0*/  STL [R1+0x248c], R7 ;  /* 0x00248c0701007387 */ /* 0x0001e80000100800 */
[----:B------:R1:W-:Y:S04]  /*5f4b0*/  @P3 STG.E.U16 desc[UR8][R16.64], R20 ;  /* 0x0000001410003986 */ /* 0x0003e8000c101508 */
[----:B------:R3:W-:Y:S04]  /*5f4c0*/  @P4 STG.E.U16 desc[UR8][R18.64], R29 ;  /* 0x0000001d12004986 */ /* 0x0007e8000c101508 */
[----:B0-----:R-:W4:Y:S04]  /*5f4d0*/  LDL.LU R7, [R1+0x144] ;  /* 0x0001440001077983 */ /* 0x001f280000300800 */
[----:B------:R-:W2:Y:S04]  /*5f4e0*/  LDL R3, [R1+0x1104] ;  /* 0x0011040001037983 */ /* 0x000ea80000100800 */
[----:B-1----:R-:W2:Y:S04]  /*5f4f0*/  LDL.LU R20, [R1+0x2494] ;  /* 0x0024940001147983 */ /* 0x002ea80000300800 */
[----:B---3--:R-:W3:Y:S04]  /*5f500*/  LDL R18, [R1+0x21d0] ;  /* 0x0021d00001127983 */ /* 0x008ee80000100800 */
[----:B------:R-:W2:Y:S04]  /*5f510*/  LDL R19, [R1+0x21c8] ;  /* 0x0021c80001137983 */ /* 0x000ea80000100800 */
[----:B------:R-:W2:Y:S04]  /*5f520*/  LDL R16, [R1+0x21bc] ;  /* 0x0021bc0001107983 */ /* 0x000ea80000100800 */
[----:B------:R-:W2:Y:S04]  /*5f530*/  LDL R17, [R1+0x21b8] ;  /* 0x0021b80001117983 */ /* 0x000ea80000100800 */
[----:B------:R0:W-:Y:S04]  /*5f540*/  @P5 STG.E.U16 desc[UR8][R24.64], R21 ;  /* 0x0000001518005986 */ /* 0x0001e8000c101508 */
[----:B0-----:R-:W2:Y:S01]  /*5f550*/  LDL.LU R21, [R1+0x2490] ;  /* 0x0024900001157983 */ /* 0x001ea20000300800 */
[----:B------:R-:W-:-:S05]  /*5f560*/  IMAD.WIDE R26, R0, 0x2, R22 ;  /* 0x00000002001a7825 */ /* 0x000fca00078e0216 */
[----:B------:R0:W-:Y:S01]  /*5f570*/  @P6 STG.E.U16 desc[UR8][R26.64], R28 ;  /* 0x0000001c1a006986 */ /* 0x0001e2000c101508 */
[----:B------:R-:W-:-:S03]  /*5f580*/  IMAD.WIDE R24, R0, 0x2, R10 ;  /* 0x0000000200187825 */ /* 0x000fc600078e020a */
[----:B------:R1:W-:Y:S01]  /*5f590*/  STL [R1+0x2484], R13 ;  /* 0x0024840d01007387 */ /* 0x0003e20000100800 */
[----:B0-----:R-:W-:Y:S01]  /*5f5a0*/  IMAD.WIDE R26, R0, 0x2, R14 ;  /* 0x00000002001a7825 */ /* 0x001fe200078e020e */
[----:B----4-:R-:W-:Y:S02]  /*5f5b0*/  PRMT R28, R7, 0x7632, R28 ;  /* 0x00007632071c7816 */ /* 0x010fe4000000001c */
[----:B---3--:R-:W-:Y:S01]  /*5f5c0*/  ISETP.LT.AND P5, PT, R18, UR6, !P1 ;  /* 0x0000000612007c0c */ /* 0x008fe2000cfa1270 */
[----:B------:R-:W-:Y:S01]  /*5f5d0*/  ULDC UR6, c[0x0][0x228] ;  /* 0x00008a0000067ab9 */ /* 0x000fe20000000800 */
[----:B--2---:R-:W-:Y:S01]  /*5f5e0*/  ISETP.LT.AND P4, PT, R19, UR10, !P1 ;  /* 0x0000000a13007c0c */ /* 0x004fe2000cf81270 */
[----:B------:R-:W-:Y:S01]  /*5f5f0*/  ULDC UR10, c[0x0][0x228] ;  /* 0x00008a00000a7ab9 */ /* 0x000fe20000000800 */
[----:B------:R-:W-:Y:S01]  /*5f600*/  ISETP.LT.AND P3, PT, R16, UR12, !P1 ;  /* 0x0000000c10007c0c */ /* 0x000fe2000cf61270 */
[----:B------:R-:W-:Y:S01]  /*5f610*/  ULDC UR12, c[0x0][0x228] ;  /* 0x00008a00000c7ab9 */ /* 0x000fe20000000800 */
[----:B------:R-:W-:Y:S01]  /*5f620*/  ISETP.LT.AND P1, PT, R17, UR14, !P1 ;  /* 0x0000000e11007c0c */ /* 0x000fe2000cf21270 */
[C---:B------:R-:W-:Y:S01]  /*5f630*/  IMAD.WIDE R16, R0.reuse, 0x2, R12 ;  /* 0x0000000200107825 */ /* 0x040fe200078e020c */
[----:B------:R-:W-:Y:S01]  /*5f640*/  ISETP.LT.AND P6, PT, R3, UR6, !P2 ;  /* 0x0000000603007c0c */ /* 0x000fe2000d7c1270 */
[----:B-1----:R-:W2:Y:S01]  /*5f650*/  LDL.LU R13, [R1+0x114] ;  /* 0x00011400010d7983 */ /* 0x002ea20000300800 */
[----:B------:R-:W-:Y:S01]  /*5f660*/  ULDC UR6, c[0x0][0x228] ;  /* 0x00008a0000067ab9 */ /* 0x000fe20000000800 */
[C---:B------:R-:W-:Y:S01]  /*5f670*/  VIADD R3, R0.reuse, UR4 ;  /* 0x0000000400037c36 */ /* 0x040fe20008000000 */
[----:B------:R-:W-:Y:S01]  /*5f680*/  ULDC UR4, c[0x0][0x228] ;  /* 0x00008a0000047ab9 */ /* 0x000fe20000000800 */
[----:B------:R-:W-:Y:S01]  /*5f690*/  ULDC UR14, c[0x0][0x228] ;  /* 0x00008a00000e7ab9 */ /* 0x000fe20000000800 */
[----:B------:R-:W-:Y:S01]  /*5f6a0*/  IMAD.WIDE R18, R0, 0x2, R20 ;  /* 0x0000000200127825 */ /* 0x000fe200078e0214 */
[----:B------:R-:W-:-:S04]  /*5f6b0*/  PRMT R0, R2, 0x7632, R0 ;  /* 0x0000763202007816 */ /* 0x000fc80000000000 */
[----:B------:R0:W-:Y:S04]  /*5f6c0*/  @P5 STG.E.U16 desc[UR8][R18.64], R7 ;  /* 0x0000000712005986 */ /* 0x0001e8000c101508 */
[----:B------:R1:W-:Y:S04]  /*5f6d0*/  @P4 STG.E.U16 desc[UR8][R16.64], R28 ;  /* 0x0000001c10004986 */ /* 0x0003e8000c101508 */
[----:B------:R3:W-:Y:S04]  /*5f6e0*/  @P3 STG.E.U16 desc[UR8][R24.64], R2 ;  /* 0x0000000218003986 */ /* 0x0007e8000c101508 */
[----:B0-----:R-:W4:Y:S04]  /*5f6f0*/  LDL.LU R7, [R1+0x248c] ;  /* 0x00248c0001077983 */ /* 0x001f280000300800 */
[----:B-1----:R-:W4:Y:S04]  /*5f700*/  LDL.LU R16, [R1+0x124] ;  /* 0x0001240001107983 */ /* 0x002f280000300800 */
[----:B------:R-:W4:Y:S04]  /*5f710*/  LDL R17, [R1+0xf04] ;  /* 0x000f040001117983 */ /* 0x000f280000100800 */
[----:B---3--:R-:W3:Y:S04]  /*5f720*/  LDL.LU R2, [R1+0x2488] ;  /* 0x0024880001027983 */ /* 0x008ee80000300800 */
[----:B------:R0:W-:Y:S04]  /*5f730*/  @P1 STG.E.U16 desc[UR8][R26.64], R0 ;  /* 0x000000001a001986 */ /* 0x0001e8000c101508 */
[----:B------:R-:W3:Y:S04]  /*5f740*/  LDL R24, [R1+0x21cc] ;  /* 0x0021cc0001187983 */ /* 0x000ee80000100800 */
[----:B------:R-:W3:Y:S04]  /*5f750*/  LDL R25, [R1+0x21d0] ;  /* 0x0021d00001197983 */ /* 0x000ee80000100800 */
[----:B0-----:R-:W3:Y:S04]  /*5f760*/  LDL R27, [R1+0x21c0] ;  /* 0x0021c000011b7983 */ /* 0x001ee80000100800 */
[----:B------:R-:W-:Y:S01]  /*5f770*/  STL [R1+0x2480], R9 ;  /* 0x0024800901007387 */ /* 0x000fe20000100800 */
[----:B--2---:R-:W-:Y:S01]  /*5f780*/  PRMT R28, R13, 0x7632, R28 ;  /* 0x000076320d1c7816 */ /* 0x004fe2000000001c */
[----:B----4-:R-:W-:Y:S01]  /*5f790*/  IMAD.WIDE R18, R3, 0x2, R6 ;  /* 0x0000000203127825 */ /* 0x010fe200078e0206 */
[----:B------:R-:W-:-:S04]  /*5f7a0*/  PRMT R29, R16, 0x7632, R29 ;  /* 0x00007632101d7816 */ /* 0x000fc8000000001d */
[----:B------:R0:W-:Y:S01]  /*5f7b0*/  @P6 STG.E.U16 desc[UR8][R18.64], R16 ;  /* 0x0000001012006986 */ /* 0x0001e2000c101508 */
[----:B---3--:R-:W-:Y:S01]  /*5f7c0*/  ISETP.LT.AND P3, PT, R2, UR4, !P2 ;  /* 0x0000000402007c0c */ /* 0x008fe2000d761270 */
[----:B------:R-:W-:Y:S01]  /*5f7d0*/  VIADD R0, R17, 0xc ;  /* 0x0000000c11007836 */ /* 0x000fe20000000000 */
[----:B------:R-:W-:Y:S01]  /*5f7e0*/  ULDC UR4, c[0x0][0x22c] ;  /* 0x00008b0000047ab9 */ /* 0x000fe20000000800 */
[----:B0-----:R-:W-:Y:S01]  /*5f7f0*/  IMAD.WIDE R16, R3, 0x2, R4 ;  /* 0x0000000203107825 */ /* 0x001fe200078e0204 */
[----:B------:R-:W-:Y:S02]  /*5f800*/  ISETP.LT.AND P5, PT, R24, UR10, !P2 ;  /* 0x0000000a18007c0c */ /* 0x000fe4000d7a1270 */
[----:B------:R-:W-:Y:S01]  /*5f810*/  ISETP.LT.AND P4, PT, R27, UR6, !P2 ;  /* 0x000000061b007c0c */ /* 0x000fe2000d781270 */
[----:B------:R-:W-:Y:S01]  /*5f820*/  IMAD.WIDE R18, R3, 0x2, R8 ;  /* 0x0000000203127825 */ /* 0x000fe200078e0208 */
[----:B------:R-:W-:Y:S01]  /*5f830*/  ISETP.LT.AND P6, PT, R25, UR12, !P2 ;  /* 0x0000000c19007c0c */ /* 0x000fe2000d7c1270 */
[----:B------:R-:W2:Y:S01]  /*5f840*/  LDL.LU R9, [R1+0xf4] ;  /* 0x0000f40001097983 */ /* 0x000ea20000300800 */
[----:B------:R-:W-:Y:S01]  /*5f850*/  ISETP.GE.AND P1, PT, R0, UR4, PT ;  /* 0x0000000400007c0c */ /* 0x000fe2000bf26270 */
[----:B------:R-:W-:Y:S01]  /*5f860*/  IMAD.WIDE R24, R3, 0x2, R22 ;  /* 0x0000000203187825 */ /* 0x000fe200078e0216 */
[----:B------:R-:W-:Y:S01]  /*5f870*/  ULDC UR4, c[0x0][0x228] ;  /* 0x00008a0000047ab9 */ /* 0x000fe20000000800 */
[----:B------:R0:W-:Y:S01]  /*5f880*/  STL [R1+0x247c], R23 ;  /* 0x00247c1701007387 */ /* 0x0001e20000100800 */
[----:B------:R-:W-:-:S03]  /*5f890*/  ULDC UR6, c[0x0][0x228] ;  /* 0x00008a0000067ab9 */ /* 0x000fc60000000800 */
[----:B------:R1:W-:Y:S01]  /*5f8a0*/  @P3 STG.E.U16 desc[UR8][R16.64], R29 ;  /* 0x0000001d10003986 */ /* 0x0003e2000c101508 */
[----:B------:R-:W-:Y:S01]  /*5f8b0*/  IMAD.WIDE R26, R3, 0x2, R20 ;  /* 0x00000002031a7825 */ /* 0x000fe200078e0214 */
[----:B------:R-:W-:Y:S01]  /*5f8c0*/  ULDC UR10, c[0x0][0x228] ;  /* 0x00008a00000a7ab9 */ /* 0x000fe20000000800 */
[----:B------:R-:W-:Y:S01]  /*5f8d0*/  ULDC UR12, c[0x0][0x228] ;  /* 0x00008a00000c7ab9 */ /* 0x000fe20000000800 */
[----:B------:R3:W-:Y:S04]  /*5f8e0*/  @P4 STG.E.U16 desc[UR8][R18.64], R13 ;  /* 0x0000000d12004986 */ /* 0x0007e8000c101508 */
[----:B0-----:R-:W4:Y:S04]  /*5f8f0*/  LDL.LU R23, [R1+0x168] ;  /* 0x0001680001177983 */ /* 0x001f280000300800 */
[----:B-1----:R-:W2:Y:S04]  /*5f900*/  LDL R16, [R1+0x1104] ;  /* 0x0011040001107983 */ /* 0x002ea80000100800 */
[----:B------:R-:W4:Y:S04]  /*5f910*/  LDL R29, [R1+0x21c0] ;  /* 0x0021c000011d7983 */ /* 0x000f280000100800 */
[----:B---3--:R-:W3:Y:S04]  /*5f920*/  LDL.LU R13, [R1+0x2484] ;  /* 0x00248400010d7983 */ /* 0x008ee80000300800 */
[----:B------:R-:W2:Y:S04]  /*5f930*/  LDL R18, [R1+0x21c8] ;  /* 0x0021c80001127983 */ /* 0x000ea80000100800 */
[----:B------:R-:W4:Y:S04]  /*5f940*/  LDL R19, [R1+0x21bc] ;  /* 0x0021bc0001137983 */ /* 0x000f280000100800 */
[----:B------:R0:W-:Y:S04]  /*5f950*/  @P5 STG.E.U16 desc[UR8][R24.64], R28 ;  /* 0x0000001c18005986 */ /* 0x0001e8000c101508 */
[----:B0-----:R-:W3:Y:S04]  /*5f960*/  LDL.LU R24, [R1+0x104] ;  /* 0x0001040001187983 */ /* 0x001ee80000300800 */
[----:B------:R-:W3:Y:S01]  /*5f970*/  LDL R25, [R1+0x21b8] ;  /* 0x0021b80001197983 */ /* 0x000ee20000100800 */
[----:B------:R-:W-:Y:S01]  /*5f980*/  ISETP.LT.AND P5, PT, R2, UR14, !P1 ;  /* 0x0000000e02007c0c */ /* 0x000fe2000cfa1270 */
[----:B------:R-:W-:-:S02]  /*5f990*/  ULDC UR14, c[0x0][0x228] ;  /* 0x00008a00000e7ab9 */ /* 0x000fc40000000800 */
[----:B------:R0:W-:Y:S04]  /*5f9a0*/  STL [R1+0x2478], R2 ;  /* 0x0024780201007387 */ /* 0x0001e80000100800 */
[----:B0-----:R-:W3:Y:S01]  /*5f9b0*/  LDL.LU R2, [R1+0x148] ;  /* 0x0001480001027983 */ /* 0x001ee20000300800 */
[----:B--2---:R-:W-:Y:S01]  /*5f9c0*/  ISETP.LT.AND P4, PT, R18, UR4, !P2 ;  /* 0x0000000412007c0c */ /* 0x004fe2000d781270 */
[----:B------:R-:W-:Y:S01]  /*5f9d0*/  ULDC UR4, c[0x0][0x248] ;  /* 0x0000920000047ab9 */ /* 0x000fe20000000800 */
[----:B----4-:R-:W-:Y:S01]  /*5f9e0*/  ISETP.LT.AND P3, PT, R19, UR6, !P2 ;  /* 0x0000000613007c0c */ /* 0x010fe2000d761270 */
[----:B---3--:R-:W-:Y:S01]  /*5f9f0*/  IMAD.WIDE R18, R3, 0x2, R12 ;  /* 0x0000000203127825 */ /* 0x008fe200078e020c */
[----:B------:R-:W-:Y:S01]  /*5fa00*/  ULDC UR6, c[0x0][0x228] ;  /* 0x00008a0000067ab9 */ /* 0x000fe20000000800 */
[----:B------:R-:W-:Y:S01]  /*5fa10*/  PRMT R0, R24, 0x7632, R0 ;  /* 0x0000763218007816 */ /* 0x000fe20000000000 */
[----:B------:R0:W-:Y:S01]  /*5fa20*/  @P6 STG.E.U16 desc[UR8][R26.64], R24 ;  /* 0x000000181a006986 */ /* 0x0001e2000c101508 */
[----:B------:R-:W-:-:S02]  /*5fa30*/  ISETP.LT.AND P6, PT, R16, UR12, !P1 ;  /* 0x0000000c10007c0c */ /* 0x000fc4000cfc1270 */
[----:B------:R-:W-:-:S04]  /*5fa40*/  ISETP.LT.AND P2, PT, R25, UR10, !P2 ;  /* 0x0000000a19007c0c */ /* 0x000fc8000d741270 */
[----:B------:R1:W-:Y:S01]  /*5fa50*/  @P4 STG.E.U16 desc[UR8][R18.64], R0 ;  /* 0x0000000012004986 */ /* 0x0003e2000c101508 */
[----:B------:R-:W-:Y:S01]  /*5fa60*/  VIADD R16, R3, UR4 ;  /* 0x0000000403107c36 */ /* 0x000fe20008000000 */
[----:B------:R-:W-:Y:S01]  /*5fa70*/  ISETP.LT.AND P4, PT, R29, UR16, !P1 ;  /* 0x000000101d007c0c */ /* 0x000fe2000cf81270 */
[----:B------:R-:W-:Y:S01]  /*5fa80*/  IMAD.WIDE R28, R3, 0x2, R14 ;  /* 0x00000002031c7825 */ /* 0x000fe200078e020e */
[----:B------:R-:W-:Y:S01]  /*5fa90*/  ULDC UR4, c[0x0][0x228] ;  /* 0x00008a0000047ab9 */ /* 0x000fe20000000800 */
[----:B------:R-:W-:Y:S01]  /*5faa0*/  ULDC UR10, c[0x0][0x228] ;  /* 0x00008a00000a7ab9 */ /* 0x000fe20000000800 */
[----:B------:R-:W-:Y:S01]  /*5fab0*/  ULDC UR12, c[0x0][0x228] ;  /* 0x00008a00000c7ab9 */ /* 0x000fe20000000800 */
[----:B------:R-:W-:Y:S01]  /*5fac0*/  ULDC UR16, c[0x0][0x228] ;  /* 0x00008a0000107ab9 */ /* 0x000fe20000000800 */
[----:B0-----:R-:W-:-:S04]  /*5fad0*/  IMAD.WIDE R26, R16, 0x2, R6 ;  /* 0x00000002101a7825 */ /* 0x001fc800078e0206 */
[----:B-1----:R-:W-:Y:S01]  /*5fae0*/  IMAD.WIDE R18, R3, 0x2, R10 ;  /* 0x0000000203127825 */ /* 0x002fe200078e020a */
[----:B------:R-:W-:Y:S02]  /*5faf0*/  PRMT R3, R9, 0x7632, R3 ;  /* 0x0000763209037816 */ /* 0x000fe40000000003 */
[----:B------:R-:W-:Y:S01]  /*5fb00*/  PRMT R0, R23, 0x7632, R0 ;  /* 0x0000763217007816 */ /* 0x000fe20000000000 */
[----:B------:R-:W-:Y:S01]  /*5fb10*/  IMAD.WIDE R24, R16, 0x2, R4 ;  /* 0x0000000210187825 */ /* 0x000fe200078e0204 */
        /* <DEDUP_REMOVED lines=11> */
[----:B------:R-:W2:Y:S01]  /*5fbd0*/  LDL R25, [R1+0x21d0] ;  /* 0x0021d00001197983 */ /* 0x000ea20000100800 */
[----:B------:R-:W-:Y:S01]  /*5fbe0*/  PRMT R3, R2, 0x7632, R3 ;  /* 0x0000763202037816 */ /* 0x000fe20000000003 */
[----:B---3--:R-:W-:-:S05]  /*5fbf0*/  IMAD.WIDE R18, R16, 0x2, R8 ;  /* 0x0000000210127825 */ /* 0x008fca00078e0208 */
[----:B----4-:R0:W-:Y:S01]  /*5fc00*/  @P4 STG.E.U16 desc[UR8][R18.64], R28 ;  /* 0x0000001c12004986 */ /* 0x0101e2000c101508 */
[----:B------:R-:W-:Y:S01]  /*5fc10*/  PRMT R17, R28, 0x7632, R17 ;  /* 0x000076321c117816 */ /* 0x000fe20000000011 */
[----:B------:R-:W-:Y:S02]  /*5fc20*/  VIADD R0, R29, 0xd ;  /* 0x0000000d1d007836 */ /* 0x000fe40000000000 */
[----:B--2---:R1:W-:Y:S01]  /*5fc30*/  STL [R1+0x2474], R23 ;  /* 0x0024741701007387 */ /* 0x0043e20000100800 */
[----:B0-----:R-:W-:-:S03]  /*5fc40*/  IMAD.WIDE R18, R16, 0x2, R22 ;  /* 0x0000000210127825 */ /* 0x001fc600078e0216 */
[----:B-1----:R-:W2:Y:S01]  /*5fc50*/  LDL.LU R23, [R1+0x128] ;  /* 0x0001280001177983 */ /* 0x002ea20000300800 */
[----:B------:R-:W-:Y:S01]  /*5fc60*/  ISETP.LT.AND P3, PT, R24, UR4, !P1 ;  /* 0x0000000418007c0c */ /* 0x000fe2000cf61270 */
[----:B------:R-:W-:Y:S01]  /*5fc70*/  ULDC UR4, c[0x0][0x22c] ;  /* 0x00008b0000047ab9 */ /* 0x000fe20000000800 */
[----:B------:R-:W-:Y:S01]  /*5fc80*/  ISETP.LT.AND P4, PT, R25, UR6, !P1 ;  /* 0x0000000619007c0c */ /* 0x000fe2000cf81270 */
[----:B------:R-:W-:Y:S01]  /*5fc90*/  IMAD.WIDE R24, R16, 0x2, R20 ;  /* 0x0000000210187825 */ /* 0x000fe200078e0214 */
[----:B------:R-:W-:Y:S01]  /*5fca0*/  ISETP.GE.AND P2, PT, R0, UR4, PT ;  /* 0x0000000400007c0c */ /* 0x000fe2000bf46270 */
[----:B------:R-:W-:Y:S01]  /*5fcb0*/  ULDC UR6, c[0x0][0x228] ;  /* 0x00008a0000067ab9 */ /* 0x000fe20000000800 */
[----:B------:R-:W3:Y:S01]  /*5fcc0*/  LDL R0, [R1+0x21c0] ;  /* 0x0021c00001007983 */ /* 0x000ee20000100800 */
[----:B------:R-:W-:Y:S02]  /*5fcd0*/  ISETP.LT.AND P5, PT, R26, UR10, !P1 ;  /* 0x0000000a1a007c0c */ /* 0x000fe4000cfa1270 */
[----:B------:R-:W-:-:S04]  /*5fce0*/  ISETP.LT.AND P6, PT, R27, UR12, !P1 ;  /* 0x0000000c1b007c0c */ /* 0x000fc8000cfc1270 */
[----:B------:R0:W-:Y:S01]  /*5fcf0*/  @P3 STG.E.U16 desc[UR8][R18.64], R17 ;  /* 0x0000001112003986 */ /* 0x0001e2000c101508 */
[C---:B------:R-:W-:Y:S01]  /*5fd00*/  IMAD.WIDE R26, R16.reuse, 0x2, R12 ;  /* 0x00000002101a7825 */ /* 0x040fe200078e020c */
[----:B------:R-:W-:Y:S01]  /*5fd10*/  ULDC UR10, c[0x0][0x228] ;  /* 0x00008a00000a7ab9 */ /* 0x000fe20000000800 */
[----:B------:R-:W-:Y:S01]  /*5fd20*/  ULDC UR12, c[0x0][0x228] ;  /* 0x00008a00000c7ab9 */ /* 0x000fe20000000800 */
[----:B------:R1:W-:Y:S01]  /*5fd30*/  @P4 STG.E.U16 desc[UR8][R24.64], R2 ;  /* 0x0000000218004986 */ /* 0x0003e2000c101508 */
[----:B------:R-:W-:Y:S01]  /*5fd40*/  IMAD.WIDE R28, R16, 0x2, R10 ;  /* 0x00000002101c7825 */ /* 0x000fe200078e020a */
[----:B------:R-:W-:Y:S02]  /*5fd50*/  ULDC UR4, c[0x0][0x248] ;  /* 0x0000920000047ab9 */ /* 0x000fe40000000800 */
[----:B0-----:R-:W4:Y:S04]  /*5fd60*/  LDL R17, [R1+0x1104] ;  /* 0x0011040001117983 */ /* 0x001f280000100800 */
[----:B------:R-:W2:Y:S04]  /*5fd70*/  LDL.LU R18, [R1+0x138] ;  /* 0x0001380001127983 */ /* 0x000ea80000300800 */
[----:B------:R-:W3:Y:S04]  /*5fd80*/  LDL R19, [R1+0xf04] ;  /* 0x000f040001137983 */ /* 0x000ee80000100800 */
[----:B-1----:R-:W3:Y:S04]  /*5fd90*/  LDL.LU R2, [R1+0x2478] ;  /* 0x0024780001027983 */ /* 0x002ee80000300800 */
[----:B------:R-:W3:Y:S04]  /*5fda0*/  LDL R25, [R1+0x21b8] ;  /* 0x0021b80001197983 */ /* 0x000ee80000100800 */
[----:B------:R-:W-:Y:S01]  /*5fdb0*/  @P5 STG.E.U16 desc[UR8][R26.64], R3 ;  /* 0x000000031a005986 */ /* 0x000fe2000c101508 */
[----:B----4-:R-:W-:Y:S01]  /*5fdc0*/  ISETP.LT.AND P4, PT, R17, UR10, !P2 ;  /* 0x0000000a11007c0c */ /* 0x010fe2000d781270 */
[----:B------:R-:W-:-:S02]  /*5fdd0*/  ULDC UR10, c[0x0][0x228] ;  /* 0x00008a00000a7ab9 */ /* 0x000fc40000000800 */
[----:B--2---:R0:W-:Y:S01]  /*5fde0*/  @P6 STG.E.U16 desc[UR8][R28.64], R18 ;  /* 0x000000121c006986 */ /* 0x0041e2000c101508 */
[----:B---3--:R-:W-:Y:S01]  /*5fdf0*/  ISETP.LT.AND P6, PT, R0, UR14, !P2 ;  /* 0x0000000e00007c0c */ /* 0x008fe2000d7c1270 */
[----:B------:R-:W-:Y:S01]  /*5fe00*/  VIADD R0, R16, UR4 ;  /* 0x0000000410007c36 */ /* 0x000fe20008000000 */
[----:B------:R-:W-:Y:S01]  /*5fe10*/  ULDC UR4, c[0x0][0x22c] ;  /* 0x00008b0000047ab9 */ /* 0x000fe20000000800 */
[----:B------:R-:W-:Y:S02]  /*5fe20*/  ISETP.LT.AND P5, PT, R2, UR12, !P2 ;  /* 0x0000000c02007c0c */ /* 0x000fe4000d7a1270 */
[----:B------:R-:W-:Y:S01]  /*5fe30*/  ISETP.LT.AND P3, PT, R25, UR6, !P1 ;  /* 0x0000000619007c0c */ /* 0x000fe2000cf61270 */
[----:B------:R-:W-:Y:S01]  /*5fe40*/  STL [R1+0x2468], R2 ;  /* 0x0024680201007387 */ /* 0x000fe20000100800 */
[----:B0-----:R-:W-:Y:S01]  /*5fe50*/  PRMT R29, R18, 0x7632, R29 ;  /* 0x00007632121d7816 */ /* 0x001fe2000000001d */
[----:B------:R-:W-:Y:S01]  /*5fe60*/  VIADD R3, R19, 0xe ;  /* 0x0000000e13037836 */ /* 0x000fe20000000000 */
[----:B------:R-:W-:Y:S01]  /*5fe70*/  PRMT R28, R23, 0x7632, R28 ;  /* 0x00007632171c7816 */ /* 0x000fe2000000001c */
[----:B------:R-:W-:Y:S01]  /*5fe80*/  IMAD.WIDE R16, R16, 0x2, R14 ;  /* 0x0000000210107825 */ /* 0x000fe200078e020e */
[----:B------:R0:W-:Y:S01]  /*5fe90*/  STL [R1+0x246c], R6 ;  /* 0x00246c0601007387 */ /* 0x0001e20000100800 */
[----:B------:R-:W-:Y:S01]  /*5fea0*/  ULDC UR6, c[0x0][0x228] ;  /* 0x00008a0000067ab9 */ /* 0x000fe20000000800 */
[----:B------:R-:W-:Y:S01]  /*5feb0*/  ULDC UR12, c[0x0][0x228] ;  /* 0x00008a00000c7ab9 */ /* 0x000fe20000000800 */
[----:B------:R-:W-:Y:S01]  /*5fec0*/  IMAD.WIDE R18, R0, 0x2, R6 ;  /* 0x0000000200127825 */ /* 0x000fe200078e0206 */
[----:B------:R-:W-:-:S03]  /*5fed0*/  ULDC UR14, c[0x0][0x228] ;  /* 0x00008a00000e7ab9 */ /* 0x000fc60000000800 */
[C---:B------:R-:W-:Y:S01]  /*5fee0*/  IMAD.WIDE R24, R0.reuse, 0x2, R4 ;  /* 0x0000000200187825 */ /* 0x040fe200078e0204 */
[----:B0-----:R-:W2:Y:S04]  /*5fef0*/  LDL.LU R6, [R1+0x108] ;  /* 0x0001080001067983 */ /* 0x001ea80000300800 */
[----:B------:R0:W-:Y:S04]  /*5ff00*/  STL [R1+0x2464], R7 ;  /* 0x0024640701007387 */ /* 0x0001e80000100800 */
[----:B------:R1:W-:Y:S04]  /*5ff10*/  @P3 STG.E.U16 desc[UR8][R16.64], R29 ;  /* 0x0000001d10003986 */ /* 0x0003e8000c101508 */
[----:B0-----:R-:W3:Y:S04]  /*5ff20*/  LDL.LU R7, [R1+0xf8] ;  /* 0x0000f80001077983 */ /* 0x001ee80000300800 */
[----:B------:R-:W-:Y:S04]  /*5ff30*/  STL [R1+0x2470], R5 ;  /* 0x0024700501007387 */ /* 0x000fe80000100800 */
[----:B-1----:R-:W4:Y:S04]  /*5ff40*/  LDL R29, [R1+0x21bc] ;  /* 0x0021bc00011d7983 */ /* 0x002f280000100800 */
[----:B------:R-:W3:Y:S04]  /*5ff50*/  LDL R16, [R1+0x21b8] ;  /* 0x0021b80001107983 */ /* 0x000ee80000100800 */
[----:B------:R-:W3:Y:S04]  /*5ff60*/  LDL.LU R17, [R1+0x118] ;  /* 0x0001180001117983 */ /* 0x000ee80000300800 */
[----:B------:R0:W-:Y:S04]  /*5ff70*/  @P4 STG.E.U16 desc[UR8][R18.64], R23 ;  /* 0x0000001712004986 */ /* 0x0001e8000c101508 */
[----:B------:R1:W-:Y:S04]  /*5ff80*/  @P5 STG.E.U16 desc[UR8][R24.64], R28 ;  /* 0x0000001c18005986 */ /* 0x0003e8000c101508 */
[----:B0-----:R-:W3:Y:S04]  /*5ff90*/  LDL.LU R23, [R1+0x2474] ;  /* 0x0024740001177983 */ /* 0x001ee80000300800 */
[----:B-1----:R-:W3:Y:S04]  /*5ffa0*/  LDL R25, [R1+0x21cc] ;  /* 0x0021cc0001197983 */ /* 0x002ee80000100800 */
[----:B------:R-:W3:Y:S04]  /*5ffb0*/  LDL R18, [R1+0x21d0] ;  /* 0x0021d00001127983 */ /* 0x000ee80000100800 */
[----:B------:R-:W3:Y:S01]  /*5ffc0*/  LDL R19, [R1+0x21c8] ;  /* 0x0021c80001137983 */ /* 0x000ee20000100800 */
[----:B------:R-:W-:Y:S01]  /*5ffd0*/  IMAD.WIDE R26, R0, 0x2, R8 ;  /* 0x00000002001a7825 */ /* 0x000fe200078e0208 */
[----:B------:R-:W-:Y:S01]  /*5ffe0*/  ISETP.GE.AND P1, PT, R3, UR4, PT ;  /* 0x0000000403007c0c */ /* 0x000fe2000bf26270 */
[----:B------:R-:W-:Y:S01]  /*5fff0*/  ULDC UR4, c[0x0][0x228] ;  /* 0x00008a0000047ab9 */ /* 0x000fe20000000800 */
[----:B------:R0:W-:Y:S01]  /*60000*/  STL [R1+0x2460], R20 ;  /* 0x0024601401007387 */ /* 0x0001e20000100800 */
[----:B--2---:R-:W-:-:S02]  /*60010*/  PRMT R2, R6, 0x7632, R2 ;  /* 0x0000763206027816 */ /* 0x004fc40000000002 */
[----:B----4-:R-:W-:Y:S01]  /*60020*/  ISETP.LT.AND P3, PT, R29, UR12, !P2 ;  /* 0x0000000c1d007c0c */ /* 0x010fe2000d761270 */
[----:B------:R-:W-:Y:S01]  /*60030*/  ULDC UR12, c[0x0][0x228] ;  /* 0x00008a00000c7ab9 */ /* 0x000fe20000000800 */
[----:B---3--:R1:W-:Y:S01]  /*60040*/  @P6 STG.E.U16 desc[UR8][R26.64], R17 ;  /* 0x000000111a006986 */ /* 0x0083e2000c101508 */
[----:B------:R-:W-:Y:S02]  /*60050*/  PRMT R5, R17, 0x7632, R5 ;  /* 0x0000763211057816 */ /* 0x000fe40000000005 */
[----:B------:R-:W-:Y:S02]  /*60060*/  ISETP.LT.AND P6, PT, R25, UR4, !P2 ;  /* 0x0000000419007c0c */ /* 0x000fe4000d7c1270 */
[----:B------:R-:W-:Y:S02]  /*60070*/  ISETP.LT.AND P5, PT, R18, UR6, !P2 ;  /* 0x0000000612007c0c */ /* 0x000fe4000d7a1270 */
[----:B------:R-:W-:Y:S01]  /*60080*/  ISETP.LT.AND P4, PT, R19, UR10, !P2 ;  /* 0x0000000a13007c0c */ /* 0x000fe2000d781270 */
[----:B------:R-:W-:Y:S01]  /*60090*/  IMAD.WIDE R18, R0, 0x2, R20 ;  /* 0x0000000200127825 */ /* 0x000fe200078e0214 */
[----:B------:R-:W-:Y:S01]  /*600a0*/  ISETP.LT.AND P2, PT, R16, UR14, !P2 ;  /* 0x0000000e10007c0c */ /* 0x000fe2000d741270 */
[----:B0-----:R-:W2:Y:S01]  /*600b0*/  LDL.LU R20, [R1+0x16c] ;  /* 0x00016c0001147983 */ /* 0x001ea20000300800 */
[----:B------:R-:W-:Y:S01]  /*600c0*/  PRMT R3, R7, 0x7632, R3 ;  /* 0x0000763207037816 */ /* 0x000fe20000000003 */
[C---:B-1----:R-:W-:Y:S01]  /*600d0*/  IMAD.WIDE R16, R0.reuse, 0x2, R22 ;  /* 0x0000000200107825 */ /* 0x042fe200078e0216 */
[----:B------:R-:W-:Y:S01]  /*600e0*/  ULDC UR6, c[0x0][0x228] ;  /* 0x00008a0000067ab9 */ /* 0x000fe20000000800 */
[----:B------:R0:W-:Y:S01]  /*600f0*/  STL [R1+0x245c], R21 ;  /* 0x00245c1501007387 */ /* 0x0001e20000100800 */
[----:B------:R-:W-:Y:S01]  /*60100*/  ULDC UR10, c[0x0][0x228] ;  /* 0x00008a00000a7ab9 */ /* 0x000fe20000000800 */
[----:B------:R-:W-:Y:S01]  /*60110*/  IMAD.WIDE R24, R0, 0x2, R12 ;  /* 0x0000000200187825 */ /* 0x000fe200078e020c */
[----:B------:R-:W-:Y:S01]  /*60120*/  ULDC UR4, c[0x0][0x248] ;  /* 0x0000920000047ab9 */ /* 0x000fe20000000800 */
[----:B------:R1:W-:Y:S01]  /*60130*/  @P6 STG.E.U16 desc[UR8][R16.64], R5 ;  /* 0x0000000510006986 */ /* 0x0003e2000c101508 */
[----:B------:R-:W-:-:S03]  /*60140*/  ULDC UR14, c[0x0][0x228] ;  /* 0x00008a00000e7ab9 */ /* 0x000fc60000000800 */
        /* <DEDUP_REMOVED lines=15> */
[----:B------:R2:W-:Y:S01]  /*60240*/  @P2 STG.E.U16 desc[UR8][R28.64], R3 ;  /* 0x000000031c002986 */ /* 0x0005e2000c101508 */
[----:B------:R-:W-:Y:S02]  /*60250*/  ULDC UR4, c[0x0][0x22c] ;  /* 0x00008b0000047ab9 */ /* 0x000fe40000000800 */
[----:B------:R-:W-:Y:S01]  /*60260*/  IMAD.WIDE R24, R0, 0x2, R8 ;  /* 0x0000000200187825 */ /* 0x000fe200078e0208 */
[----:B--2---:R-:W-:Y:S02]  /*60270*/  PRMT R29, R20, 0x7632, R29 ;  /* 0x00007632141d7816 */ /* 0x004fe4000000001d */
[----:B----4-:R-:W-:Y:S02]  /*60280*/  PRMT R28, R21, 0x7632, R28 ;  /* 0x00007632151c7816 */ /* 0x010fe4000000001c */
[----:B------:R-:W-:Y:S02]  /*60290*/  ISETP.LT.AND P6, PT, R16, UR14, !P1 ;  /* 0x0000000e10007c0c */ /* 0x000fe4000cfc1270 */
[----:B---3--:R-:W-:-:S02]  /*602a0*/  ISETP.LT.AND P3, PT, R18, UR6, !P1 ;  /* 0x0000000612007c0c */ /* 0x008fc4000cf61270 */
[----:B------:R-:W-:Y:S01]  /*602b0*/  ISETP.LT.AND P5, PT, R19, UR12, !P1 ;  /* 0x0000000c13007c0c */ /* 0x000fe2000cfa1270 */
[----:B------:R-:W-:Y:S01]  /*602c0*/  VIADD R3, R17, 0xf ;  /* 0x0000000f11037836 */ /* 0x000fe20000000000 */
[----:B------:R-:W-:Y:S01]  /*602d0*/  ULDC UR6, c[0x0][0x228] ;  /* 0x00008a0000067ab9 */ /* 0x000fe20000000800 */
[----:B------:R-:W-:Y:S01]  /*602e0*/  IMAD.WIDE R18, R0, 0x2, R4 ;  /* 0x0000000200127825 */ /* 0x000fe200078e0204 */
[----:B------:R-:W-:Y:S01]  /*602f0*/  ULDC UR12, c[0x0][0x228] ;  /* 0x00008a00000c7ab9 */ /* 0x000fe20000000800 */
[----:B------:R-:W-:Y:S01]  /*60300*/  ULDC UR14, c[0x0][0x228] ;  /* 0x00008a00000e7ab9 */ /* 0x000fe20000000800 */
[----:B------:R-:W-:Y:S01]  /*60310*/  ISETP.LT.AND P4, PT, R2, UR10, !P1 ;  /* 0x0000000a02007c0c */ /* 0x000fe2000cf81270 */
[----:B------:R0:W-:Y:S01]  /*60320*/  STL [R1+0x2454], R2 ;  /* 0x0024540201007387 */ /* 0x0001e20000100800 */
[----:B------:R-:W-:Y:S01]  /*60330*/  ULDC UR10, c[0x0][0x228] ;  /* 0x00008a00000a7ab9 */ /* 0x000fe20000000800 */
[----:B------:R-:W-:-:S05]  /*60340*/  IMAD.WIDE R16, R0, 0x2, R6 ;  /* 0x0000000200107825 */ /* 0x000fca00078e0206 */
[----:B------:R-:W-:Y:S04]  /*60350*/  @P3 STG.E.U16 desc[UR8][R16.64], R20 ;  /* 0x0000001410003986 */ /* 0x000fe8000c101508 */
[----:B0-----:R-:W2:Y:S04]  /*60360*/  LDL.LU R2, [R1+0x13c] ;  /* 0x00013c0001027983 */ /* 0x001ea80000300800 */
[----:B------:R0:W-:Y:S04]  /*60370*/  STL [R1+0x2458], R7 ;  /* 0x0024580701007387 */ /* 0x0001e80000100800 */
[----:B------:R1:W-:Y:S04]  /*60380*/  @P4 STG.E.U16 desc[UR8][R18.64], R29 ;  /* 0x0000001d12004986 */ /* 0x0003e8000c101508 */
[----:B------:R3:W-:Y:S04]  /*60390*/  @P5 STG.E.U16 desc[UR8][R24.64], R21 ;  /* 0x0000001518005986 */ /* 0x0007e8000c101508 */
[----:B0-----:R-:W4:Y:S04]  /*603a0*/  LDL.LU R7, [R1+0x14c] ;  /* 0x00014c0001077983 */ /* 0x001f280000300800 */
[----:B------:R-:W2:Y:S04]  /*603b0*/  LDL.LU R20, [R1+0x2460] ;  /* 0x0024600001147983 */ /* 0x000ea80000300800 */
[----:B------:R-:W2:Y:S04]  /*603c0*/  LDL R16, [R1+0x1104] ;  /* 0x0011040001107983 */ /* 0x000ea80000100800 */
[----:B-1----:R-:W2:Y:S04]  /*603d0*/  LDL R29, [R1+0x21c8] ;  /* 0x0021c800011d7983 */ /* 0x002ea80000100800 */
[----:B------:R-:W2:Y:S04]  /*603e0*/  LDL R18, [R1+0x21bc] ;  /* 0x0021bc0001127983 */ /* 0x000ea80000100800 */
[----:B------:R-:W2:Y:S04]  /*603f0*/  LDL R19, [R1+0x21b8] ;  /* 0x0021b80001137983 */ /* 0x000ea80000100800 */
[----:B---3--:R-:W3:Y:S04]  /*60400*/  LDL.LU R21, [R1+0x245c] ;  /* 0x00245c0001157983 */ /* 0x008ee80000300800 */
[----:B------:R-:W3:Y:S01]  /*60410*/  LDL R25, [R1+0x21d0] ;  /* 0x0021d00001197983 */ /* 0x000ee20000100800 */
[----:B------:R-:W-:Y:S01]  /*60420*/  IMAD.WIDE R26, R0, 0x2, R22 ;  /* 0x00000002001a7825 */ /* 0x000fe200078e0216 */
[----:B------:R-:W-:Y:S01]  /*60430*/  ISETP.GE.AND P2, PT, R3, UR4, PT ;  /* 0x0000000403007c0c */ /* 0x000fe2000bf46270 */
[----:B------:R-:W-:-:S03]  /*60440*/  ULDC UR4, c[0x0][0x248] ;  /* 0x0000920000047ab9 */ /* 0x000fc60000000800 */
[----:B------:R0:W-:Y:S04]  /*60450*/  @P6 STG.E.U16 desc[UR8][R26.64], R28 ;  /* 0x0000001c1a006986 */ /* 0x0001e8000c101508 */
[----:B------:R1:W-:Y:S01]  /*60460*/  STL [R1+0x2450], R13 ;  /* 0x0024500d01007387 */ /* 0x0003e20000100800 */
[----:B0-----:R-:W-:Y:S01]  /*60470*/  IMAD.WIDE R26, R0, 0x2, R10 ;  /* 0x00000002001a7825 */ /* 0x001fe200078e020a */
[----:B----4-:R-:W-:Y:S02]  /*60480*/  PRMT R3, R7, 0x7632, R3 ;  /* 0x0000763207037816 */ /* 0x010fe40000000003 */
[----:B--2---:R-:W-:Y:S02]  /*60490*/  ISETP.LT.AND P4, PT, R29, UR10, !P1 ;  /* 0x0000000a1d007c0c */ /* 0x004fe4000cf81270 */
[----:B------:R-:W-:-:S02]  /*604a0*/  ISETP.LT.AND P3, PT, R18, UR12, !P1 ;  /* 0x0000000c12007c0c */ /* 0x000fc4000cf61270 */
[----:B---3--:R-:W-:Y:S01]  /*604b0*/  ISETP.LT.AND P5, PT, R25, UR6, !P1 ;  /* 0x0000000619007c0c */ /* 0x008fe2000cfa1270 */
[C---:B------:R-:W-:Y:S01]  /*604c0*/  IMAD.WIDE R24, R0.reuse, 0x2, R20 ;  /* 0x0000000200187825 */ /* 0x040fe200078e0214 */
[----:B------:R-:W-:Y:S01]  /*604d0*/  ISETP.LT.AND P1, PT, R19, UR14, !P1 ;  /* 0x0000000e13007c0c */ /* 0x000fe2000cf21270 */
[----:B------:R-:W-:Y:S01]  /*604e0*/  ULDC UR6, c[0x0][0x228] ;  /* 0x00008a0000067ab9 */ /* 0x000fe20000000800 */
[----:B------:R-:W-:Y:S01]  /*604f0*/  ULDC UR10, c[0x0][0x228] ;  /* 0x00008a00000a7ab9 */ /* 0x000fe20000000800 */
[----:B------:R-:W-:Y:S01]  /*60500*/  IMAD.WIDE R18, R0, 0x2, R12 ;  /* 0x0000000200127825 */ /* 0x000fe200078e020c */
[----:B------:R-:W-:Y:S01]  /*60510*/  ISETP.LT.AND P6, PT, R16, UR6, !P2 ;  /* 0x0000000610007c0c */ /* 0x000fe2000d7c1270 */
[----:B-1----:R-:W2:Y:S01]  /*60520*/  LDL.LU R13, [R1+0x11c] ;  /* 0x00011c00010d7983 */ /* 0x002ea20000300800 */
[----:B------:R-:W-:Y:S01]  /*60530*/  ULDC UR6, c[0x0][0x228] ;  /* 0x00008a0000067ab9 */ /* 0x000fe20000000800 */
[C---:B------:R-:W-:Y:S01]  /*60540*/  VIADD R16, R0.reuse, UR4 ;  /* 0x0000000400107c36 */ /* 0x040fe20008000000 */
[----:B------:R-:W-:Y:S01]  /*60550*/  ULDC UR4, c[0x0][0x228] ;  /* 0x00008a0000047ab9 */ /* 0x000fe20000000800 */
[----:B------:R-:W-:Y:S01]  /*60560*/  IMAD.WIDE R28, R0, 0x2, R14 ;  /* 0x00000002001c7825 */ /* 0x000fe200078e020e */
[----:B------:R-:W-:Y:S01]  /*60570*/  ULDC UR12, c[0x0][0x228] ;  /* 0x00008a00000c7ab9 */ /* 0x000fe20000000800 */
[----:B------:R0:W-:Y:S01]  /*60580*/  @P5 STG.E.U16 desc[UR8][R24.64], R7 ;  /* 0x0000000718005986 */ /* 0x0001e2000c101508 */
[----:B------:R-:W-:Y:S01]  /*60590*/  PRMT R0, R2, 0x7632, R0 ;  /* 0x0000763202007816 */ /* 0x000fe20000000000 */
[----:B------:R-:W-:-:S02]  /*605a0*/  ULDC UR14, c[0x0][0x228] ;  /* 0x00008a00000e7ab9 */ /* 0x000fc40000000800 */
[----:B------:R1:W-:Y:S04]  /*605b0*/  @P4 STG.E.U16 desc[UR8][R18.64], R3 ;  /* 0x0000000312004986 */ /* 0x0003e8000c101508 */
[----:B------:R3:W-:Y:S04]  /*605c0*/  @P3 STG.E.U16 desc[UR8][R26.64], R2 ;  /* 0x000000021a003986 */ /* 0x0007e8000c101508 */
[----:B0-----:R-:W4:Y:S04]  /*605d0*/  LDL.LU R7, [R1+0x2458] ;  /* 0x0024580001077983 */ /* 0x001f280000300800 */
[----:B-1----:R-:W4:Y:S04]  /*605e0*/  LDL R3, [R1+0x21cc] ;  /* 0x0021cc0001037983 */ /* 0x002f280000100800 */
[----:B------:R-:W4:Y:S04]  /*605f0*/  LDL R18, [R1+0x21d0] ;  /* 0x0021d00001127983 */ /* 0x000f280000100800 */
[----:B------:R-:W4:Y:S04]  /*60600*/  LDL R19, [R1+0xf04] ;  /* 0x000f040001137983 */ /* 0x000f280000100800 */
[----:B---3--:R-:W3:Y:S04]  /*60610*/  LDL.LU R2, [R1+0x2454] ;  /* 0x0024540001027983 */ /* 0x008ee80000300800 */
[----:B------:R-:W3:Y:S04]  /*60620*/  LDL.LU R26, [R1+0x12c] ;  /* 0x00012c00011a7983 */ /* 0x000ee80000300800 */
[----:B------:R-:W3:Y:S04]  /*60630*/  LDL R27, [R1+0x21c0] ;  /* 0x0021c000011b7983 */ /* 0x000ee80000100800 */
[----:B------:R-:W-:Y:S04]  /*60640*/  @P1 STG.E.U16 desc[UR8][R28.64], R0 ;  /* 0x000000001c001986 */ /* 0x000fe8000c101508 */
[----:B------:R0:W-:Y:S04]  /*60650*/  STL [R1+0x2448], R29 ;  /* 0x0024481d01007387 */ /* 0x0001e80000100800 */
[----:B0-----:R-:W3:Y:S04]  /*60660*/  LDL.LU R29, [R1+0xe0] ;  /* 0x0000e000011d7983 */ /* 0x001ee80000300800 */
[----:B------:R-:W-:Y:S01]  /*60670*/  STL [R1+0x244c], R9 ;  /* 0x00244c0901007387 */ /* 0x000fe20000100800 */
[----:B--2---:R-:W-:Y:S01]  /*60680*/  PRMT R0, R13, 0x7632, R0 ;  /* 0x000076320d007816 */ /* 0x004fe20000000000 */
[----:B----4-:R-:W-:Y:S01]  /*60690*/  IMAD.WIDE R24, R16, 0x2, R6 ;  /* 0x0000000210187825 */ /* 0x010fe200078e0206 */
[----:B---3--:R-:W-:Y:S01]  /*606a0*/  ISETP.LT.AND P3, PT, R2, UR4, !P2 ;  /* 0x0000000402007c0c */ /* 0x008fe2000d761270 */
[----:B------:R-:W-:-:S02]  /*606b0*/  ULDC UR4, c[0x0][0x228] ;  /* 0x00008a0000047ab9 */ /* 0x000fc40000000800 */
[----:B------:R-:W-:Y:S02]  /*606c0*/  ISETP.LT.AND P5, PT, R3, UR4, !P2 ;  /* 0x0000000403007c0c */ /* 0x000fe4000d7a1270 */
[----:B------:R-:W-:Y:S01]  /*606d0*/  ISETP.LT.AND P4, PT, R27, UR6, !P2 ;  /* 0x000000061b007c0c */ /* 0x000fe2000d781270 */
[----:B------:R0:W-:Y:S01]  /*606e0*/  @P6 STG.E.U16 desc[UR8][R24.64], R26 ;  /* 0x0000001a18006986 */ /* 0x0001e2000c101508 */
[----:B------:R-:W-:Y:S01]  /*606f0*/  PRMT R17, R26, 0x7632, R17 ;  /* 0x000076321a117816 */ /* 0x000fe20000000011 */
[----:B------:R-:W-:Y:S01]  /*60700*/  ULDC UR6, c[0x0][0x228] ;  /* 0x00008a0000067ab9 */ /* 0x000fe20000000800 */
[----:B------:R-:W-:Y:S01]  /*60710*/  VIADD R3, R19, 0x10 ;  /* 0x0000001013037836 */ /* 0x000fe20000000000 */
[----:B------:R-:W-:Y:S01]  /*60720*/  ISETP.LT.AND P6, PT, R18, UR6, !P2 ;  /* 0x0000000612007c0c */ /* 0x000fe2000d7c1270 */
[----:B------:R-:W-:Y:S01]  /*60730*/  ULDC UR4, c[0x0][0x22c] ;  /* 0x00008b0000047ab9 */ /* 0x000fe20000000800 */
[----:B------:R-:W-:Y:S01]  /*60740*/  IMAD.WIDE R18, R16, 0x2, R22 ;  /* 0x0000000210127825 */ /* 0x000fe200078e0216 */
[----:B------:R-:W-:-:S03]  /*60750*/  ULDC UR6, c[0x0][0x228] ;  /* 0x00008a0000067ab9 */ /* 0x000fc60000000800 */
[----:B0-----:R-:W-:-:S04]  /*60760*/  IMAD.WIDE R26, R16, 0x2, R4 ;  /* 0x00000002101a7825 */ /* 0x001fc800078e0204 */
[----:B------:R-:W-:Y:S01]  /*60770*/  IMAD.WIDE R24, R16, 0x2, R8 ;  /* 0x0000000210187825 */ /* 0x000fe200078e0208 */
[----:B------:R-:W-:Y:S01]  /*60780*/  ISETP.GE.AND P1, PT, R3, UR4, PT ;  /* 0x0000000403007c0c */ /* 0x000fe2000bf26270 */
[----:B------:R-:W2:Y:S01]  /*60790*/  LDL.LU R9, [R1+0xfc] ;  /* 0x0000fc0001097983 */ /* 0x000ea20000300800 */
[----:B------:R-:W-:-:S03]  /*607a0*/  ULDC UR4, c[0x0][0x228] ;  /* 0x00008a0000047ab9 */ /* 0x000fc60000000800 */
[----:B------:R0:W-:Y:S04]  /*607b0*/  @P3 STG.E.U16 desc[UR8][R26.64], R17 ;  /* 0x000000111a003986 */ /* 0x0001e8000c101508 */
[----:B------:R-:W3:Y:S04]  /*607c0*/  LDL R3, [R1+0x1104] ;  /* 0x0011040001037983 */ /* 0x000ee80000100800 */
[----:B------:R1:W-:Y:S04]  /*607d0*/  @P4 STG.E.U16 desc[UR8][R24.64], R13 ;  /* 0x0000000d18004986 */ /* 0x0003e8000c101508 */
[----:B0-----:R-:W4:Y:S04]  /*607e0*/  LDL R17, [R1+0x21c0] ;  /* 0x0021c00001117983 */ /* 0x001f280000100800 */
[----:B------:R0:W-:Y:S04]  /*607f0*/  @P5 STG.E.U16 desc[UR8][R18.64], R0 ;  /* 0x0000000012005986 */ /* 0x0001e8000c101508 */
[----:B-1----:R-:W4:Y:S04]  /*60800*/  LDL.LU R13, [R1+0x2450] ;  /* 0x00245000010d7983 */ /* 0x002f280000300800 */
[----:B------:R-:W3:Y:S04]  /*60810*/  LDL R24, [R1+0x21bc] ;  /* 0x0021bc0001187983 */ /* 0x000ee80000100800 */
[----:B------:R-:W4:Y:S04]  /*60820*/  LDL R25, [R1+0x21b8] ;  /* 0x0021b80001197983 */ /* 0x000f280000100800 */
[----:B0-----:R-:W4:Y:S04]  /*60830*/  LDL.LU R18, [R1+0x10c] ;  /* 0x00010c0001127983 */ /* 0x001f280000300800 */
[----:B------:R-:W4:Y:S01]  /*60840*/  LDL R19, [R1+0x21c8] ;  /* 0x0021c80001137983 */ /* 0x000f220000100800 */
[----:B------:R-:W-:Y:S01]  /*60850*/  IMAD.WIDE R26, R16, 0x2, R20 ;  /* 0x00000002101a7825 */ /* 0x000fe200078e0214 */
[----:B------:R-:W-:Y:S01]  /*60860*/  ISETP.LT.AND P5, PT, R2, UR14, !P1 ;  /* 0x0000000e02007c0c */ /* 0x000fe2000cfa1270 */
[----:B------:R-:W-:Y:S01]  /*60870*/  ULDC UR14, c[0x0][0x228] ;  /* 0x00008a00000e7ab9 */ /* 0x000fe20000000800 */
[----:B------:R0:W-:Y:S04]  /*60880*/  STL [R1+0x2444], R2 ;  /* 0x0024440201007387 */ /* 0x0001e80000100800 */
[----:B0-----:R-:W4:Y:S01]  /*60890*/  LDL.LU R2, [R1+0xc0] ;  /* 0x0000c00001027983 */ /* 0x001f220000300800 */
[----:B--2---:R-:W-:-:S02]  /*608a0*/  PRMT R28, R9, 0x7632, R28 ;  /* 0x00007632091c7816 */ /* 0x004fc4000000001c */
[----:B---3--:R-:W-:Y:S01]  /*608b0*/  ISETP.LT.AND P3, PT, R24, UR6, !P2 ;  /* 0x0000000618007c0c */ /* 0x008fe2000d761270 */
[----:B------:R-:W-:Y:S01]  /*608c0*/  ULDC UR6, c[0x0][0x228] ;  /* 0x00008a0000067ab9 */ /* 0x000fe20000000800 */
[----:B----4-:R-:W-:Y:S01]  /*608d0*/  ISETP.LT.AND P4, PT, R19, UR4, !P2 ;  /* 0x0000000413007c0c */ /* 0x010fe2000d781270 */
[----:B------:R0:W-:Y:S01]  /*608e0*/  @P6 STG.E.U16 desc[UR8][R26.64], R18 ;  /* 0x000000121a006986 */ /* 0x0001e2000c101508 */
[----:B------:R-:W-:Y:S01]  /*608f0*/  ISETP.LT.AND P2, PT, R25, UR10, !P2 ;  /* 0x0000000a19007c0c */ /* 0x000fe2000d741270 */
[----:B------:R-:W-:Y:S01]  /*60900*/  ULDC UR4, c[0x0][0x248] ;  /* 0x0000920000047ab9 */ /* 0x000fe20000000800 */
[----:B------:R-:W-:Y:S02]  /*60910*/  ISETP.LT.AND P6, PT, R3, UR12, !P1 ;  /* 0x0000000c03007c0c */ /* 0x000fe4000cfc1270 */
[----:B------:R-:W-:Y:S01]  /*60920*/  PRMT R0, R18, 0x7632, R0 ;  /* 0x0000763212007816 */ /* 0x000fe20000000000 */
[C---:B------:R-:W-:Y:S01]  /*60930*/  VIADD R3, R16.reuse, UR4 ;  /* 0x0000000410037c36 */ /* 0x040fe20008000000 */
[----:B------:R-:W-:Y:S01]  /*60940*/  ULDC UR4, c[0x0][0x228] ;  /* 0x00008a0000047ab9 */ /* 0x000fe20000000800 */
[----:B------:R-:W-:Y:S01]  /*60950*/  IMAD.WIDE R24, R16, 0x2, R14 ;  /* 0x0000000210187825 */ /* 0x000fe200078e020e */
[----:B------:R-:W-:Y:S01]  /*60960*/  ULDC UR12, c[0x0][0x228] ;  /* 0x00008a00000c7ab9 */ /* 0x000fe20000000800 */
[----:B------:R-:W-:-:S02]  /*60970*/  ULDC UR10, c[0x0][0x228] ;  /* 0x00008a00000a7ab9 */ /* 0x000fc40000000800 */
[----:B0-----:R-:W-:-:S04]  /*60980*/  IMAD.WIDE R18, R16, 0x2, R12 ;  /* 0x0000000210127825 */ /* 0x001fc800078e020c */
[----:B------:R-:W-:Y:S01]  /*60990*/  IMAD.WIDE R26, R16, 0x2, R10 ;  /* 0x00000002101a7825 */ /* 0x000fe200078e020a */
[----:B------:R0:W-:Y:S01]  /*609a0*/  @P4 STG.E.U16 desc[UR8][R18.64], R0 ;  /* 0x0000000012004986 */ /* 0x0001e2000c101508 */
[----:B------:R-:W-:Y:S01]  /*609b0*/  ISETP.LT.AND P4, PT, R17, UR16, !P1 ;  /* 0x0000001011007c0c */ /* 0x000fe2000cf81270 */
[----:B------:R-:W-:Y:S01]  /*609c0*/  ULDC UR16, c[0x0][0x228] ;  /* 0x00008a0000107ab9 */ /* 0x000fe20000000800 */
[C---:B------:R-:W-:Y:S01]  /*609d0*/  IMAD.WIDE R16, R3.reuse, 0x2, R4 ;  /* 0x0000000203107825 */ /* 0x040fe200078e0204 */
[----:B------:R1:W-:Y:S04]  /*609e0*/  @P3 STG.E.U16 desc[UR8][R26.64], R9 ;  /* 0x000000091a003986 */ /* 0x0003e8000c101508 */
[----:B------:R2:W-:Y:S01]  /*609f0*/  @P2 STG.E.U16 desc[UR8][R24.64], R28 ;  /* 0x0000001c18002986 */ /* 0x0005e2000c101508 */
[----:B0-----:R-:W-:Y:S01]  /*60a00*/  IMAD.WIDE R18, R3, 0x2, R6 ;  /* 0x0000000203127825 */ /* 0x001fe200078e0206 */
[----:B------:R-:W-:-:S02]  /*60a10*/  PRMT R0, R29, 0x7632, R0 ;  /* 0x000076321d007816 */ /* 0x000fc40000000000 */
[----:B-1----:R-:W3:Y:S04]  /*60a20*/  LDL.LU R9, [R1+0x244c] ;  /* 0x00244c0001097983 */ /* 0x002ee80000300800 */
[----:B--2---:R-:W2:Y:S04]  /*60a30*/  LDL R28, [R1+0x21bc] ;  /* 0x0021bc00011c7983 */ /* 0x004ea80000100800 */
[----:B------:R-:W4:Y:S04]  /*60a40*/  LDL.LU R24, [R1+0xd0] ;  /* 0x0000d00001187983 */ /* 0x000f280000300800 */
[----:B------:R-:W2:Y:S04]  /*60a50*/  LDL R25, [R1+0xf04] ;  /* 0x000f040001197983 */ /* 0x000ea80000100800 */
[----:B------:R0:W-:Y:S04]  /*60a60*/  @P6 STG.E.U16 desc[UR8][R18.64], R29 ;  /* 0x0000001d12006986 */ /* 0x0001e8000c101508 */
[----:B------:R1:W-:Y:S04]  /*60a70*/  @P5 STG.E.U16 desc[UR8][R16.64], R0 ;  /* 0x0000000010005986 */ /* 0x0003e8000c101508 */
[----:B0-----:R-:W2:Y:S04]  /*60a80*/  LDL.LU R29, [R1+0x2448] ;  /* 0x00244800011d7983 */ /* 0x001ea80000300800 */
[----:B-1----:R-:W2:Y:S04]  /*60a90*/  LDL R17, [R1+0x21cc] ;  /* 0x0021cc0001117983 */ /* 0x002ea80000100800 */
[----:B------:R-:W2:Y:S04]  /*60aa0*/  LDL R18, [R1+0x21d0] ;  /* 0x0021d00001127983 */ /* 0x000ea80000100800 */
[----:B------:R-:W2:Y:S04]  /*60ab0*/  LDL R19, [R1+0x21c8] ;  /* 0x0021c80001137983 */ /* 0x000ea80000100800 */
[----:B------:R0:W-:Y:S01]  /*60ac0*/  STL [R1+0x2440], R23 ;  /* 0x0024401701007387 */ /* 0x0001e20000100800 */
[----:B---3--:R-:W-:-:S05]  /*60ad0*/  IMAD.WIDE R26, R3, 0x2, R8 ;  /* 0x00000002031a7825 */ /* 0x008fca00078e0208 */
[----:B----4-:R1:W-:Y:S01]  /*60ae0*/  @P4 STG.E.U16 desc[UR8][R26.64], R24 ;  /* 0x000000181a004986 */ /* 0x0103e2000c101508 */
[----:B--2---:R-:W-:Y:S01]  /*60af0*/  ISETP.LT.AND P6, PT, R28, UR12, !P1 ;  /* 0x0000000c1c007c0c */ /* 0x004fe2000cfc1270 */
[----:B------:R-:W-:Y:S01]  /*60b00*/  ULDC UR12, c[0x0][0x228] ;  /* 0x00008a00000c7ab9 */ /* 0x000fe20000000800 */
[----:B------:R-:W-:Y:S01]  /*60b10*/  PRMT R0, R24, 0x7632, R0 ;  /* 0x0000763218007816 */ /* 0x000fe20000000000 */
[----:B------:R-:W-:Y:S01]  /*60b20*/  VIADD R28, R25, 0x11 ;  /* 0x00000011191c7836 */ /* 0x000fe20000000000 */
[----:B------:R-:W-:Y:S02]  /*60b30*/  ISETP.LT.AND P3, PT, R17, UR4, !P1 ;  /* 0x0000000411007c0c */ /* 0x000fe4000cf61270 */
[----:B------:R-:W-:Y:S01]  /*60b40*/  ISETP.LT.AND P4, PT, R18, UR6, !P1 ;  /* 0x0000000612007c0c */ /* 0x000fe2000cf81270 */
[----:B------:R-:W-:Y:S01]  /*60b50*/  IMAD.WIDE R16, R3, 0x2, R22 ;  /* 0x0000000203107825 */ /* 0x000fe200078e0216 */
[----:B------:R-:W-:Y:S01]  /*60b60*/  ULDC UR4, c[0x0][0x22c] ;  /* 0x00008b0000047ab9 */ /* 0x000fe20000000800 */
[----:B0-----:R-:W2:Y:S01]  /*60b70*/  LDL.LU R23, [R1+0xa0] ;  /* 0x0000a00001177983 */ /* 0x001ea20000300800 */
[----:B------:R-:W-:Y:S01]  /*60b80*/  ISETP.LT.AND P5, PT, R19, UR10, !P1 ;  /* 0x0000000a13007c0c */ /* 0x000fe2000cfa1270 */
[C---:B------:R-:W-:Y:S01]  /*60b90*/  IMAD.WIDE R18, R3.reuse, 0x2, R20 ;  /* 0x0000000203127825 */ /* 0x040fe200078e0214 */
[----:B------:R-:W-:Y:S01]  /*60ba0*/  ISETP.GE.AND P2, PT, R28, UR4, PT ;  /* 0x000000041c007c0c */ /* 0x000fe2000bf46270 */
[----:B------:R-:W-:Y:S01]  /*60bb0*/  ULDC UR6, c[0x0][0x228] ;  /* 0x00008a0000067ab9 */ /* 0x000fe20000000800 */
[----:B------:R-:W3:Y:S01]  /*60bc0*/  LDL R28, [R1+0xf04] ;  /* 0x000f0400011c7983 */ /* 0x000ee20000100800 */
[----:B------:R-:W-:Y:S01]  /*60bd0*/  PRMT R29, R2, 0x7632, R29 ;  /* 0x00007632021d7816 */ /* 0x000fe2000000001d */
[----:B------:R-:W-:Y:S01]  /*60be0*/  ULDC UR10, c[0x0][0x228] ;  /* 0x00008a00000a7ab9 */ /* 0x000fe20000000800 */
[----:B-1----:R-:W-:Y:S01]  /*60bf0*/  IMAD.WIDE R24, R3, 0x2, R12 ;  /* 0x0000000203187825 */ /* 0x002fe200078e020c */
[----:B------:R0:W-:Y:S01]  /*60c00*/  @P3 STG.E.U16 desc[UR8][R16.64], R0 ;  /* 0x0000000010003986 */ /* 0x0001e2000c101508 */
[----:B------:R-:W-:-:S03]  /*60c10*/  ULDC UR4, c[0x0][0x248] ;  /* 0x0000920000047ab9 */ /* 0x000fc60000000800 */
[----:B------:R1:W-:Y:S04]  /*60c20*/  @P4 STG.E.U16 desc[UR8][R18.64], R2 ;  /* 0x0000000212004986 */ /* 0x0003e8000c101508 */
[----:B0-----:R-:W4:Y:S04]  /*60c30*/  LDL R0, [R1+0x1104] ;  /* 0x0011040001007983 */ /* 0x001f280000100800 */
[----:B------:R-:W2:Y:S04]  /*60c40*/  LDL R16, [R1+0x21c0] ;  /* 0x0021c00001107983 */ /* 0x000ea80000100800 */
[----:B------:R-:W2:Y:S04]  /*60c50*/  LDL.LU R17, [R1+0xb0] ;  /* 0x0000b00001117983 */ /* 0x000ea80000300800 */
[----:B-1----:R-:W2:Y:S04]  /*60c60*/  LDL.LU R2, [R1+0x2444] ;  /* 0x0024440001027983 */ /* 0x002ea80000300800 */
[----:B------:R-:W2:Y:S01]  /*60c70*/  LDL R19, [R1+0x21b8] ;  /* 0x0021b80001137983 */ /* 0x000ea20000100800 */
[----:B------:R-:W-:-:S03]  /*60c80*/  IMAD.WIDE R26, R3, 0x2, R10 ;  /* 0x00000002031a7825 */ /* 0x000fc600078e020a */
[----:B------:R0:W-:Y:S01]  /*60c90*/  @P5 STG.E.U16 desc[UR8][R24.64], R29 ;  /* 0x0000001d18005986 */ /* 0x0001e2000c101508 */
[----:B---3--:R-:W-:Y:S01]  /*60ca0*/  VIADD R28, R28, 0x12 ;  /* 0x000000121c1c7836 */ /* 0x008fe20000000000 */
[----:B----4-:R-:W-:Y:S01]  /*60cb0*/  ISETP.LT.AND P4, PT, R0, UR10, !P2 ;  /* 0x0000000a00007c0c */ /* 0x010fe2000d781270 */
[----:B------:R-:W-:Y:S01]  /*60cc0*/  VIADD R0, R3, UR4 ;  /* 0x0000000403007c36 */ /* 0x000fe20008000000 */
[----:B------:R-:W-:Y:S01]  /*60cd0*/  ULDC UR4, c[0x0][0x22c] ;  /* 0x00008b0000047ab9 */ /* 0x000fe20000000800 */
[----:B------:R-:W-:Y:S01]  /*60ce0*/  ULDC UR10, c[0x0][0x228] ;  /* 0x00008a00000a7ab9 */ /* 0x000fe20000000800 */
[----:B--2---:R1:W-:Y:S01]  /*60cf0*/  @P6 STG.E.U16 desc[UR8][R26.64], R17 ;  /* 0x000000111a006986 */ /* 0x0043e2000c101508 */
[----:B------:R-:W-:Y:S02]  /*60d00*/  ISETP.LT.AND P6, PT, R16, UR14, !P2 ;  /* 0x0000000e10007c0c */ /* 0x000fe4000d7c1270 */
[----:B------:R-:W-:Y:S01]  /*60d10*/  ISETP.LT.AND P3, PT, R19, UR6, !P1 ;  /* 0x0000000613007c0c */ /* 0x000fe2000cf61270 */
[----:B------:R-:W-:Y:S01]  /*60d20*/  STL [R1+0x2434], R2 ;  /* 0x0024340201007387 */ /* 0x000fe20000100800 */
[----:B0-----:R-:W-:Y:S01]  /*60d30*/  PRMT R29, R17, 0x7632, R29 ;  /* 0x00007632111d7816 */ /* 0x001fe2000000001d */
[----:B------:R-:W-:Y:S01]  /*60d40*/  IMAD.WIDE R18, R0, 0x2, R6 ;  /* 0x0000000200127825 */ /* 0x000fe200078e0206 */
[----:B------:R-:W-:Y:S01]  /*60d50*/  ISETP.LT.AND P5, PT, R2, UR12, !P2 ;  /* 0x0000000c02007c0c */ /* 0x000fe2000d7a1270 */
[----:B------:R0:W-:Y:S01]  /*60d60*/  STL [R1+0x2438], R6 ;  /* 0x0024380601007387 */ /* 0x0001e20000100800 */
[----:B------:R-:W-:Y:S01]  /*60d70*/  ISETP.GE.AND P1, PT, R28, UR4, PT ;  /* 0x000000041c007c0c */ /* 0x000fe2000bf26270 */
[----:B-1----:R-:W-:Y:S01]  /*60d80*/  IMAD.WIDE R16, R3, 0x2, R14 ;  /* 0x0000000203107825 */ /* 0x002fe200078e020e */
[----:B------:R-:W-:Y:S01]  /*60d90*/  PRMT R3, R23, 0x7632, R3 ;  /* 0x0000763217037816 */ /* 0x000fe20000000003 */
[----:B------:R-:W-:Y:S01]  /*60da0*/  ULDC UR4, c[0x0][0x228] ;  /* 0x00008a0000047ab9 */ /* 0x000fe20000000800 */
[----:B------:R-:W-:Y:S01]  /*60db0*/  ULDC UR6, c[0x0][0x228] ;  /* 0x00008a0000067ab9 */ /* 0x000fe20000000800 */
[C---:B------:R-:W-:Y:S01]  /*60dc0*/  IMAD.WIDE R24, R0.reuse, 0x2, R4 ;  /* 0x0000000200187825 */ /* 0x040fe200078e0204 */
[----:B------:R-:W-:Y:S01]  /*60dd0*/  ULDC UR12, c[0x0][0x228] ;  /* 0x00008a00000c7ab9 */ /* 0x000fe20000000800 */
[----:B------:R-:W-:Y:S01]  /*60de0*/  ULDC UR14, c[0x0][0x228] ;  /* 0x00008a00000e7ab9 */ /* 0x000fe20000000800 */
[----:B0-----:R-:W2:Y:S04]  /*60df0*/  LDL.LU R6, [R1+0x80] ;  /* 0x0000800001067983 */ /* 0x001ea80000300800 */
[----:B------:R0:W-:Y:S04]  /*60e00*/  STL [R1+0x2430], R7 ;  /* 0x0024300701007387 */ /* 0x0001e80000100800 */
[----:B------:R1:W-:Y:S04]  /*60e10*/  @P3 STG.E.U16 desc[UR8][R16.64], R29 ;  /* 0x0000001d10003986 */ /* 0x0003e8000c101508 */
[----:B0-----:R-:W3:Y:S04]  /*60e20*/  LDL.LU R7, [R1+0x70] ;  /* 0x0000700001077983 */ /* 0x001ee80000300800 */
[----:B------:R-:W-:Y:S04]  /*60e30*/  STL [R1+0x243c], R5 ;  /* 0x00243c0501007387 */ /* 0x000fe80000100800 */
[----:B------:R-:W4:Y:S04]  /*60e40*/  LDL.LU R28, [R1+0x90] ;  /* 0x00009000011c7983 */ /* 0x000f280000300800 */
[----:B-1----:R-:W3:Y:S04]  /*60e50*/  LDL R29, [R1+0x21c8] ;  /* 0x0021c800011d7983 */ /* 0x002ee80000100800 */
[----:B------:R-:W3:Y:S04]  /*60e60*/  LDL R16, [R1+0x21bc] ;  /* 0x0021bc0001107983 */ /* 0x000ee80000100800 */
[----:B------:R-:W3:Y:S04]  /*60e70*/  LDL R17, [R1+0x21b8] ;  /* 0x0021b80001117983 */ /* 0x000ee80000100800 */
[----:B------:R0:W-:Y:S04]  /*60e80*/  @P4 STG.E.U16 desc[UR8][R18.64], R23 ;  /* 0x0000001712004986 */ /* 0x0001e8000c101508 */
[----:B0-----:R-:W3:Y:S04]  /*60e90*/  LDL.LU R23, [R1+0x2440] ;  /* 0x0024400001177983 */ /* 0x001ee80000300800 */
[----:B------:R-:W3:Y:S04]  /*60ea0*/  LDL R18, [R1+0x21cc] ;  /* 0x0021cc0001127983 */ /* 0x000ee80000100800 */
[----:B------:R-:W3:Y:S01]  /*60eb0*/  LDL R19, [R1+0x21d0] ;  /* 0x0021d00001137983 */ /* 0x000ee20000100800 */
[----:B------:R-:W-:-:S03]  /*60ec0*/  IMAD.WIDE R26, R0, 0x2, R8 ;  /* 0x00000002001a7825 */ /* 0x000fc600078e0208 */
[----:B------:R0:W-:Y:S04]  /*60ed0*/  @P5 STG.E.U16 desc[UR8][R24.64], R3 ;  /* 0x0000000318005986 */ /* 0x0001e8000c101508 */
[----:B------:R-:W-:Y:S01]  /*60ee0*/  STL [R1+0x242c], R20 ;  /* 0x00242c1401007387 */ /* 0x000fe20000100800 */
[----:B0-----:R-:W-:Y:S01]  /*60ef0*/  IMAD.WIDE R24, R0, 0x2, R12 ;  /* 0x0000000200187825 */ /* 0x001fe200078e020c */
[----:B--2---:R-:W-:Y:S02]  /*60f00*/  PRMT R2, R6, 0x7632, R2 ;  /* 0x0000763206027816 */ /* 0x004fe40000000002 */
[----:B----4-:R0:W-:Y:S01]  /*60f10*/  @P6 STG.E.U16 desc[UR8][R26.64], R28 ;  /* 0x0000001c1a006986 */ /* 0x0101e2000c101508 */
[----:B---3--:R-:W-:Y:S01]  /*60f20*/  ISETP.LT.AND P4, PT, R29, UR10, !P2 ;  /* 0x0000000a1d007c0c */ /* 0x008fe2000d781270 */
[----:B------:R-:W-:Y:S01]  /*60f30*/  ULDC UR10, c[0x0][0x228] ;  /* 0x00008a00000a7ab9 */ /* 0x000fe20000000800 */
[----:B------:R-:W-:-:S02]  /*60f40*/  PRMT R5, R28, 0x7632, R5 ;  /* 0x000076321c057816 */ /* 0x000fc40000000005 */
[----:B------:R-:W-:Y:S01]  /*60f50*/  ISETP.LT.AND P3, PT, R16, UR12, !P2 ;  /* 0x0000000c10007c0c */ /* 0x000fe2000d761270 */
[----:B------:R-:W-:Y:S01]  /*60f60*/  ULDC UR12, c[0x0][0x228] ;  /* 0x00008a00000c7ab9 */ /* 0x000fe20000000800 */
[----:B0-----:R-:W-:Y:S01]  /*60f70*/  IMAD.WIDE R26, R0, 0x2, R10 ;  /* 0x00000002001a7825 */ /* 0x001fe200078e020a */
[----:B------:R-:W-:Y:S02]  /*60f80*/  ISETP.LT.AND P6, PT, R18, UR4, !P2 ;  /* 0x0000000412007c0c */ /* 0x000fe4000d7c1270 */
[----:B------:R-:W-:Y:S01]  /*60f90*/  ISETP.LT.AND P5, PT, R19, UR6, !P2 ;  /* 0x0000000613007c0c */ /* 0x000fe2000d7a1270 */
[C---:B------:R-:W-:Y:S01]  /*60fa0*/  IMAD.WIDE R18, R0.reuse, 0x2, R20 ;  /* 0x0000000200127825 */ /* 0x040fe200078e0214 */
[----:B------:R-:W-:Y:S01]  /*60fb0*/  ISETP.LT.AND P2, PT, R17, UR14, !P2 ;  /* 0x0000000e11007c0c */ /* 0x000fe2000d741270 */
[----:B------:R-:W2:Y:S01]  /*60fc0*/  LDL.LU R20, [R1+0xe4] ;  /* 0x0000e40001147983 */ /* 0x000ea20000300800 */
[----:B------:R-:W-:Y:S01]  /*60fd0*/  PRMT R3, R7, 0x7632, R3 ;  /* 0x0000763207037816 */ /* 0x000fe20000000003 */
[C---:B------:R-:W-:Y:S01]  /*60fe0*/  IMAD.WIDE R16, R0.reuse, 0x2, R22 ;  /* 0x0000000200107825 */ /* 0x040fe200078e0216 */
[----:B------:R-:W-:Y:S01]  /*60ff0*/  ULDC UR6, c[0x0][0x228] ;  /* 0x00008a0000067ab9 */ /* 0x000fe20000000800 */
[----:B------:R0:W-:Y:S01]  /*61000*/  STL [R1+0x2428], R21 ;  /* 0x0024281501007387 */ /* 0x0001e20000100800 */
[----:B------:R-:W-:Y:S01]  /*61010*/  ULDC UR4, c[0x0][0x248] ;  /* 0x0000920000047ab9 */ /* 0x000fe20000000800 */
[C---:B------:R-:W-:Y:S01]  /*61020*/  IMAD.WIDE R28, R0.reuse, 0x2, R14 ;  /* 0x00000002001c7825 */ /* 0x040fe200078e020e */
[----:B------:R-:W-:Y:S01]  /*61030*/  ULDC UR14, c[0x0][0x228] ;  /* 0x00008a00000e7ab9 */ /* 0x000fe20000000800 */
[----:B------:R1:W-:Y:S04]  /*61040*/  @P6 STG.E.U16 desc[UR8][R16.64], R5 ;  /* 0x0000000510006986 */ /* 0x0003e8000c101508 */
[----:B------:R3:W-:Y:S04]  /*61050*/  @P5 STG.E.U16 desc[UR8][R18.64], R6 ;  /* 0x0000000612005986 */ /* 0x0007e8000c101508 */
[----:B0-----:R-:W4:Y:S04]  /*61060*/  LDL.LU R21, [R1+0xd4] ;  /* 0x0000d40001157983 */ /* 0x001f280000300800 */
[----:B-1----:R-:W4:Y:S04]  /*61070*/  LDL.LU R5, [R1+0x243c] ;  /* 0x00243c0001057983 */ /* 0x002f280000300800 */
[----:B------:R-:W4:Y:S04]  /*61080*/  LDL R16, [R1+0x21cc] ;  /* 0x0021cc0001107983 */ /* 0x000f280000100800 */
[----:B------:R-:W4:Y:S04]  /*61090*/  LDL R17, [R1+0xf04] ;  /* 0x000f040001117983 */ /* 0x000f280000100800 */
[----:B---3--:R-:W3:Y:S04]  /*610a0*/  LDL.LU R6, [R1+0x2438] ;  /* 0x0024380001067983 */ /* 0x008ee80000300800 */
[----:B------:R-:W3:Y:S04]  /*610b0*/  LDL R18, [R1+0x1104] ;  /* 0x0011040001127983 */ /* 0x000ee80000100800 */
[----:B------:R-:W3:Y:S04]  /*610c0*/  LDL R19, [R1+0x21c0] ;  /* 0x0021c00001137983 */ /* 0x000ee80000100800 */
[----:B------:R0:W-:Y:S04]  /*610d0*/  @P4 STG.E.U16 desc[UR8][R24.64], R2 ;  /* 0x0000000218004986 */ /* 0x0001e8000c101508 */
[----:B------:R1:W-:Y:S04]  /*610e0*/  @P3 STG.E.U16 desc[UR8][R26.64], R7 ;  /* 0x000000071a003986 */ /* 0x0003e8000c101508 */
[----:B0-----:R-:W3:Y:S04]  /*610f0*/  LDL.LU R2, [R1+0x2434] ;  /* 0x0024340001027983 */ /* 0x001ee80000300800 */
[----:B-1----:R-:W3:Y:S04]  /*61100*/  LDL.LU R7, [R1+0x2430] ;  /* 0x0024300001077983 */ /* 0x002ee80000300800 */
[----:B------:R0:W-:Y:S02]  /*61110*/  @P2 STG.E.U16 desc[UR8][R28.64], R3 ;  /* 0x000000031c002986 */ /* 0x0001e4000c101508 */
[----:B0-----:R-:W-:Y:S01]  /*61120*/  VIADD R3, R0, UR4 ;  /* 0x0000000400037c36 */ /* 0x001fe20008000000 */
[----:B------:R-:W-:-:S03]  /*61130*/  ULDC UR4, c[0x0][0x22c] ;  /* 0x00008b0000047ab9 */ /* 0x000fc60000000800 */
[----:B------:R-:W-:Y:S01]  /*61140*/  IMAD.WIDE R24, R3, 0x2, R8 ;  /* 0x0000000203187825 */ /* 0x000fe200078e0208 */
[----:B--2---:R-:W-:Y:S02]  /*61150*/  PRMT R28, R20, 0x7632, R28 ;  /* 0x00007632141c7816 */ /* 0x004fe4000000001c */
[----:B----4-:R-:W-:Y:S01]  /*61160*/  ISETP.LT.AND P6, PT, R16, UR14, !P1 ;  /* 0x0000000e10007c0c */ /* 0x010fe2000cfc1270 */
        /* <DEDUP_REMOVED lines=28> */
[----:B------:R-:W-:Y:S01]  /*61330*/  @P6 STG.E.U16 desc[UR8][R26.64], R29 ;  /* 0x0000001d1a006986 */ /* 0x000fe2000c101508 */
[----:B------:R-:W-:-:S03]  /*61340*/  IMAD.WIDE R24, R3, 0x2, R12 ;  /* 0x0000000203187825 */ /* 0x000fc600078e020c */
[----:B------:R0:W-:Y:S04]  /*61350*/  STL [R1+0x241c], R13 ;  /* 0x00241c0d01007387 */ /* 0x0001e80000100800 */
[----:B0-----:R-:W2:Y:S01]  /*61360*/  LDL.LU R13, [R1+0x94] ;  /* 0x00009400010d7983 */ /* 0x001ea20000300800 */
[----:B----4-:R-:W-:Y:S02]  /*61370*/  PRMT R28, R7, 0x7632, R28 ;  /* 0x00007632071c7816 */ /* 0x010fe4000000001c */
[----:B---3--:R-:W-:Y:S01]  /*61380*/  ISETP.LT.AND P5, PT, R18, UR6, !P1 ;  /* 0x0000000612007c0c */ /* 0x008fe2000cfa1270 */
[----:B------:R-:W-:Y:S01]  /*61390*/  ULDC UR6, c[0x0][0x228] ;  /* 0x00008a0000067ab9 */ /* 0x000fe20000000800 */
[----:B--2---:R-:W-:Y:S02]  /*613a0*/  ISETP.LT.AND P4, PT, R19, UR10, !P1 ;  /* 0x0000000a13007c0c */ /* 0x004fe4000cf81270 */
[----:B------:R-:W-:Y:S01]  /*613b0*/  ISETP.LT.AND P3, PT, R16, UR12, !P1 ;  /* 0x0000000c10007c0c */ /* 0x000fe2000cf61270 */
[----:B------:R-:W-:Y:S01]  /*613c0*/  IMAD.WIDE R18, R3, 0x2, R10 ;  /* 0x0000000203127825 */ /* 0x000fe200078e020a */
[----:B------:R-:W-:Y:S01]  /*613d0*/  ISETP.LT.AND P6, PT, R0, UR6, !P2 ;  /* 0x0000000600007c0c */ /* 0x000fe2000d7c1270 */
[----:B------:R-:W-:Y:S01]  /*613e0*/  ULDC UR6, c[0x0][0x228] ;  /* 0x00008a0000067ab9 */ /* 0x000fe20000000800 */
[----:B------:R-:W-:Y:S01]  /*613f0*/  ISETP.LT.AND P1, PT, R17, UR14, !P1 ;  /* 0x0000000e11007c0c */ /* 0x000fe2000cf21270 */
[C---:B------:R-:W-:Y:S01]  /*61400*/  VIADD R0, R3.reuse, UR4 ;  /* 0x0000000403007c36 */ /* 0x040fe20008000000 */
[----:B------:R-:W-:Y:S01]  /*61410*/  ULDC UR4, c[0x0][0x228] ;  /* 0x00008a0000047ab9 */ /* 0x000fe20000000800 */
[C---:B------:R-:W-:Y:S01]  /*61420*/  IMAD.WIDE R16, R3.reuse, 0x2, R14 ;  /* 0x0000000203107825 */ /* 0x040fe200078e020e */
[----:B------:R-:W-:Y:S01]  /*61430*/  ULDC UR10, c[0x0][0x228] ;  /* 0x00008a00000a7ab9 */ /* 0x000fe20000000800 */
[----:B------:R-:W-:Y:S01]  /*61440*/  ULDC UR12, c[0x0][0x228] ;  /* 0x00008a00000c7ab9 */ /* 0x000fe20000000800 */
[----:B------:R-:W-:Y:S01]  /*61450*/  ULDC UR14, c[0x0][0x228] ;  /* 0x00008a00000e7ab9 */ /* 0x000fe20000000800 */
[----:B------:R-:W-:Y:S01]  /*61460*/  IMAD.WIDE R26, R3, 0x2, R20 ;  /* 0x00000002031a7825 */ /* 0x000fe200078e0214 */
[----:B------:R-:W-:-:S04]  /*61470*/  PRMT R3, R2, 0x7632, R3 ;  /* 0x0000763202037816 */ /* 0x000fc80000000003 */
[----:B------:R0:W-:Y:S04]  /*61480*/  @P5 STG.E.U16 desc[UR8][R26.64], R7 ;  /* 0x000000071a005986 */ /* 0x0001e8000c101508 */
[----:B------:R1:W-:Y:S04]  /*61490*/  @P4 STG.E.U16 desc[UR8][R24.64], R28 ;  /* 0x0000001c18004986 */ /* 0x0003e8000c101508 */
[----:B------:R2:W-:Y:S04]  /*614a0*/  @P3 STG.E.U16 desc[UR8][R18.64], R2 ;  /* 0x0000000212003986 */ /* 0x0005e8000c101508 */
[----:B0-----:R-:W3:Y:S04]  /*614b0*/  LDL.LU R7, [R1+0x2424] ;  /* 0x0024240001077983 */ /* 0x001ee80000300800 */
[----:B-1----:R-:W4:Y:S04]  /*614c0*/  LDL R28, [R1+0x21d0] ;  /* 0x0021d000011c7983 */ /* 0x002f280000100800 */
[----:B------:R-:W4:Y:S04]  /*614d0*/  LDL.LU R24, [R1+0xa4] ;  /* 0x0000a40001187983 */ /* 0x000f280000300800 */
[----:B------:R-:W4:Y:S04]  /*614e0*/  LDL R25, [R1+0xf04] ;  /* 0x000f040001197983 */ /* 0x000f280000100800 */
[----:B--2---:R-:W2:Y:S04]  /*614f0*/  LDL.LU R2, [R1+0x2420] ;  /* 0x0024200001027983 */ /* 0x004ea80000300800 */
[----:B------:R-:W2:Y:S04]  /*61500*/  LDL R18, [R1+0x21c0] ;  /* 0x0021c00001127983 */ /* 0x000ea80000100800 */
[----:B------:R-:W2:Y:S04]  /*61510*/  LDL R19, [R1+0x21cc] ;  /* 0x0021cc0001137983 */ /* 0x000ea80000100800 */
[----:B------:R0:W-:Y:S01]  /*61520*/  @P1 STG.E.U16 desc[UR8][R16.64], R3 ;  /* 0x0000000310001986 */ /* 0x0001e2000c101508 */
[----:B------:R-:W-:-:S03]  /*61530*/  PRMT R29, R13, 0x7632, R29 ;  /* 0x000076320d1d7816 */ /* 0x000fc6000000001d */
[----:B------:R1:W-:Y:S01]  /*61540*/  STL [R1+0x2418], R9 ;  /* 0x0024180901007387 */ /* 0x0003e20000100800 */
[----:B0-----:R-:W-:-:S04]  /*61550*/  IMAD.WIDE R16, R0, 0x2, R4 ;  /* 0x0000000200107825 */ /* 0x001fc800078e0204 */
[----:B---3--:R-:W-:-:S05]  /*61560*/  IMAD.WIDE R26, R0, 0x2, R6 ;  /* 0x00000002001a7825 */ /* 0x008fca00078e0206 */
[----:B----4-:R0:W-:Y:S01]  /*61570*/  @P6 STG.E.U16 desc[UR8][R26.64], R24 ;  /* 0x000000181a006986 */ /* 0x0101e2000c101508 */
[----:B--2---:R-:W-:Y:S01]  /*61580*/  ISETP.LT.AND P3, PT, R2, UR4, !P2 ;  /* 0x0000000402007c0c */ /* 0x004fe2000d761270 */
[----:B------:R-:W-:Y:S01]  /*61590*/  ULDC UR4, c[0x0][0x22c] ;  /* 0x00008b0000047ab9 */ /* 0x000fe20000000800 */
[----:B------:R-:W-:Y:S02]  /*615a0*/  ISETP.LT.AND P4, PT, R18, UR6, !P2 ;  /* 0x0000000612007c0c */ /* 0x000fe4000d781270 */
[----:B------:R-:W-:Y:S01]  /*615b0*/  ISETP.LT.AND P5, PT, R19, UR10, !P2 ;  /* 0x0000000a13007c0c */ /* 0x000fe2000d7a1270 */
[----:B------:R-:W-:Y:S01]  /*615c0*/  IMAD.WIDE R18, R0, 0x2, R8 ;  /* 0x0000000200127825 */ /* 0x000fe200078e0208 */
[----:B------:R-:W-:Y:S01]  /*615d0*/  PRMT R3, R24, 0x7632, R3 ;  /* 0x0000763218037816 */ /* 0x000fe20000000003 */
[----:B-1----:R-:W2:Y:S01]  /*615e0*/  LDL.LU R9, [R1+0x74] ;  /* 0x0000740001097983 */ /* 0x002ea20000300800 */
[----:B------:R-:W-:Y:S01]  /*615f0*/  ISETP.LT.AND P6, PT, R28, UR12, !P2 ;  /* 0x0000000c1c007c0c */ /* 0x000fe2000d7c1270 */
[----:B------:R-:W-:Y:S01]  /*61600*/  VIADD R28, R25, 0x14 ;  /* 0x00000014191c7836 */ /* 0x000fe20000000000 */
[----:B------:R-:W-:Y:S01]  /*61610*/  ULDC UR6, c[0x0][0x228] ;  /* 0x00008a0000067ab9 */ /* 0x000fe20000000800 */
[----:B0-----:R-:W-:Y:S01]  /*61620*/  IMAD.WIDE R24, R0, 0x2, R22 ;  /* 0x0000000200187825 */ /* 0x001fe200078e0216 */
[----:B------:R0:W-:Y:S01]  /*61630*/  STL [R1+0x2414], R23 ;  /* 0x0024141701007387 */ /* 0x0001e20000100800 */
[----:B------:R-:W-:Y:S01]  /*61640*/  ULDC UR10, c[0x0][0x228] ;  /* 0x00008a00000a7ab9 */ /* 0x000fe20000000800 */
        /* <DEDUP_REMOVED lines=8> */
[----:B------:R-:W3:Y:S04]  /*616d0*/  LDL R19, [R1+0x21c0] ;  /* 0x0021c00001137983 */ /* 0x000ee80000100800 */
[----:B------:R0:W-:Y:S04]  /*616e0*/  @P5 STG.E.U16 desc[UR8][R24.64], R29 ;  /* 0x0000001d18005986 */ /* 0x0001e8000c101508 */
[----:B0-----:R-:W3:Y:S04]  /*616f0*/  LDL.LU R24, [R1+0x84] ;  /* 0x0000840001187983 */ /* 0x001ee80000300800 */
[----:B------:R-:W3:Y:S01]  /*61700*/  LDL R25, [R1+0x21b8] ;  /* 0x0021b80001197983 */ /* 0x000ee20000100800 */
[----:B------:R-:W-:Y:S01]  /*61710*/  ISETP.GE.AND P1, PT, R28, UR4, PT ;  /* 0x000000041c007c0c */ /* 0x000fe2000bf26270 */
[----:B------:R-:W-:Y:S01]  /*61720*/  ULDC UR4, c[0x0][0x228] ;  /* 0x00008a0000047ab9 */ /* 0x000fe20000000800 */
[----:B------:R-:W-:-:S02]  /*61730*/  IMAD.WIDE R26, R0, 0x2, R20 ;  /* 0x00000002001a7825 */ /* 0x000fc400078e0214 */
[----:B------:R-:W-:Y:S01]  /*61740*/  ISETP.LT.AND P5, PT, R2, UR14, !P1 ;  /* 0x0000000e02007c0c */ /* 0x000fe2000cfa1270 */
[----:B------:R0:W-:Y:S01]  /*61750*/  STL [R1+0x2410], R2 ;  /* 0x0024100201007387 */ /* 0x0001e20000100800 */
[----:B------:R-:W-:-:S03]  /*61760*/  ULDC UR14, c[0x0][0x228] ;  /* 0x00008a00000e7ab9 */ /* 0x000fc60000000800 */
[----:B0-----:R-:W3:Y:S01]  /*61770*/  LDL.LU R2, [R1+0xc8] ;  /* 0x0000c80001027983 */ /* 0x001ee20000300800 */
[----:B--2---:R-:W-:Y:S02]  /*61780*/  PRMT R28, R9, 0x7632, R28 ;  /* 0x00007632091c7816 */ /* 0x004fe4000000001c */
[----:B----4-:R-:W-:Y:S01]  /*61790*/  ISETP.LT.AND P4, PT, R16, UR4, !P2 ;  /* 0x0000000410007c0c */ /* 0x010fe2000d781270 */
[----:B------:R-:W-:Y:S01]  /*617a0*/  ULDC UR4, c[0x0][0x248] ;  /* 0x0000920000047ab9 */ /* 0x000fe20000000800 */
[----:B------:R-:W-:Y:S01]  /*617b0*/  ISETP.LT.AND P3, PT, R17, UR6, !P2 ;  /* 0x0000000611007c0c */ /* 0x000fe2000d761270 */
[----:B------:R-:W-:Y:S01]  /*617c0*/  ULDC UR6, c[0x0][0x228] ;  /* 0x00008a0000067ab9 */ /* 0x000fe20000000800 */
[----:B---3--:R-:W-:Y:S01]  /*617d0*/  IMAD.WIDE R16, R0, 0x2, R12 ;  /* 0x0000000200107825 */ /* 0x008fe200078e020c */
[----:B------:R0:W-:Y:S01]  /*617e0*/  @P6 STG.E.U16 desc[UR8][R26.64], R24 ;  /* 0x000000181a006986 */ /* 0x0001e2000c101508 */
[----:B------:R-:W-:Y:S02]  /*617f0*/  ISETP.LT.AND P6, PT, R3, UR12, !P1 ;  /* 0x0000000c03007c0c */ /* 0x000fe4000cfc1270 */
[----:B------:R-:W-:-:S02]  /*61800*/  ISETP.LT.AND P2, PT, R25, UR10, !P2 ;  /* 0x0000000a19007c0c */ /* 0x000fc4000d741270 */
[----:B------:R-:W-:Y:S01]  /*61810*/  PRMT R18, R24, 0x7632, R18 ;  /* 0x0000763218127816 */ /* 0x000fe20000000012 */
[C---:B------:R-:W-:Y:S01]  /*61820*/  VIADD R3, R0.reuse, UR4 ;  /* 0x0000000400037c36 */ /* 0x040fe20008000000 */
[----:B------:R-:W-:Y:S01]  /*61830*/  ULDC UR4, c[0x0][0x228] ;  /* 0x00008a0000047ab9 */ /* 0x000fe20000000800 */
[----:B------:R-:W-:Y:S01]  /*61840*/  ULDC UR12, c[0x0][0x228] ;  /* 0x00008a00000c7ab9 */ /* 0x000fe20000000800 */
[----:B------:R-:W-:Y:S01]  /*61850*/  ULDC UR10, c[0x0][0x228] ;  /* 0x00008a00000a7ab9 */ /* 0x000fe20000000800 */
[C---:B0-----:R-:W-:Y:S01]  /*61860*/  IMAD.WIDE R26, R0.reuse, 0x2, R10 ;  /* 0x00000002001a7825 */ /* 0x041fe200078e020a */
[----:B------:R0:W-:Y:S01]  /*61870*/  @P4 STG.E.U16 desc[UR8][R16.64], R18 ;  /* 0x0000001210004986 */ /* 0x0001e2000c101508 */
[----:B------:R-:W-:Y:S01]  /*61880*/  ISETP.LT.AND P4, PT, R19, UR16, !P1 ;  /* 0x0000001013007c0c */ /* 0x000fe2000cf81270 */
[----:B------:R-:W-:Y:S01]  /*61890*/  ULDC UR16, c[0x0][0x228] ;  /* 0x00008a0000107ab9 */ /* 0x000fe20000000800 */
[----:B------:R-:W-:Y:S01]  /*618a0*/  IMAD.WIDE R24, R0, 0x2, R14 ;  /* 0x0000000200187825 */ /* 0x000fe200078e020e */
[----:B------:R-:W-:Y:S01]  /*618b0*/  PRMT R0, R23, 0x7632, R0 ;  /* 0x0000763217007816 */ /* 0x000fe20000000000 */
[----:B------:R1:W-:Y:S04]  /*618c0*/  @P3 STG.E.U16 desc[UR8][R26.64], R9 ;  /* 0x000000091a003986 */ /* 0x0003e8000c101508 */
[----:B------:R2:W-:Y:S01]  /*618d0*/  @P2 STG.E.U16 desc[UR8][R24.64], R28 ;  /* 0x0000001c18002986 */ /* 0x0005e2000c101508 */
[----:B0-----:R-:W-:-:S04]  /*618e0*/  IMAD.WIDE R18, R3, 0x2, R6 ;  /* 0x0000000203127825 */ /* 0x001fc800078e0206 */
[C---:B------:R-:W-:Y:S01]  /*618f0*/  IMAD.WIDE R16, R3.reuse, 0x2, R4 ;  /* 0x0000000203107825 */ /* 0x040fe200078e0204 */
        /* <DEDUP_REMOVED lines=9> */
[----:B------:R-:W2:Y:S01]  /*61990*/  LDL R19, [R1+0x21c8] ;  /* 0x0021c80001137983 */ /* 0x000ea20000100800 */
[----:B------:R-:W-:Y:S01]  /*619a0*/  PRMT R29, R2, 0x7632, R29 ;  /* 0x00007632021d7816 */ /* 0x000fe2000000001d */
        /* <DEDUP_REMOVED lines=10> */
[----:B------:R1:W-:Y:S01]  /*61a50*/  STL [R1+0x240c], R23 ;  /* 0x00240c1701007387 */ /* 0x0003e20000100800 */
[----:B------:R-:W-:Y:S01]  /*61a60*/  ISETP.LT.AND P5, PT, R19, UR10, !P1 ;  /* 0x0000000a13007c0c */ /* 0x000fe2000cfa1270 */
[----:B------:R-:W-:Y:S01]  /*61a70*/  IMAD.WIDE R18, R3, 0x2, R20 ;  /* 0x0000000203127825 */ /* 0x000fe200078e0214 */
[----:B------:R-:W-:Y:S01]  /*61a80*/  ISETP.GE.AND P2, PT, R28, UR4, PT ;  /* 0x000000041c007c0c */ /* 0x000fe2000bf46270 */
[----:B------:R-:W-:Y:S01]  /*61a90*/  ULDC UR6, c[0x0][0x228] ;  /* 0x00008a0000067ab9 */ /* 0x000fe20000000800 */
[----:B------:R-:W-:-:S03]  /*61aa0*/  ULDC UR10, c[0x0][0x228] ;  /* 0x00008a00000a7ab9 */ /* 0x000fc60000000800 */
[----:B------:R2:W-:Y:S01]  /*61ab0*/  @P3 STG.E.U16 desc[UR8][R16.64], R0 ;  /* 0x0000000010003986 */ /* 0x0005e2000c101508 */
[C---:B0-----:R-:W-:Y:S01]  /*61ac0*/  IMAD.WIDE R24, R3.reuse, 0x2, R12 ;  /* 0x0000000203187825 */ /* 0x041fe200078e020c */
[----:B------:R-:W-:Y:S02]  /*61ad0*/  ULDC UR4, c[0x0][0x248] ;  /* 0x0000920000047ab9 */ /* 0x000fe40000000800 */
[----:B-1----:R-:W3:Y:S04]  /*61ae0*/  LDL.LU R23, [R1+0xa8] ;  /* 0x0000a80001177983 */ /* 0x002ee80000300800 */
[----:B------:R-:W4:Y:S04]  /*61af0*/  LDL R28, [R1+0xf04] ;  /* 0x000f0400011c7983 */ /* 0x000f280000100800 */
[----:B--2---:R-:W2:Y:S04]  /*61b00*/  LDL R0, [R1+0x1104] ;  /* 0x0011040001007983 */ /* 0x004ea80000100800 */
[----:B------:R-:W3:Y:S04]  /*61b10*/  LDL R16, [R1+0x21c0] ;  /* 0x0021c00001107983 */ /* 0x000ee80000100800 */
[----:B------:R-:W3:Y:S04]  /*61b20*/  LDL.LU R17, [R1+0xb8] ;  /* 0x0000b80001117983 */ /* 0x000ee80000300800 */
[----:B------:R0:W-:Y:S04]  /*61b30*/  @P4 STG.E.U16 desc[UR8][R18.64], R2 ;  /* 0x0000000212004986 */ /* 0x0001e8000c101508 */
[----:B0-----:R-:W3:Y:S04]  /*61b40*/  LDL.LU R2, [R1+0x2410] ;  /* 0x0024100001027983 */ /* 0x001ee80000300800 */
[----:B------:R-:W3:Y:S01]  /*61b50*/  LDL R19, [R1+0x21b8] ;  /* 0x0021b80001137983 */ /* 0x000ee20000100800 */
[----:B------:R-:W-:-:S03]  /*61b60*/  IMAD.WIDE R26, R3, 0x2, R10 ;  /* 0x00000002031a7825 */ /* 0x000fc600078e020a */
[----:B------:R0:W-:Y:S01]  /*61b70*/  @P5 STG.E.U16 desc[UR8][R24.64], R29 ;  /* 0x0000001d18005986 */ /* 0x0001e2000c101508 */
[----:B--2---:R-:W-:Y:S01]  /*61b80*/  ISETP.LT.AND P4, PT, R0, UR10, !P2 ;  /* 0x0000000a00007c0c */ /* 0x004fe2000d781270 */
[----:B------:R-:W-:Y:S01]  /*61b90*/  VIADD R0, R3, UR4 ;  /* 0x0000000403007c36 */ /* 0x000fe20008000000 */
[----:B------:R-:W-:Y:S01]  /*61ba0*/  ULDC UR4, c[0x0][0x22c] ;  /* 0x00008b0000047ab9 */ /* 0x000fe20000000800 */
[----:B----4-:R-:W-:Y:S01]  /*61bb0*/  VIADD R28, R28, 0x16 ;  /* 0x000000161c1c7836 */ /* 0x010fe20000000000 */
[----:B------:R-:W-:Y:S01]  /*61bc0*/  ULDC UR10, c[0x0][0x228] ;  /* 0x00008a00000a7ab9 */ /* 0x000fe20000000800 */
[----:B---3--:R1:W-:Y:S01]  /*61bd0*/  @P6 STG.E.U16 desc[UR8][R26.64], R17 ;  /* 0x000000111a006986 */ /* 0x0083e2000c101508 */
[----:B------:R-:W-:Y:S02]  /*61be0*/  ISETP.LT.AND P6, PT, R16, UR14, !P2 ;  /* 0x0000000e10007c0c */ /* 0x000fe4000d7c1270 */
[----:B0-----:R-:W-:Y:S02]  /*61bf0*/  PRMT R29, R17, 0x7632, R29 ;  /* 0x00007632111d7816 */ /* 0x001fe4000000001d */
[----:B------:R-:W-:Y:S01]  /*61c00*/  ISETP.LT.AND P3, PT, R19, UR6, !P1 ;  /* 0x0000000613007c0c */ /* 0x000fe2000cf61270 */
[----:B------:R-:W-:Y:S01]  /*61c10*/  STL [R1+0x2400], R2 ;  /* 0x0024000201007387 */ /* 0x000fe20000100800 */
[----:B-1----:R-:W-:Y:S01]  /*61c20*/  IMAD.WIDE R16, R3, 0x2, R14 ;  /* 0x0000000203107825 */ /* 0x002fe200078e020e */
[----:B------:R-:W-:Y:S01]  /*61c30*/  ISETP.LT.AND P5, PT, R2, UR12, !P2 ;  /* 0x0000000c02007c0c */ /* 0x000fe2000d7a1270 */
[----:B------:R-:W-:Y:S01]  /*61c40*/  ULDC UR6, c[0x0][0x228] ;  /* 0x00008a0000067ab9 */ /* 0x000fe20000000800 */
[----:B------:R0:W-:Y:S01]  /*61c50*/  STL [R1+0x2404], R6 ;  /* 0x0024040601007387 */ /* 0x0001e20000100800 */
[----:B------:R-:W-:Y:S01]  /*61c60*/  IMAD.WIDE R18, R0, 0x2, R6 ;  /* 0x0000000200127825 */ /* 0x000fe200078e0206 */
[----:B------:R-:W-:Y:S01]  /*61c70*/  ISETP.GE.AND P1, PT, R28, UR4, PT ;  /* 0x000000041c007c0c */ /* 0x000fe2000bf26270 */
[----:B------:R-:W-:Y:S01]  /*61c80*/  ULDC UR4, c[0x0][0x228] ;  /* 0x00008a0000047ab9 */ /* 0x000fe20000000800 */
[----:B------:R-:W-:Y:S01]  /*61c90*/  PRMT R3, R23, 0x7632, R3 ;  /* 0x0000763217037816 */ /* 0x000fe20000000003 */
        /* <DEDUP_REMOVED lines=90> */
[----:B0-----:R-:W2:Y:S04]  /*62240*/  LDL R29, [R1+0xf04] ;  /* 0x000f0400011d7983 */ /* 0x001ea80000100800 */
[----:B------:R0:W-:Y:S04]  /*62250*/  STL [R1+0x23e8], R13 ;  /* 0x0023e80d01007387 */ /* 0x0001e80000100800 */
[----:B0-----:R-:W2:Y:S01]  /*62260*/  LDL.LU R13, [R1+0x9c] ;  /* 0x00009c00010d7983 */ /* 0x001ea20000300800 */
[----:B----4-:R-:W-:-:S02]  /*62270*/  PRMT R28, R7, 0x7632, R28 ;  /* 0x00007632071c7816 */ /* 0x010fc4000000001c */
        /* <DEDUP_REMOVED lines=21> */
[----:B------:R-:W4:Y:S04]  /*623d0*/  LDL R25, [R1+0x21d0] ;  /* 0x0021d00001197983 */ /* 0x000f280000100800 */
[----:B--2---:R-:W2:Y:S04]  /*623e0*/  LDL.LU R2, [R1+0x23ec] ;  /* 0x0023ec0001027983 */ /* 0x004ea80000300800 */
[----:B------:R-:W4:Y:S04]  /*623f0*/  LDL.LU R18, [R1+0xac] ;  /* 0x0000ac0001127983 */ /* 0x000f280000300800 */
[----:B------:R-:W4:Y:S04]  /*62400*/  LDL R19, [R1+0x21c0] ;  /* 0x0021c00001137983 */ /* 0x000f280000100800 */
[----:B------:R0:W-:Y:S02]  /*62410*/  @P1 STG.E.U16 desc[UR8][R16.64], R3 ;  /* 0x0000000310001986 */ /* 0x0001e4000c101508 */
[----:B0-----:R-:W-:-:S04]  /*62420*/  IMAD.WIDE R16, R0, 0x2, R4 ;  /* 0x0000000200107825 */ /* 0x001fc800078e0204 */
[----:B---3--:R-:W-:Y:S01]  /*62430*/  IMAD.WIDE R26, R0, 0x2, R6 ;  /* 0x00000002001a7825 */ /* 0x008fe200078e0206 */
[----:B--2---:R-:W-:Y:S01]  /*62440*/  ISETP.LT.AND P3, PT, R2, UR4, !P2 ;  /* 0x0000000402007c0c */ /* 0x004fe2000d761270 */
[----:B------:R-:W-:Y:S02]  /*62450*/  ULDC UR4, c[0x0][0x228] ;  /* 0x00008a0000047ab9 */ /* 0x000fe40000000800 */
[----:B----4-:R-:W-:Y:S02]  /*62460*/  ISETP.LT.AND P5, PT, R24, UR4, !P2 ;  /* 0x0000000418007c0c */ /* 0x010fe4000d7a1270 */
[----:B------:R-:W-:Y:S01]  /*62470*/  ISETP.LT.AND P4, PT, R19, UR6, !P2 ;  /* 0x0000000613007c0c */ /* 0x000fe2000d781270 */
[----:B------:R0:W-:Y:S01]  /*62480*/  @P6 STG.E.U16 desc[UR8][R26.64], R18 ;  /* 0x000000121a006986 */ /* 0x0001e2000c101508 */
[----:B------:R-:W-:Y:S01]  /*62490*/  PRMT R3, R18, 0x7632, R3 ;  /* 0x0000763212037816 */ /* 0x000fe20000000003 */
[----:B------:R-:W-:Y:S01]  /*624a0*/  ULDC UR6, c[0x0][0x228] ;  /* 0x00008a0000067ab9 */ /* 0x000fe20000000800 */
[----:B------:R-:W-:Y:S01]  /*624b0*/  ULDC UR4, c[0x0][0x22c] ;  /* 0x00008b0000047ab9 */ /* 0x000fe20000000800 */
[----:B------:R-:W-:Y:S01]  /*624c0*/  ISETP.LT.AND P6, PT, R25, UR6, !P2 ;  /* 0x0000000619007c0c */ /* 0x000fe2000d7c1270 */
[----:B------:R-:W-:-:S02]  /*624d0*/  IMAD.WIDE R24, R0, 0x2, R22 ;  /* 0x0000000200187825 */ /* 0x000fc400078e0216 */
[----:B------:R-:W-:Y:S01]  /*624e0*/  @P3 STG.E.U16 desc[UR8][R16.64], R3 ;  /* 0x0000000310003986 */ /* 0x000fe2000c101508 */
[----:B------:R-:W-:Y:S01]  /*624f0*/  ULDC UR6, c[0x0][0x228] ;  /* 0x00008a0000067ab9 */ /* 0x000fe20000000800 */
[----:B0-----:R-:W-:Y:S02]  /*62500*/  VIADD R27, R29, 0x18 ;  /* 0x000000181d1b7836 */ /* 0x001fe40000000000 */
[----:B------:R-:W-:Y:S01]  /*62510*/  IMAD.WIDE R18, R0, 0x2, R8 ;  /* 0x0000000200127825 */ /* 0x000fe200078e0208 */
[----:B------:R-:W2:Y:S01]  /*62520*/  LDL.LU R29, [R1+0x60] ;  /* 0x00006000011d7983 */ /* 0x000ea20000300800 */
[----:B------:R-:W-:Y:S02]  /*62530*/  PRMT R26, R13, 0x7632, R26 ;  /* 0x000076320d1a7816 */ /* 0x000fe4000000001a */
[----:B------:R-:W-:Y:S01]  /*62540*/  ISETP.GE.AND P1, PT, R27, UR4, PT ;  /* 0x000000041b007c0c */ /* 0x000fe2000bf26270 */
[----:B------:R0:W-:Y:S01]  /*62550*/  STL [R1+0x23e4], R9 ;  /* 0x0023e40901007387 */ /* 0x0001e20000100800 */
[----:B------:R-:W-:-:S03]  /*62560*/  ULDC UR4, c[0x0][0x228] ;  /* 0x00008a0000047ab9 */ /* 0x000fc60000000800 */
[----:B------:R1:W-:Y:S04]  /*62570*/  @P4 STG.E.U16 desc[UR8][R18.64], R13 ;  /* 0x0000000d12004986 */ /* 0x0003e8000c101508 */
[----:B0-----:R-:W3:Y:S04]  /*62580*/  LDL.LU R9, [R1+0x7c] ;  /* 0x00007c0001097983 */ /* 0x001ee80000300800 */
[----:B------:R-:W4:Y:S04]  /*62590*/  LDL R27, [R1+0x21c0] ;  /* 0x0021c000011b7983 */ /* 0x000f280000100800 */
[----:B------:R-:W2:Y:S04]  /*625a0*/  LDL R3, [R1+0x1104] ;  /* 0x0011040001037983 */ /* 0x000ea80000100800 */
[----:B-1----:R-:W4:Y:S04]  /*625b0*/  LDL.LU R13, [R1+0x23e8] ;  /* 0x0023e800010d7983 */ /* 0x002f280000300800 */
[----:B------:R-:W4:Y:S04]  /*625c0*/  LDL R19, [R1+0x21b8] ;  /* 0x0021b80001137983 */ /* 0x000f280000100800 */
[----:B------:R0:W-:Y:S04]  /*625d0*/  @P5 STG.E.U16 desc[UR8][R24.64], R26 ;  /* 0x0000001a18005986 */ /* 0x0001e8000c101508 */
[----:B0-----:R-:W2:Y:S04]  /*625e0*/  LDL.LU R26, [R1+0x8c] ;  /* 0x00008c00011a7983 */ /* 0x001ea80000300800 */
[----:B------:R-:W4:Y:S04]  /*625f0*/  LDL R24, [R1+0x21c8] ;  /* 0x0021c80001187983 */ /* 0x000f280000100800 */
[----:B------:R-:W2:Y:S01]  /*62600*/  LDL R25, [R1+0x21bc] ;  /* 0x0021bc0001197983 */ /* 0x000ea20000100800 */
[----:B------:R-:W-:Y:S01]  /*62610*/  IMAD.WIDE R16, R0, 0x2, R20 ;  /* 0x0000000200107825 */ /* 0x000fe200078e0214 */
[----:B------:R-:W-:Y:S01]  /*62620*/  ISETP.LT.AND P5, PT, R2, UR14, !P1 ;  /* 0x0000000e02007c0c */ /* 0x000fe2000cfa1270 */
[----:B------:R-:W-:Y:S01]  /*62630*/  ULDC UR14, c[0x0][0x228] ;  /* 0x00008a00000e7ab9 */ /* 0x000fe20000000800 */
[----:B------:R0:W-:Y:S04]  /*62640*/  STL [R1+0x23dc], R2 ;  /* 0x0023dc0201007387 */ /* 0x0001e80000100800 */
[----:B0-----:R-:W2:Y:S01]  /*62650*/  LDL.LU R2, [R1+0x40] ;  /* 0x0000400001027983 */ /* 0x001ea20000300800 */
[----:B---3--:R-:W-:-:S02]  /*62660*/  PRMT R28, R9, 0x7632, R28 ;  /* 0x00007632091c7816 */ /* 0x008fc4000000001c */
[----:B----4-:R-:W-:Y:S01]  /*62670*/  ISETP.LT.AND P4, PT, R24, UR4, !P2 ;  /* 0x0000000418007c0c */ /* 0x010fe2000d781270 */
[----:B--2---:R0:W-:Y:S01]  /*62680*/  @P6 STG.E.U16 desc[UR8][R16.64], R26 ;  /* 0x0000001a10006986 */ /* 0x0041e2000c101508 */
[----:B------:R-:W-:Y:S01]  /*62690*/  PRMT R18, R26, 0x7632, R18 ;  /* 0x000076321a127816 */ /* 0x000fe20000000012 */
[----:B------:R-:W-:Y:S01]  /*626a0*/  ULDC UR4, c[0x0][0x248] ;  /* 0x0000920000047ab9 */ /* 0x000fe20000000800 */
[----:B------:R-:W-:Y:S02]  /*626b0*/  ISETP.LT.AND P3, PT, R25, UR6, !P2 ;  /* 0x0000000619007c0c */ /* 0x000fe4000d761270 */
[----:B------:R-:W-:Y:S01]  /*626c0*/  ISETP.LT.AND P6, PT, R3, UR12, !P1 ;  /* 0x0000000c03007c0c */ /* 0x000fe2000cfc1270 */
[C---:B0-----:R-:W-:Y:S01]  /*626d0*/  IMAD.WIDE R16, R0.reuse, 0x2, R12 ;  /* 0x0000000200107825 */ /* 0x041fe200078e020c */
[----:B------:R-:W-:Y:S01]  /*626e0*/  ISETP.LT.AND P2, PT, R19, UR10, !P2 ;  /* 0x0000000a13007c0c */ /* 0x000fe2000d741270 */
[----:B------:R-:W-:Y:S01]  /*626f0*/  ULDC UR6, c[0x0][0x228] ;  /* 0x00008a0000067ab9 */ /* 0x000fe20000000800 */
[----:B------:R-:W-:Y:S01]  /*62700*/  ULDC UR12, c[0x0][0x228] ;  /* 0x00008a00000c7ab9 */ /* 0x000fe20000000800 */
[----:B------:R-:W-:-:S02]  /*62710*/  VIADD R3, R0, UR4 ;  /* 0x0000000400037c36 */ /* 0x000fc40008000000 */
[----:B------:R0:W-:Y:S01]  /*62720*/  @P4 STG.E.U16 desc[UR8][R16.64], R18 ;  /* 0x0000001210004986 */ /* 0x0001e2000c101508 */
[----:B------:R-:W-:Y:S01]  /*62730*/  ISETP.LT.AND P4, PT, R27, UR16, !P1 ;  /* 0x000000101b007c0c */ /* 0x000fe2000cf81270 */
[C---:B------:R-:W-:Y:S01]  /*62740*/  IMAD.WIDE R26, R0.reuse, 0x2, R10 ;  /* 0x00000002001a7825 */ /* 0x040fe200078e020a */
[----:B------:R-:W-:Y:S01]  /*62750*/  ULDC UR4, c[0x0][0x228] ;  /* 0x00008a0000047ab9 */ /* 0x000fe20000000800 */
[----:B------:R-:W-:Y:S01]  /*62760*/  ULDC UR10, c[0x0][0x228] ;  /* 0x00008a00000a7ab9 */ /* 0x000fe20000000800 */
[----:B------:R-:W-:Y:S01]  /*62770*/  ULDC UR16, c[0x0][0x228] ;  /* 0x00008a0000107ab9 */ /* 0x000fe20000000800 */
[----:B------:R-:W-:Y:S01]  /*62780*/  IMAD.WIDE R24, R0, 0x2, R14 ;  /* 0x0000000200187825 */ /* 0x000fe200078e020e */
[----:B------:R-:W-:Y:S01]  /*62790*/  PRMT R0, R29, 0x7632, R0 ;  /* 0x000076321d007816 */ /* 0x000fe20000000000 */
[----:B------:R1:W-:Y:S02]  /*627a0*/  @P3 STG.E.U16 desc[UR8][R26.64], R9 ;  /* 0x000000091a003986 */ /* 0x0003e4000c101508 */
[----:B0-----:R-:W-:-:S02]  /*627b0*/  IMAD.WIDE R18, R3, 0x2, R6 ;  /* 0x0000000203127825 */ /* 0x001fc400078e0206 */
[----:B------:R0:W-:Y:S02]  /*627c0*/  @P2 STG.E.U16 desc[UR8][R24.64], R28 ;  /* 0x0000001c18002986 */ /* 0x0001e4000c101508 */
[C---:B------:R-:W-:Y:S02]  /*627d0*/  IMAD.WIDE R16, R3.reuse, 0x2, R4 ;  /* 0x0000000203107825 */ /* 0x040fe400078e0204 */
[----:B------:R2:W-:Y:S04]  /*627e0*/  @P6 STG.E.U16 desc[UR8][R18.64], R29 ;  /* 0x0000001d12006986 */ /* 0x0005e8000c101508 */
[----:B-1----:R-:W3:Y:S04]  /*627f0*/  LDL.LU R9, [R1+0x23e4] ;  /* 0x0023e40001097983 */ /* 0x002ee80000300800 */
[----:B0-----:R-:W4:Y:S04]  /*62800*/  LDL R28, [R1+0x21bc] ;  /* 0x0021bc00011c7983 */ /* 0x001f280000100800 */
[----:B------:R-:W4:Y:S04]  /*62810*/  LDL.LU R24, [R1+0x50] ;  /* 0x0000500001187983 */ /* 0x000f280000300800 */
[----:B------:R-:W4:Y:S04]  /*62820*/  LDL R25, [R1+0xf04] ;  /* 0x000f040001197983 */ /* 0x000f280000100800 */
[----:B--2---:R-:W2:Y:S04]  /*62830*/  LDL.LU R29, [R1+0x23e0] ;  /* 0x0023e000011d7983 */ /* 0x004ea80000300800 */
[----:B------:R0:W-:Y:S04]  /*62840*/  @P5 STG.E.U16 desc[UR8][R16.64], R0 ;  /* 0x0000000010005986 */ /* 0x0001e8000c101508 */
[----:B------:R-:W2:Y:S04]  /*62850*/  LDL R18, [R1+0x21d0] ;  /* 0x0021d00001127983 */ /* 0x000ea80000100800 */
[----:B------:R-:W2:Y:S04]  /*62860*/  LDL R19, [R1+0x21c8] ;  /* 0x0021c80001137983 */ /* 0x000ea80000100800 */
[----:B0-----:R-:W2:Y:S04]  /*62870*/  LDL R17, [R1+0x21cc] ;  /* 0x0021cc0001117983 */ /* 0x001ea80000100800 */
[----:B------:R0:W-:Y:S01]  /*62880*/  STL [R1+0x23d8], R23 ;  /* 0x0023d81701007387 */ /* 0x0001e20000100800 */
[----:B---3--:R-:W-:-:S05]  /*62890*/  IMAD.WIDE R26, R3, 0x2, R8 ;  /* 0x00000002031a7825 */ /* 0x008fca00078e0208 */
[----:B----4-:R1:W-:Y:S01]  /*628a0*/  @P4 STG.E.U16 desc[UR8][R26.64], R24 ;  /* 0x000000181a004986 */ /* 0x0103e2000c101508 */
[----:B------:R-:W-:Y:S01]  /*628b0*/  ISETP.LT.AND P6, PT, R28, UR12, !P1 ;  /* 0x0000000c1c007c0c */ /* 0x000fe2000cfc1270 */
[----:B------:R-:W-:Y:S01]  /*628c0*/  ULDC UR12, c[0x0][0x228] ;  /* 0x00008a00000c7ab9 */ /* 0x000fe20000000800 */
[----:B------:R-:W-:Y:S01]  /*628d0*/  PRMT R0, R24, 0x7632, R0 ;  /* 0x0000763218007816 */ /* 0x000fe20000000000 */
[----:B------:R-:W-:Y:S01]  /*628e0*/  VIADD R28, R25, 0x19 ;  /* 0x00000019191c7836 */ /* 0x000fe20000000000 */
[----:B--2---:R-:W-:Y:S01]  /*628f0*/  ISETP.LT.AND P4, PT, R18, UR6, !P1 ;  /* 0x0000000612007c0c */ /* 0x004fe2000cf81270 */
[----:B------:R-:W-:Y:S01]  /*62900*/  ULDC UR6, c[0x0][0x228] ;  /* 0x00008a0000067ab9 */ /* 0x000fe20000000800 */
[----:B------:R-:W-:Y:S01]  /*62910*/  ISETP.LT.AND P3, PT, R17, UR4, !P1 ;  /* 0x0000000411007c0c */ /* 0x000fe2000cf61270 */
[----:B------:R-:W-:Y:S01]  /*62920*/  IMAD.WIDE R16, R3, 0x2, R22 ;  /* 0x0000000203107825 */ /* 0x000fe200078e0216 */
[----:B------:R-:W-:Y:S01]  /*62930*/  ISETP.LT.AND P5, PT, R19, UR10, !P1 ;  /* 0x0000000a13007c0c */ /* 0x000fe2000cfa1270 */
[----:B------:R-:W-:Y:S01]  /*62940*/  ULDC UR4, c[0x0][0x22c] ;  /* 0x00008b0000047ab9 */ /* 0x000fe20000000800 */
[----:B0-----:R-:W2:Y:S01]  /*62950*/  LDL.LU R23, [R1+0x20] ;  /* 0x0000200001177983 */ /* 0x001ea20000300800 */
[C---:B------:R-:W-:Y:S01]  /*62960*/  IMAD.WIDE R18, R3.reuse, 0x2, R20 ;  /* 0x0000000203127825 */ /* 0x040fe200078e0214 */
[----:B------:R-:W-:Y:S01]  /*62970*/  ISETP.GE.AND P2, PT, R28, UR4, PT ;  /* 0x000000041c007c0c */ /* 0x000fe2000bf46270 */
[----:B------:R-:W-:Y:S01]  /*62980*/  ULDC UR10, c[0x0][0x228] ;  /* 0x00008a00000a7ab9 */ /* 0x000fe20000000800 */
[----:B------:R-:W3:Y:S01]  /*62990*/  LDL R28, [R1+0xf04] ;  /* 0x000f0400011c7983 */ /* 0x000ee20000100800 */
[----:B------:R-:W-:Y:S01]  /*629a0*/  PRMT R29, R2, 0x7632, R29 ;  /* 0x00007632021d7816 */ /* 0x000fe2000000001d */
[----:B-1----:R-:W-:Y:S01]  /*629b0*/  IMAD.WIDE R24, R3, 0x2, R12 ;  /* 0x0000000203187825 */ /* 0x002fe200078e020c */
[----:B------:R-:W-:-:S02]  /*629c0*/  ULDC UR4, c[0x0][0x248] ;  /* 0x0000920000047ab9 */ /* 0x000fc40000000800 */
[----:B------:R0:W-:Y:S04]  /*629d0*/  @P3 STG.E.U16 desc[UR8][R16.64], R0 ;  /* 0x0000000010003986 */ /* 0x0001e8000c101508 */
        /* <DEDUP_REMOVED lines=1507> */
[----:B------:R2:W-:Y:S01]  /*68810*/  @P2 STG.E.U16 desc[UR8][R28.64], R3 ;  /* 0x000000031c002986 */ /* 0x0005e2000c101508 */
[----:B------:R-:W-:Y:S01]  /*68820*/  VIADD R0, R0, UR4 ;  /* 0x0000000400007c36 */ /* 0x000fe20008000000 */
[----:B------:R-:W-:-:S03]  /*68830*/  ULDC UR4, c[0x0][0x22c] ;  /* 0x00008b0000047ab9 */ /* 0x000fc60000000800 */
[----:B------:R-:W-:Y:S01]  /*68840*/  IMAD.WIDE R24, R0, 0x2, R8 ;  /* 0x0000000200187825 */ /* 0x000fe200078e0208 */
[----:B--2---:R-:W-:Y:S02]  /*68850*/  PRMT R28, R20, 0x7632, R28 ;  /* 0x00007632141c7816 */ /* 0x004fe4000000001c */
[----:B----4-:R-:W-:Y:S01]  /*68860*/  ISETP.LT.AND P6, PT, R16, UR14, !P1 ;  /* 0x0000000e10007c0c */ /* 0x010fe2000cfc1270 */
[----:B------:R-:W-:Y:S01]  /*68870*/  VIADD R3, R17, 0x33 ;  /* 0x0000003311037836 */ /* 0x000fe20000000000 */
[----:B---3--:R-:W-:Y:S02]  /*68880*/  ISETP.LT.AND P5, PT, R19, UR12, !P1 ;  /* 0x0000000c13007c0c */ /* 0x008fe4000cfa1270 */
        /* <DEDUP_REMOVED lines=35> */
[C---:B------:R-:W-:Y:S01]  /*68ac0*/  IMAD.WIDE R18, R0.reuse, 0x2, R10 ;  /* 0x0000000200127825 */ /* 0x040fe200078e020a */
        /* <DEDUP_REMOVED lines=25> */
[----:B---3--:R-:W-:Y:S01]  /*68c60*/  IMAD.WIDE R26, R3, 0x2, R6 ;  /* 0x00000002031a7825 */ /* 0x008fe200078e0206 */
[----:B----4-:R-:W-:Y:S02]  /*68c70*/  PRMT R0, R24, 0x7632, R0 ;  /* 0x0000763218007816 */ /* 0x010fe40000000000 */
[----:B--2---:R-:W-:Y:S02]  /*68c80*/  ISETP.LT.AND P1, PT, R2, UR4, !P3 ;  /* 0x0000000402007c0c */ /* 0x004fe4000df21270 */
[----:B------:R-:W-:Y:S02]  /*68c90*/  ISETP.LT.AND P4, PT, R18, UR6, !P3 ;  /* 0x0000000612007c0c */ /* 0x000fe4000df81270 */
[----:B------:R-:W-:Y:S01]  /*68ca0*/  ISETP.LT.AND P5, PT, R19, UR10, !P3 ;  /* 0x0000000a13007c0c */ /* 0x000fe2000dfa1270 */
[----:B------:R0:W-:Y:S01]  /*68cb0*/  @P6 STG.E.U16 desc[UR8][R26.64], R24 ;  /* 0x000000181a006986 */ /* 0x0001e2000c101508 */
[----:B------:R-:W-:Y:S01]  /*68cc0*/  ISETP.LT.AND P6, PT, R28, UR12, !P3 ;  /* 0x0000000c1c007c0c */ /* 0x000fe2000dfc1270 */
[----:B------:R-:W-:Y:S01]  /*68cd0*/  IMAD.WIDE R18, R3, 0x2, R8 ;  /* 0x0000000203127825 */ /* 0x000fe200078e0208 */
[----:B------:R-:W-:Y:S01]  /*68ce0*/  ULDC UR4, c[0x0][0x22c] ;  /* 0x00008b0000047ab9 */ /* 0x000fe20000000800 */
[----:B-1----:R-:W2:Y:S01]  /*68cf0*/  LDL.LU R9, [R1+0x2f4] ;  /* 0x0002f40001097983 */ /* 0x002ea20000300800 */
[----:B------:R-:W-:Y:S01]  /*68d00*/  ULDC UR6, c[0x0][0x228] ;  /* 0x00008a0000067ab9 */ /* 0x000fe20000000800 */
[----:B------:R-:W-:Y:S01]  /*68d10*/  VIADD R28, R25, 0x34 ;  /* 0x00000034191c7836 */ /* 0x000fe20000000000 */
[----:B------:R-:W-:Y:S01]  /*68d20*/  ULDC UR10, c[0x0][0x228] ;  /* 0x00008a00000a7ab9 */ /* 0x000fe20000000800 */
[----:B------:R1:W-:Y:S01]  /*68d30*/  @P1 STG.E.U16 desc[UR8][R16.64], R0 ;  /* 0x0000000010001986 */ /* 0x0003e2000c101508 */
[----:B------:R-:W-:Y:S01]  /*68d40*/  ULDC UR12, c[0x0][0x228] ;  /* 0x00008a00000c7ab9 */ /* 0x000fe20000000800 */
[----:B0-----:R-:W-:-:S02]  /*68d50*/  IMAD.WIDE R24, R3, 0x2, R22 ;  /* 0x0000000203187825 */ /* 0x001fc400078e0216 */
[----:B------:R0:W-:Y:S04]  /*68d60*/  @P4 STG.E.U16 desc[UR8][R18.64], R13 ;  /* 0x0000000d12004986 */ /* 0x0001e8000c101508 */
[----:B-1----:R-:W3:Y:S04]  /*68d70*/  LDL R16, [R1+0x21c8] ;  /* 0x0021c80001107983 */ /* 0x002ee80000100800 */
[----:B------:R-:W4:Y:S04]  /*68d80*/  LDL R17, [R1+0x21bc] ;  /* 0x0021bc0001117983 */ /* 0x000f280000100800 */
[----:B------:R-:W4:Y:S04]  /*68d90*/  LDL R0, [R1+0x1104] ;  /* 0x0011040001007983 */ /* 0x000f280000100800 */
[----:B0-----:R-:W4:Y:S04]  /*68da0*/  LDL.LU R13, [R1+0x227c] ;  /* 0x00227c00010d7983 */ /* 0x001f280000300800 */
[----:B------:R-:W4:Y:S04]  /*68db0*/  LDL R19, [R1+0x21c0] ;  /* 0x0021c00001137983 */ /* 0x000f280000100800 */
[----:B------:R0:W-:Y:S04]  /*68dc0*/  @P5 STG.E.U16 desc[UR8][R24.64], R29 ;  /* 0x0000001d18005986 */ /* 0x0001e8000c101508 */
[----:B0-----:R-:W4:Y:S04]  /*68dd0*/  LDL.LU R24, [R1+0x304] ;  /* 0x0003040001187983 */ /* 0x001f280000300800 */
[----:B------:R-:W4:Y:S04]  /*68de0*/  LDL R25, [R1+0x21b8] ;  /* 0x0021b80001197983 */ /* 0x000f280000100800 */
[----:B------:R0:W-:Y:S04]  /*68df0*/  STL [R1+0x2270], R29 ;  /* 0x0022701d01007387 */ /* 0x0001e80000100800 */
[----:B0-----:R-:W4:Y:S01]  /*68e00*/  LDL.LU R29, [R1+0x278] ;  /* 0x00027800011d7983 */ /* 0x001f220000300800 */
[----:B------:R-:W-:Y:S01]  /*68e10*/  ISETP.GE.AND P2, PT, R28, UR4, PT ;  /* 0x000000041c007c0c */ /* 0x000fe2000bf46270 */
[----:B------:R-:W-:Y:S01]  /*68e20*/  ULDC UR4, c[0x0][0x228] ;  /* 0x00008a0000047ab9 */ /* 0x000fe20000000800 */
[----:B------:R-:W-:-:S02]  /*68e30*/  IMAD.WIDE R26, R3, 0x2, R20 ;  /* 0x00000002031a7825 */ /* 0x000fc400078e0214 */
[----:B------:R-:W-:Y:S01]  /*68e40*/  ISETP.LT.AND P5, PT, R2, UR14, !P2 ;  /* 0x0000000e02007c0c */ /* 0x000fe2000d7a1270 */
[----:B------:R0:W-:Y:S01]  /*68e50*/  STL [R1+0x2274], R2 ;  /* 0x0022740201007387 */ /* 0x0001e20000100800 */
[----:B------:R-:W-:-:S03]  /*68e60*/  ULDC UR14, c[0x0][0x228] ;  /* 0x00008a00000e7ab9 */ /* 0x000fc60000000800 */
[----:B0-----:R-:W4:Y:S01]  /*68e70*/  LDL R2, [R1+0x2c8] ;  /* 0x0002c80001027983 */ /* 0x001f220000100800 */
[----:B--2---:R-:W-:Y:S02]  /*68e80*/  PRMT R28, R9, 0x7632, R28 ;  /* 0x00007632091c7816 */ /* 0x004fe4000000001c */
[----:B---3--:R-:W-:Y:S01]  /*68e90*/  ISETP.LT.AND P4, PT, R16, UR4, !P3 ;  /* 0x0000000410007c0c */ /* 0x008fe2000df81270 */
[----:B------:R-:W-:Y:S01]  /*68ea0*/  ULDC UR4, c[0x0][0x248] ;  /* 0x0000920000047ab9 */ /* 0x000fe20000000800 */
[----:B----4-:R-:W-:Y:S01]  /*68eb0*/  ISETP.LT.AND P1, PT, R17, UR6, !P3 ;  /* 0x0000000611007c0c */ /* 0x010fe2000df21270 */
[----:B------:R-:W-:Y:S01]  /*68ec0*/  ULDC UR6, c[0x0][0x228] ;  /* 0x00008a0000067ab9 */ /* 0x000fe20000000800 */
[----:B------:R-:W-:Y:S01]  /*68ed0*/  IMAD.WIDE R16, R3, 0x2, R12 ;  /* 0x0000000203107825 */ /* 0x000fe200078e020c */
        /* <DEDUP_REMOVED lines=8> */
[----:B------:R1:W-:Y:S01]  /*68f60*/  @P4 STG.E.U16 desc[UR8][R16.64], R18 ;  /* 0x0000001210004986 */ /* 0x0003e2000c101508 */
[----:B0-----:R-:W-:Y:S01]  /*68f70*/  IMAD.WIDE R26, R3, 0x2, R10 ;  /* 0x00000002031a7825 */ /* 0x001fe200078e020a */
[----:B------:R-:W-:-:S03]  /*68f80*/  ISETP.LT.AND P4, PT, R19, UR16, !P2 ;  /* 0x0000001013007c0c */ /* 0x000fc6000d781270 */
[----:B------:R-:W-:Y:S01]  /*68f90*/  IMAD.WIDE R24, R3, 0x2, R14 ;  /* 0x0000000203187825 */ /* 0x000fe200078e020e */
[----:B------:R0:W-:Y:S01]  /*68fa0*/  @P1 STG.E.U16 desc[UR8][R26.64], R9 ;  /* 0x000000091a001986 */ /* 0x0001e2000c101508 */
[----:B------:R-:W-:Y:S02]  /*68fb0*/  PRMT R3, R29, 0x7632, R3 ;  /* 0x000076321d037816 */ /* 0x000fe40000000003 */
[C---:B-1----:R-:W-:Y:S01]  /*68fc0*/  IMAD.WIDE R18, R0.reuse, 0x2, R6 ;  /* 0x0000000200127825 */ /* 0x042fe200078e0206 */
[----:B------:R1:W-:Y:S03]  /*68fd0*/  @P3 STG.E.U16 desc[UR8][R24.64], R28 ;  /* 0x0000001c18003986 */ /* 0x0003e6000c101508 */
[C---:B------:R-:W-:Y:S01]  /*68fe0*/  IMAD.WIDE R16, R0.reuse, 0x2, R4 ;  /* 0x0000000200107825 */ /* 0x040fe200078e0204 */
[----:B------:R2:W-:Y:S04]  /*68ff0*/  @P6 STG.E.U16 desc[UR8][R18.64], R29 ;  /* 0x0000001d12006986 */ /* 0x0005e8000c101508 */
[----:B0-----:R-:W3:Y:S04]  /*69000*/  LDL.LU R9, [R1+0x2278] ;  /* 0x0022780001097983 */ /* 0x001ee80000300800 */
[----:B-1----:R-:W4:Y:S04]  /*69010*/  LDL R24, [R1+0x21bc] ;  /* 0x0021bc0001187983 */ /* 0x002f280000100800 */
[----:B------:R-:W4:Y:S04]  /*69020*/  LDL R25, [R1+0x21b8] ;  /* 0x0021b80001197983 */ /* 0x000f280000100800 */
[----:B------:R-:W4:Y:S04]  /*69030*/  LDL R28, [R1+0xf04] ;  /* 0x000f0400011c7983 */ /* 0x000f280000100800 */
[----:B--2---:R-:W2:Y:S04]  /*69040*/  LDL R18, [R1+0x21d0] ;  /* 0x0021d00001127983 */ /* 0x004ea80000100800 */
[----:B------:R-:W4:Y:S04]  /*69050*/  LDL R19, [R1+0x21c8] ;  /* 0x0021c80001137983 */ /* 0x000f280000100800 */
[----:B------:R-:W2:Y:S04]  /*69060*/  LDL.LU R29, [R1+0x2a8] ;  /* 0x0002a800011d7983 */ /* 0x000ea80000300800 */
[----:B------:R0:W-:Y:S04]  /*69070*/  @P5 STG.E.U16 desc[UR8][R16.64], R3 ;  /* 0x0000000310005986 */ /* 0x0001e8000c101508 */
[----:B0-----:R-:W2:Y:S04]  /*69080*/  LDL.LU R16, [R1+0x298] ;  /* 0x0002980001107983 */ /* 0x001ea80000300800 */
[----:B------:R-:W2:Y:S04]  /*69090*/  LDL R17, [R1+0x21cc] ;  /* 0x0021cc0001117983 */ /* 0x000ea80000100800 */
[----:B------:R-:W-:Y:S01]  /*690a0*/  STL [R1+0x226c], R13 ;  /* 0x00226c0d01007387 */ /* 0x000fe20000100800 */
[----:B---3--:R-:W-:Y:S01]  /*690b0*/  IMAD.WIDE R26, R0, 0x2, R8 ;  /* 0x00000002001a7825 */ /* 0x008fe200078e0208 */
[----:B----4-:R-:W-:Y:S01]  /*690c0*/  ISETP.LT.AND P5, PT, R19, UR10, !P2 ;  /* 0x0000000a13007c0c */ /* 0x010fe2000d7a1270 */
[----:B------:R-:W-:Y:S01]  /*690d0*/  ULDC UR10, c[0x0][0x228] ;  /* 0x00008a00000a7ab9 */ /* 0x000fe20000000800 */
[----:B--2---:R-:W-:-:S02]  /*690e0*/  ISETP.LT.AND P3, PT, R17, UR4, !P2 ;  /* 0x0000000411007c0c */ /* 0x004fc4000d761270 */
[----:B------:R0:W-:Y:S01]  /*690f0*/  @P4 STG.E.U16 desc[UR8][R26.64], R16 ;  /* 0x000000101a004986 */ /* 0x0001e2000c101508 */
[----:B------:R-:W-:Y:S01]  /*69100*/  ISETP.LT.AND P4, PT, R18, UR6, !P2 ;  /* 0x0000000612007c0c */ /* 0x000fe2000d781270 */
[----:B------:R-:W-:Y:S01]  /*69110*/  ULDC UR4, c[0x0][0x228] ;  /* 0x00008a0000047ab9 */ /* 0x000fe20000000800 */
[----:B------:R-:W-:Y:S01]  /*69120*/  PRMT R3, R16, 0x7632, R3 ;  /* 0x0000763210037816 */ /* 0x000fe20000000003 */
[----:B------:R-:W-:Y:S01]  /*69130*/  ULDC UR6, c[0x0][0x228] ;  /* 0x00008a0000067ab9 */ /* 0x000fe20000000800 */
[----:B------:R-:W-:Y:S01]  /*69140*/  ISETP.LT.AND P6, PT, R24, UR4, !P2 ;  /* 0x0000000418007c0c */ /* 0x000fe2000d7c1270 */
[----:B0-----:R-:W-:Y:S01]  /*69150*/  VIADD R27, R28, 0x35 ;  /* 0x000000351c1b7836 */ /* 0x001fe20000000000 */
[----:B------:R-:W-:Y:S01]  /*69160*/  ISETP.LT.AND P2, PT, R25, UR6, !P2 ;  /* 0x0000000619007c0c */ /* 0x000fe2000d741270 */
[----:B------:R-:W-:Y:S01]  /*69170*/  IMAD.WIDE R16, R0, 0x2, R22 ;  /* 0x0000000200107825 */ /* 0x000fe200078e0216 */
[----:B------:R-:W-:Y:S01]  /*69180*/  PRMT R26, R2, 0x7632, R26 ;  /* 0x00007632021a7816 */ /* 0x000fe2000000001a */
[----:B------:R-:W-:Y:S01]  /*69190*/  ULDC UR4, c[0x0][0x228] ;  /* 0x00008a0000047ab9 */ /* 0x000fe20000000800 */
[----:B------:R-:W-:Y:S01]  /*691a0*/  ISETP.GE.AND P1, PT, R27, UR19, PT ;  /* 0x000000131b007c0c */ /* 0x000fe2000bf26270 */
[C---:B------:R-:W-:Y:S01]  /*691b0*/  IMAD.WIDE R24, R0.reuse, 0x2, R12 ;  /* 0x0000000200187825 */ /* 0x040fe200078e020c */
[----:B------:R-:W-:Y:S01]  /*691c0*/  ULDC UR6, c[0x0][0x228] ;  /* 0x00008a0000067ab9 */ /* 0x000fe20000000800 */
[----:B------:R-:W2:Y:S04]  /*691d0*/  LDL.LU R13, [R1+0x2e8] ;  /* 0x0002e800010d7983 */ /* 0x000ea80000300800 */
[----:B------:R-:W3:Y:S04]  /*691e0*/  LDL.LU R2, [R1+0x2274] ;  /* 0x0022740001027983 */ /* 0x000ee80000300800 */
[----:B------:R-:W4:Y:S04]  /*691f0*/  LDL.LU R27, [R1+0x2d8] ;  /* 0x0002d800011b7983 */ /* 0x000f280000300800 */
[----:B------:R0:W-:Y:S04]  /*69200*/  @P3 STG.E.U16 desc[UR8][R16.64], R3 ;  /* 0x0000000310003986 */ /* 0x0001e8000c101508 */
[----:B0-----:R-:W2:Y:S01]  /*69210*/  LDL.LU R17, [R1+0x2c8] ;  /* 0x0002c80001117983 */ /* 0x001ea20000300800 */
[----:B------:R-:W-:Y:S01]  /*69220*/  IMAD.WIDE R18, R0, 0x2, R20 ;  /* 0x0000000200127825 */ /* 0x000fe200078e0214 */
[----:B------:R-:W-:-:S04]  /*69230*/  PRMT R3, R29, 0x7632, R3 ;  /* 0x000076321d037816 */ /* 0x000fc80000000003 */
[----:B--2---:R0:W-:Y:S04]  /*69240*/  @P4 STG.E.U16 desc[UR8][R18.64], R17 ;  /* 0x0000001112004986 */ /* 0x0041e8000c101508 */
[----:B------:R1:W-:Y:S01]  /*69250*/  @P5 STG.E.U16 desc[UR8][R24.64], R26 ;  /* 0x0000001a18005986 */ /* 0x0003e2000c101508 */
[----:B0-----:R-:W-:-:S03]  /*69260*/  IMAD.WIDE R16, R0, 0x2, R10 ;  /* 0x0000000200107825 */ /* 0x001fc600078e020a */
[----:B-1----:R-:W2:Y:S04]  /*69270*/  LDL R26, [R1+0x21c0] ;  /* 0x0021c000011a7983 */ /* 0x002ea80000100800 */
[----:B------:R-:W3:Y:S04]  /*69280*/  LDL R24, [R1+0x21cc] ;  /* 0x0021cc0001187983 */ /* 0x000ee80000100800 */
[----:B------:R-:W3:Y:S04]  /*69290*/  LDL R25, [R1+0x21d0] ;  /* 0x0021d00001197983 */ /* 0x000ee80000100800 */
[----:B------:R0:W-:Y:S04]  /*692a0*/  @P6 STG.E.U16 desc[UR8][R16.64], R29 ;  /* 0x0000001d10006986 */ /* 0x0001e8000c101508 */
[----:B0-----:R-:W3:Y:S04]  /*692b0*/  LDL.LU R29, [R1+0x2270] ;  /* 0x00227000011d7983 */ /* 0x001ee80000300800 */
[----:B------:R-:W3:Y:S01]  /*692c0*/  LDL R17, [R1+0x1104] ;  /* 0x0011040001117983 */ /* 0x000ee20000100800 */
[----:B------:R-:W-:-:S05]  /*692d0*/  IMAD.WIDE R18, R0, 0x2, R14 ;  /* 0x0000000200127825 */ /* 0x000fca00078e020e */
[----:B------:R4:W-:Y:S04]  /*692e0*/  @P2 STG.E.U16 desc[UR8][R18.64], R3 ;  /* 0x0000000312002986 */ /* 0x0009e8000c101508 */
[----:B------:R0:W-:Y:S01]  /*692f0*/  STL [R1+0x2268], R9 ;  /* 0x0022680901007387 */ /* 0x0001e20000100800 */
[----:B----4-:R-:W-:Y:S02]  /*69300*/  PRMT R3, R27, 0x7632, R3 ;  /* 0x000076321b037816 */ /* 0x010fe40000000003 */
[----:B--2---:R-:W-:Y:S01]  /*69310*/  ISETP.LT.AND P5, PT, R26, UR6, !P1 ;  /* 0x000000061a007c0c */ /* 0x004fe2000cfa1270 */
[----:B------:R-:W-:Y:S01]  /*69320*/  ULDC UR6, c[0x0][0x228] ;  /* 0x00008a0000067ab9 */ /* 0x000fe20000000800 */
[----:B---3--:R-:W-:Y:S01]  /*69330*/  ISETP.LT.AND P4, PT, R24, UR10, !P1 ;  /* 0x0000000a18007c0c */ /* 0x008fe2000cf81270 */
[----:B------:R-:W-:Y:S01]  /*69340*/  VIADD R28, R28, 0x36 ;  /* 0x000000361c1c7836 */ /* 0x000fe20000000000 */
[----:B------:R-:W-:Y:S01]  /*69350*/  ULDC UR10, c[0x0][0x228] ;  /* 0x00008a00000a7ab9 */ /* 0x000fe20000000800 */
[----:B------:R-:W-:Y:S01]  /*69360*/  ISETP.LT.AND P3, PT, R17, UR4, !P1 ;  /* 0x0000000411007c0c */ /* 0x000fe2000cf61270 */
[----:B------:R-:W-:-:S02]  /*69370*/  ULDC UR4, c[0x0][0x248] ;  /* 0x0000920000047ab9 */ /* 0x000fc40000000800 */
[----:B------:R-:W-:Y:S01]  /*69380*/  VIADD R0, R0, UR4 ;  /* 0x0000000400007c36 */ /* 0x000fe20008000000 */
[----:B------:R-:W-:Y:S02]  /*69390*/  ULDC UR4, c[0x0][0x228] ;  /* 0x00008a0000047ab9 */ /* 0x000fe40000000800 */
[----:B------:R-:W-:Y:S01]  /*693a0*/  ISETP.LT.AND P6, PT, R2, UR4, !P1 ;  /* 0x0000000402007c0c */ /* 0x000fe2000cfc1270 */
[----:B------:R-:W-:Y:S01]  /*693b0*/  IMAD.WIDE R16, R0, 0x2, R6 ;  /* 0x0000000200107825 */ /* 0x000fe200078e0206 */
[----:B------:R-:W-:Y:S01]  /*693c0*/  PRMT R29, R13, 0x7632, R29 ;  /* 0x000076320d1d7816 */ /* 0x000fe2000000001d */
[----:B------:R-:W-:-:S04]  /*693d0*/  ULDC UR4, c[0x0][0x228] ;  /* 0x00008a0000047ab9 */ /* 0x000fc80000000800 */
[----:B------:R1:W-:Y:S01]  /*693e0*/  @P3 STG.E.U16 desc[UR8][R16.64], R27 ;  /* 0x0000001b10003986 */ /* 0x0003e2000c101508 */
[----:B------:R-:W-:-:S03]  /*693f0*/  IMAD.WIDE R18, R0, 0x2, R8 ;  /* 0x0000000200127825 */ /* 0x000fc600078e0208 */
[----:B0-----:R-:W2:Y:S01]  /*69400*/  LDL R9, [R1+0x27c] ;  /* 0x00027c0001097983 */ /* 0x001ea20000100800 */
[----:B-1----:R-:W-:-:S05]  /*69410*/  IMAD.WIDE R16, R0, 0x2, R4 ;  /* 0x0000000200107825 */ /* 0x002fca00078e0204 */
[----:B------:R0:W-:Y:S04]  /*69420*/  @P6 STG.E.U16 desc[UR8][R16.64], R3 ;  /* 0x0000000310006986 */ /* 0x0001e8000c101508 */
[----:B------:R1:W-:Y:S04]  /*69430*/  @P5 STG.E.U16 desc[UR8][R18.64], R13 ;  /* 0x0000000d12005986 */ /* 0x0003e8000c101508 */
[----:B0-----:R-:W3:Y:S04]  /*69440*/  LDL.LU R16, [R1+0x308] ;  /* 0x0003080001107983 */ /* 0x001ee80000300800 */
[----:B------:R-:W4:Y:S04]  /*69450*/  LDL R17, [R1+0x21b8] ;  /* 0x0021b80001117983 */ /* 0x000f280000100800 */
[----:B------:R-:W2:Y:S04]  /*69460*/  LDL R3, [R1+0x1104] ;  /* 0x0011040001037983 */ /* 0x000ea80000100800 */
[----:B-1----:R-:W2:Y:S04]  /*69470*/  LDL.LU R13, [R1+0x226c] ;  /* 0x00226c00010d7983 */ /* 0x002ea80000300800 */
[----:B------:R-:W4:Y:S04]  /*69480*/  LDL R18, [R1+0x21c8] ;  /* 0x0021c80001127983 */ /* 0x000f280000100800 */
[----:B------:R-:W2:Y:S01]  /*69490*/  LDL R19, [R1+0x21bc] ;  /* 0x0021bc0001137983 */ /* 0x000ea20000100800 */
[----:B------:R-:W-:Y:S01]  /*694a0*/  ISETP.LT.AND P2, PT, R25, UR12, !P1 ;  /* 0x0000000c19007c0c */ /* 0x000fe2000cf41270 */
[----:B------:R-:W-:-:S04]  /*694b0*/  IMAD.WIDE R24, R0, 0x2, R22 ;  /* 0x0000000200187825 */ /* 0x000fc800078e0216 */
[----:B------:R-:W-:Y:S01]  /*694c0*/  IMAD.WIDE R26, R0, 0x2, R20 ;  /* 0x00000002001a7825 */ /* 0x000fe200078e0214 */
[----:B------:R0:W-:Y:S01]  /*694d0*/  @P4 STG.E.U16 desc[UR8][R24.64], R29 ;  /* 0x0000001d18004986 */ /* 0x0001e2000c101508 */
[----:B------:R-:W-:Y:S01]  /*694e0*/  ISETP.GE.AND P3, PT, R28, UR17, PT ;  /* 0x000000111c007c0c */ /* 0x000fe2000bf66270 */
[----:B------:R-:W-:Y:S02]  /*694f0*/  ULDC UR12, c[0x0][0x228] ;  /* 0x00008a00000c7ab9 */ /* 0x000fe40000000800 */
[----:B0-----:R-:W2:Y:S04]  /*69500*/  LDL.LU R25, [R1+0x2f8] ;  /* 0x0002f80001197983 */ /* 0x001ea80000300800 */
[----:B------:R0:W-:Y:S04]  /*69510*/  STL [R1+0x225c], R29 ;  /* 0x00225c1d01007387 */ /* 0x0001e80000100800 */
[----:B0-----:R-:W2:Y:S04]  /*69520*/  LDL R29, [R1+0x21cc] ;  /* 0x0021cc00011d7983 */ /* 0x001ea80000100800 */
[----:B---3--:R0:W-:Y:S01]  /*69530*/  @P2 STG.E.U16 desc[UR8][R26.64], R16 ;  /* 0x000000101a002986 */ /* 0x0081e2000c101508 */
[----:B------:R-:W-:-:S03]  /*69540*/  PRMT R24, R16, 0x7632, R24 ;  /* 0x0000763210187816 */ /* 0x000fc60000000018 */
[----:B0-----:R-:W3:Y:S01]  /*69550*/  LDL R27, [R1+0xf04] ;  /* 0x000f0400011b7983 */ /* 0x001ee20000100800 */
[----:B----4-:R-:W-:Y:S01]  /*69560*/  ISETP.LT.AND P4, PT, R18, UR4, !P1 ;  /* 0x0000000412007c0c */ /* 0x010fe2000cf81270 */
[----:B------:R-:W-:Y:S01]  /*69570*/  ULDC UR4, c[0x0][0x248] ;  /* 0x0000920000047ab9 */ /* 0x000fe20000000800 */
[----:B--2---:R-:W-:Y:S01]  /*69580*/  ISETP.LT.AND P2, PT, R19, UR6, !P1 ;  /* 0x0000000613007c0c */ /* 0x004fe2000cf41270 */
[----:B------:R-:W-:Y:S02]  /*69590*/  ULDC UR6, c[0x0][0x228] ;  /* 0x00008a0000067ab9 */ /* 0x000fe40000000800 */
[----:B------:R-:W-:Y:S01]  /*695a0*/  ISETP.LT.AND P6, PT, R17, UR6, !P1 ;  /* 0x0000000611007c0c */ /* 0x000fe2000cfc1270 */
[----:B------:R-:W-:Y:S01]  /*695b0*/  IMAD.WIDE R16, R0, 0x2, R12 ;  /* 0x0000000200107825 */ /* 0x000fe200078e020c */
[----:B------:R-:W-:Y:S01]  /*695c0*/  ISETP.LT.AND P1, PT, R3, UR10, !P3 ;  /* 0x0000000a03007c0c */ /* 0x000fe2000df21270 */
[----:B------:R-:W-:Y:S01]  /*695d0*/  ULDC UR10, c[0x0][0x228] ;  /* 0x00008a00000a7ab9 */ /* 0x000fe20000000800 */
[----:B------:R-:W-:Y:S01]  /*695e0*/  ISETP.LT.AND P5, PT, R2, UR12, !P3 ;  /* 0x0000000c02007c0c */ /* 0x000fe2000dfa1270 */
[----:B------:R-:W-:-:S03]  /*695f0*/  IMAD.WIDE R18, R0, 0x2, R10 ;  /* 0x0000000200127825 */ /* 0x000fc600078e020a */
[----:B------:R0:W-:Y:S01]  /*69600*/  @P4 STG.E.U16 desc[UR8][R16.64], R24 ;  /* 0x0000001810004986 */ /* 0x0001e2000c101508 */
[----:B------:R-:W-:Y:S01]  /*69610*/  ULDC UR12, c[0x0][0x228] ;  /* 0x00008a00000c7ab9 */ /* 0x000fe20000000800 */
[----:B------:R-:W-:Y:S01]  /*69620*/  ULDC UR6, c[0x0][0x228] ;  /* 0x00008a0000067ab9 */ /* 0x000fe20000000800 */
[C---:B------:R-:W-:Y:S01]  /*69630*/  VIADD R3, R0.reuse, UR4 ;  /* 0x0000000400037c36 */ /* 0x040fe20008000000 */
[----:B------:R-:W-:Y:S01]  /*69640*/  ULDC UR4, c[0x0][0x228] ;  /* 0x00008a0000047ab9 */ /* 0x000fe20000000800 */
[----:B------:R-:W-:Y:S01]  /*69650*/  PRMT R26, R25, 0x7632, R26 ;  /* 0x00007632191a7816 */ /* 0x000fe2000000001a */
[----:B0-----:R-:W-:Y:S01]  /*69660*/  IMAD.WIDE R16, R0, 0x2, R14 ;  /* 0x0000000200107825 */ /* 0x001fe200078e020e */
[----:B------:R-:W-:Y:S01]  /*69670*/  @P2 STG.E.U16 desc[UR8][R18.64], R25 ;  /* 0x0000001912002986 */ /* 0x000fe2000c101508 */
[----:B------:R-:W-:-:S03]  /*69680*/  PRMT R0, R9, 0x7632, R0 ;  /* 0x0000763209007816 */ /* 0x000fc60000000000 */
[----:B------:R-:W2:Y:S04]  /*69690*/  LDL.LU R9, [R1+0x2268] ;  /* 0x0022680001097983 */ /* 0x000ea80000300800 */
[----:B------:R0:W-:Y:S04]  /*696a0*/  @P6 STG.E.U16 desc[UR8][R16.64], R26 ;  /* 0x0000001a10006986 */ /* 0x0001e8000c101508 */
[----:B0-----:R-:W4:Y:S04]  /*696b0*/  LDL R16, [R1+0x21c0] ;  /* 0x0021c00001107983 */ /* 0x001f280000100800 */
[----:B------:R-:W3:Y:S01]  /*696c0*/  LDL.LU R17, [R1+0x27c] ;  /* 0x00027c0001117983 */ /* 0x000ee20000300800 */
[----:B------:R-:W-:-:S03]  /*696d0*/  IMAD.WIDE R18, R3, 0x2, R6 ;  /* 0x0000000203127825 */ /* 0x000fc600078e0206 */
[----:B------:R-:W2:Y:S01]  /*696e0*/  LDL.LU R26, [R1+0x29c] ;  /* 0x00029c00011a7983 */ /* 0x000ea20000300800 */
[----:B------:R-:W-:-:S03]  /*696f0*/  IMAD.WIDE R24, R3, 0x2, R4 ;  /* 0x0000000203187825 */ /* 0x000fc600078e0204 */
[----:B---3--:R0:W-:Y:S04]  /*69700*/  @P1 STG.E.U16 desc[UR8][R18.64], R17 ;  /* 0x0000001112001986 */ /* 0x0081e8000c101508 */
[----:B0-----:R-:W3:Y:S04]  /*69710*/  LDL R18, [R1+0x21c8] ;  /* 0x0021c80001127983 */ /* 0x001ee80000100800 */
[----:B------:R-:W3:Y:S01]  /*69720*/  LDL R19, [R1+0x21bc] ;  /* 0x0021bc0001137983 */ /* 0x000ee20000100800 */
[----:B----4-:R-:W-:-:S03]  /*69730*/  ISETP.LT.AND P2, PT, R16, UR4, !P3 ;  /* 0x0000000410007c0c */ /* 0x010fc6000df41270 */
[----:B------:R0:W-:Y:S01]  /*69740*/  @P5 STG.E.U16 desc[UR8][R24.64], R0 ;  /* 0x0000000018005986 */ /* 0x0001e2000c101508 */
[C---:B--2---:R-:W-:Y:S01]  /*69750*/  IMAD.WIDE R16, R3.reuse, 0x2, R8 ;  /* 0x0000000203107825 */ /* 0x044fe200078e0208 */
[----:B------:R-:W-:Y:S02]  /*69760*/  ULDC UR4, c[0x0][0x228] ;  /* 0x00008a0000047ab9 */ /* 0x000fe40000000800 */
[----:B0-----:R-:W2:Y:S06]  /*69770*/  LDL R25, [R1+0x21d0] ;  /* 0x0021d00001197983 */ /* 0x001eac0000100800 */
[----:B------:R0:W-:Y:S04]  /*69780*/  @P2 STG.E.U16 desc[UR8][R16.64], R26 ;  /* 0x0000001a10002986 */ /* 0x0001e8000c101508 */
[----:B------:R1:W-:Y:S01]  /*69790*/  STL [R1+0x2264], R23 ;  /* 0x0022641701007387 */ /* 0x0003e20000100800 */
[----:B0-----:R-:W-:-:S03]  /*697a0*/  IMAD.WIDE R16, R3, 0x2, R22 ;  /* 0x0000000203107825 */ /* 0x001fc600078e0216 */
[----:B-1----:R-:W4:Y:S04]  /*697b0*/  LDL.LU R23, [R1+0x2dc] ;  /* 0x0002dc0001177983 */ /* 0x002f280000300800 */
[----:B------:R0:W-:Y:S01]  /*697c0*/  STL [R1+0x2260], R21 ;  /* 0x0022601501007387 */ /* 0x0001e20000100800 */
[----:B---3--:R-:W-:Y:S01]  /*697d0*/  ISETP.LT.AND P5, PT, R18, UR10, !P3 ;  /* 0x0000000a12007c0c */ /* 0x008fe2000dfa1270 */
[----:B------:R-:W-:Y:S01]  /*697e0*/  ULDC UR10, c[0x0][0x228] ;  /* 0x00008a00000a7ab9 */ /* 0x000fe20000000800 */
[----:B------:R-:W-:Y:S01]  /*697f0*/  ISETP.LT.AND P6, PT, R19, UR12, !P3 ;  /* 0x0000000c13007c0c */ /* 0x000fe2000dfc1270 */
[----:B------:R-:W-:Y:S01]  /*69800*/  IMAD.WIDE R18, R3, 0x2, R20 ;  /* 0x0000000203127825 */ /* 0x000fe200078e0214 */
[----:B------:R-:W-:Y:S01]  /*69810*/  ISETP.LT.AND P1, PT, R29, UR4, !P3 ;  /* 0x000000041d007c0c */ /* 0x000fe2000df21270 */
[----:B0-----:R-:W3:Y:S01]  /*69820*/  LDL.LU R21, [R1+0x2cc] ;  /* 0x0002cc0001157983 */ /* 0x001ee20000300800 */
[----:B------:R-:W-:Y:S01]  /*69830*/  PRMT R0, R26, 0x7632, R0 ;  /* 0x000076321a007816 */ /* 0x000fe20000000000 */
[----:B------:R-:W-:Y:S01]  /*69840*/  ULDC UR12, c[0x0][0x228] ;  /* 0x00008a00000c7ab9 */ /* 0x000fe20000000800 */
[----:B------:R-:W-:Y:S01]  /*69850*/  ULDC UR4, c[0x0][0x248] ;  /* 0x0000920000047ab9 */ /* 0x000fe20000000800 */
[----:B--2---:R-:W-:-:S08]  /*69860*/  ISETP.LT.AND P4, PT, R25, UR6, !P3 ;  /* 0x0000000619007c0c */ /* 0x004fd0000df81270 */
[----:B------:R0:W-:Y:S01]  /*69870*/  @P1 STG.E.U16 desc[UR8][R16.64], R0 ;  /* 0x0000000010001986 */ /* 0x0001e2000c101508 */
[----:B------:R-:W-:Y:S01]  /*69880*/  IMAD.WIDE R24, R3, 0x2, R12 ;  /* 0x0000000203187825 */ /* 0x000fe200078e020c */
[----:B------:R-:W-:Y:S02]  /*69890*/  ULDC UR6, c[0x0][0x228] ;  /* 0x00008a0000067ab9 */ /* 0x000fe40000000800 */
[----:B0-----:R-:W2:Y:S04]  /*698a0*/  LDL R16, [R1+0xf04] ;  /* 0x000f040001107983 */ /* 0x001ea80000100800 */
[----:B------:R-:W4:Y:S01]  /*698b0*/  LDL R17, [R1+0x21c0] ;  /* 0x0021c00001117983 */ /* 0x000f220000100800 */
[----:B---3--:R-:W-:-:S03]  /*698c0*/  PRMT R28, R21, 0x7632, R28 ;  /* 0x00007632151c7816 */ /* 0x008fc6000000001c */
[----:B------:R0:W-:Y:S04]  /*698d0*/  @P4 STG.E.U16 desc[UR8][R18.64], R21 ;  /* 0x0000001512004986 */ /* 0x0001e8000c101508 */
[----:B------:R1:W-:Y:S04]  /*698e0*/  @P5 STG.E.U16 desc[UR8][R24.64], R28 ;  /* 0x0000001c18005986 */ /* 0x0003e8000c101508 */
[----:B0-----:R-:W3:Y:S04]  /*698f0*/  LDL R18, [R1+0x21b8] ;  /* 0x0021b80001127983 */ /* 0x001ee80000100800 */
[----:B------:R-:W2:Y:S04]  /*69900*/  LDL R19, [R1+0x1104] ;  /* 0x0011040001137983 */ /* 0x000ea80000100800 */
[----:B------:R-:W4:Y:S04]  /*69910*/  LDL.LU R21, [R1+0x2ec] ;  /* 0x0002ec0001157983 */ /* 0x000f280000300800 */
[----:B-1----:R-:W4:Y:S01]  /*69920*/  LDL.LU R25, [R1+0x2ac] ;  /* 0x0002ac0001197983 */ /* 0x002f220000300800 */
[----:B------:R-:W-:-:S05]  /*69930*/  VIADD R26, R27, 0x37 ;  /* 0x000000371b1a7836 */ /* 0x000fca0000000000 */
[----:B------:R-:W-:Y:S01]  /*69940*/  ISETP.GE.AND P2, PT, R26, UR15, PT ;  /* 0x0000000f1a007c0c */ /* 0x000fe2000bf46270 */
[----:B------:R-:W-:-:S03]  /*69950*/  IMAD.WIDE R26, R3, 0x2, R10 ;  /* 0x00000002031a7825 */ /* 0x000fc600078e020a */
[----:B------:R-:W-:Y:S01]  /*69960*/  ISETP.LT.AND P5, PT, R2, UR12, !P2 ;  /* 0x0000000c02007c0c */ /* 0x000fe2000d7a1270 */
[----:B------:R-:W-:Y:S01]  /*69970*/  ULDC UR12, c[0x0][0x228] ;  /* 0x00008a00000c7ab9 */ /* 0x000fe20000000800 */
[----:B------:R-:W4:Y:S01]  /*69980*/  LDL.LU R2, [R1+0x30c] ;  /* 0x00030c0001027983 */ /* 0x000f220000300800 */
[----:B------:R-:W-:-:S03]  /*69990*/  ISETP.LT.AND P4, PT, R29, UR14, !P2 ;  /* 0x0000000e1d007c0c */ /* 0x000fc6000d781270 */
[----:B------:R-:W4:Y:S01]  /*699a0*/  LDL.LU R29, [R1+0x2fc] ;  /* 0x0002fc00011d7983 */ /* 0x000f220000300800 */
[----:B---3--:R-:W-:Y:S01]  /*699b0*/  ISETP.LT.AND P1, PT, R18, UR6, !P3 ;  /* 0x0000000612007c0c */ /* 0x008fe2000df21270 */
[----:B------:R-:W-:Y:S01]  /*699c0*/  ULDC UR6, c[0x0][0x228] ;  /* 0x00008a0000067ab9 */ /* 0x000fe20000000800 */
[----:B--2---:R-:W-:Y:S01]  /*699d0*/  ISETP.LT.AND P3, PT, R19, UR10, !P2 ;  /* 0x0000000a13007c0c */ /* 0x004fe2000d761270 */
[----:B------:R-:W-:Y:S01]  /*699e0*/  ULDC UR10, c[0x0][0x228] ;  /* 0x00008a00000a7ab9 */ /* 0x000fe20000000800 */
[----:B----4-:R0:W-:Y:S01]  /*699f0*/  @P6 STG.E.U16 desc[UR8][R26.64], R25 ;  /* 0x000000191a006986 */ /* 0x0101e2000c101508 */
[----:B------:R-:W-:Y:S01]  /*69a00*/  ISETP.LT.AND P6, PT, R17, UR6, !P2 ;  /* 0x0000000611007c0c */ /* 0x000fe2000d7c1270 */
[----:B------:R-:W-:Y:S01]  /*69a10*/  ULDC UR6, c[0x0][0x228] ;  /* 0x00008a0000067ab9 */ /* 0x000fe20000000800 */
[----:B------:R-:W-:Y:S01]  /*69a20*/  PRMT R0, R25, 0x7632, R0 ;  /* 0x0000763219007816 */ /* 0x000fe20000000000 */
[----:B0-----:R-:W-:Y:S02]  /*69a30*/  VIADD R27, R16, 0x38 ;  /* 0x00000038101b7836 */ /* 0x001fe40000000000 */
[C---:B------:R-:W-:Y:S01]  /*69a40*/  VIADD R26, R3.reuse, UR4 ;  /* 0x00000004031a7c36 */ /* 0x040fe20008000000 */
[----:B------:R-:W-:Y:S01]  /*69a50*/  ULDC UR4, c[0x0][0x228] ;  /* 0x00008a0000047ab9 */ /* 0x000fe20000000800 */
[----:B------:R-:W-:Y:S01]  /*69a60*/  IMAD.WIDE R16, R3, 0x2, R14 ;  /* 0x0000000203107825 */ /* 0x000fe200078e020e */
[----:B------:R-:W-:-:S03]  /*69a70*/  PRMT R3, R23, 0x7632, R3 ;  /* 0x0000763217037816 */ /* 0x000fc60000000003 */
[C---:B------:R-:W-:Y:S01]  /*69a80*/  IMAD.WIDE R18, R26.reuse, 0x2, R6 ;  /* 0x000000021a127825 */ /* 0x040fe200078e0206 */
[----:B------:R0:W-:Y:S03]  /*69a90*/  @P1 STG.E.U16 desc[UR8][R16.64], R0 ;  /* 0x0000000010001986 */ /* 0x0001e6000c101508 */
[----:B------:R-:W-:Y:S01]  /*69aa0*/  IMAD.WIDE R24, R26, 0x2, R4 ;  /* 0x000000021a187825 */ /* 0x000fe200078e0204 */
[----:B------:R-:W-:Y:S01]  /*69ab0*/  ISETP.GE.AND P1, PT, R27, UR13, PT ;  /* 0x0000000d1b007c0c */ /* 0x000fe2000bf26270 */
[----:B------:R1:W-:Y:S01]  /*69ac0*/  @P3 STG.E.U16 desc[UR8][R18.64], R23 ;  /* 0x0000001712003986 */ /* 0x0003e2000c101508 */
[----:B------:R-:W-:-:S03]  /*69ad0*/  ULDC UR13, c[0x0][0x228] ;  /* 0x00008a00000d7ab9 */ /* 0x000fc60000000800 */
[----:B------:R-:W2:Y:S01]  /*69ae0*/  LDL R27, [R1+0x21bc] ;  /* 0x0021bc00011b7983 */ /* 0x000ea20000100800 */
[----:B0-----:R-:W-:-:S03]  /*69af0*/  IMAD.WIDE R16, R26, 0x2, R8 ;  /* 0x000000021a107825 */ /* 0x001fc600078e0208 */
[----:B------:R0:W-:Y:S01]  /*69b00*/  @P5 STG.E.U16 desc[UR8][R24.64], R3 ;  /* 0x0000000318005986 */ /* 0x0001e2000c101508 */
[----:B------:R-:W-:-:S03]  /*69b10*/  PRMT R0, R21, 0x7632, R0 ;  /* 0x0000763215007816 */ /* 0x000fc60000000000 */
[----:B-1----:R-:W3:Y:S04]  /*69b20*/  LDL.LU R23, [R1+0x2264] ;  /* 0x0022640001177983 */ /* 0x002ee80000300800 */
[----:B------:R1:W-:Y:S04]  /*69b30*/  @P6 STG.E.U16 desc[UR8][R16.64], R21 ;  /* 0x0000001510006986 */ /* 0x0003e8000c101508 */
[----:B0-----:R-:W4:Y:S04]  /*69b40*/  LDL R3, [R1+0x21c8] ;  /* 0x0021c80001037983 */ /* 0x001f280000100800 */
[----:B------:R-:W2:Y:S04]  /*69b50*/  LDL R24, [R1+0x21b8] ;  /* 0x0021b80001187983 */ /* 0x000ea80000100800 */
[----:B------:R-:W2:Y:S04]  /*69b60*/  LDL R25, [R1+0x1104] ;  /* 0x0011040001197983 */ /* 0x000ea80000100800 */
[----:B-1----:R-:W2:Y:S04]  /*69b70*/  LDL.LU R21, [R1+0x2260] ;  /* 0x0022600001157983 */ /* 0x002ea80000300800 */
[----:B------:R-:W2:Y:S01]  /*69b80*/  LDL R17, [R1+0x21d0] ;  /* 0x0021d00001117983 */ /* 0x000ea20000100800 */
[----:B---3--:R-:W-:Y:S01]  /*69b90*/  IMAD.WIDE R18, R26, 0x2, R22 ;  /* 0x000000021a127825 */ /* 0x008fe200078e0216 */
[----:B----4-:R-:W-:-:S04]  /*69ba0*/  ISETP.LT.AND P5, PT, R3, UR6, !P2 ;  /* 0x0000000603007c0c */ /* 0x010fc8000d7a1270 */
[----:B------:R0:W-:Y:S01]  /*69bb0*/  @P4 STG.E.U16 desc[UR8][R18.64], R0 ;  /* 0x0000000012004986 */ /* 0x0001e2000c101508 */
[----:B------:R-:W-:Y:S01]  /*69bc0*/  ULDC UR6, c[0x0][0x228] ;  /* 0x00008a0000067ab9 */ /* 0x000fe20000000800 */
[----:B--2---:R-:W-:Y:S01]  /*69bd0*/  ISETP.LT.AND P3, PT, R17, UR4, !P2 ;  /* 0x0000000411007c0c */ /* 0x004fe2000d761270 */
[----:B------:R-:W-:Y:S01]  /*69be0*/  ULDC UR4, c[0x0][0x228] ;  /* 0x00008a0000047ab9 */ /* 0x000fe20000000800 */
[----:B0-----:R-:W-:Y:S01]  /*69bf0*/  IMAD.WIDE R18, R26, 0x2, R20 ;  /* 0x000000021a127825 */ /* 0x001fe200078e0214 */
[----:B------:R-:W-:Y:S01]  /*69c00*/  ISETP.LT.AND P6, PT, R27, UR4, !P2 ;  /* 0x000000041b007c0c */ /* 0x000fe2000d7c1270 */
[----:B------:R-:W-:Y:S01]  /*69c10*/  ULDC UR4, c[0x0][0x248] ;  /* 0x0000920000047ab9 */ /* 0x000fe20000000800 */
[----:B------:R-:W-:Y:S01]  /*69c20*/  PRMT R0, R2, 0x7632, R0 ;  /* 0x0000763202007816 */ /* 0x000fe20000000000 */
[----:B------:R-:W-:Y:S01]  /*69c30*/  IMAD.WIDE R16, R26, 0x2, R12 ;  /* 0x000000021a107825 */ /* 0x000fe200078e020c */
[----:B------:R-:W-:Y:S01]  /*69c40*/  ISETP.LT.AND P2, PT, R24, UR6, !P2 ;  /* 0x0000000618007c0c */ /* 0x000fe2000d741270 */
[----:B------:R-:W2:Y:S01]  /*69c50*/  LDL R27, [R1+0xf04] ;  /* 0x000f0400011b7983 */ /* 0x000ea20000100800 */
[----:B------:R-:W-:-:S04]  /*69c60*/  ISETP.LT.AND P4, PT, R25, UR10, !P1 ;  /* 0x0000000a19007c0c */ /* 0x000fc8000cf81270 */
[----:B------:R0:W-:Y:S01]  /*69c70*/  @P3 STG.E.U16 desc[UR8][R18.64], R2 ;  /* 0x0000000212003986 */ /* 0x0001e2000c101508 */
[----:B------:R-:W-:Y:S01]  /*69c80*/  VIADD R3, R26, UR4 ;  /* 0x000000041a037c36 */ /* 0x000fe20008000000 */
[----:B------:R-:W-:Y:S01]  /*69c90*/  ULDC UR6, c[0x0][0x228] ;  /* 0x00008a0000067ab9 */ /* 0x000fe20000000800 */
[----:B------:R-:W-:Y:S01]  /*69ca0*/  ULDC UR10, c[0x0][0x228] ;  /* 0x00008a00000a7ab9 */ /* 0x000fe20000000800 */
[----:B------:R1:W-:Y:S01]  /*69cb0*/  @P5 STG.E.U16 desc[UR8][R16.64], R0 ;  /* 0x0000000010005986 */ /* 0x0003e2000c101508 */
[----:B------:R-:W-:-:S03]  /*69cc0*/  ULDC UR4, c[0x0][0x228] ;  /* 0x00008a0000047ab9 */ /* 0x000fc60000000800 */
[----:B0-----:R-:W3:Y:S01]  /*69cd0*/  LDL.LU R2, [R1+0x350] ;  /* 0x0003500001027983 */ /* 0x001ee20000300800 */
[----:B-1----:R-:W-:Y:S01]  /*69ce0*/  IMAD.WIDE R16, R26, 0x2, R10 ;  /* 0x000000021a107825 */ /* 0x002fe200078e020a */
[----:B------:R-:W-:-:S03]  /*69cf0*/  PRMT R0, R29, 0x7632, R0 ;  /* 0x000076321d007816 */ /* 0x000fc60000000000 */
[----:B------:R-:W-:Y:S01]  /*69d00*/  IMAD.WIDE R18, R26, 0x2, R14 ;  /* 0x000000021a127825 */ /* 0x000fe200078e020e */
[----:B------:R0:W-:Y:S04]  /*69d10*/  @P6 STG.E.U16 desc[UR8][R16.64], R29 ;  /* 0x0000001d10006986 */ /* 0x0001e8000c101508 */
[----:B------:R-:W4:Y:S04]  /*69d20*/  LDL R26, [R1+0x21c8] ;  /* 0x0021c800011a7983 */ /* 0x000f280000100800 */
[----:B0-----:R-:W3:Y:S04]  /*69d30*/  LDL.LU R29, [R1+0x225c] ;  /* 0x00225c00011d7983 */ /* 0x001ee80000300800 */
[----:B------:R-:W2:Y:S04]  /*69d40*/  LDL R16, [R1+0x21c4] ;  /* 0x0021c40001107983 */ /* 0x000ea80000100800 */
[----:B------:R-:W4:Y:S04]  /*69d50*/  LDL.LU R17, [R1+0x310] ;  /* 0x0003100001117983 */ /* 0x000f280000300800 */
[----:B------:R0:W-:Y:S04]  /*69d60*/  @P2 STG.E.U16 desc[UR8][R18.64], R0 ;  /* 0x0000000012002986 */ /* 0x0001e8000c101508 */
[----:B0-----:R-:W3:Y:S04]  /*69d70*/  LDL R18, [R1+0x21cc] ;  /* 0x0021cc0001127983 */ /* 0x001ee80000100800 */
[----:B------:R-:W2:Y:S01]  /*69d80*/  LDL R19, [R1+0x21d0] ;  /* 0x0021d00001137983 */ /* 0x000ea20000100800 */
[----:B------:R-:W-:-:S05]  /*69d90*/  IMAD.WIDE R24, R3, 0x2, R6 ;  /* 0x0000000203187825 */ /* 0x000fca00078e0206 */
[----:B----4-:R0:W-:Y:S04]  /*69da0*/  @P4 STG.E.U16 desc[UR8][R24.64], R17 ;  /* 0x0000001118004986 */ /* 0x0101e8000c101508 */
[----:B0-----:R-:W4:Y:S01]  /*69db0*/  LDL R25, [R1+0x21c0] ;  /* 0x0021c00001197983 */ /* 0x001f220000100800 */
[----:B---3--:R-:W-:-:S03]  /*69dc0*/  ISETP.LT.AND P5, PT, R18, UR6, !P1 ;  /* 0x0000000612007c0c */ /* 0x008fc6000cfa1270 */
[----:B------:R-:W-:Y:S01]  /*69dd0*/  STL [R1+0x2248], R22 ;  /* 0x0022481601007387 */ /* 0x000fe20000100800 */
[----:B--2---:R-:W-:Y:S01]  /*69de0*/  ISETP.LT.AND P3, PT, R16, UR4, !P1 ;  /* 0x0000000410007c0c */ /* 0x004fe2000cf61270 */
[----:B------:R-:W-:Y:S01]  /*69df0*/  ULDC UR4, c[0x0][0x228] ;  /* 0x00008a0000047ab9 */ /* 0x000fe20000000800 */
[----:B------:R-:W-:Y:S01]  /*69e00*/  ISETP.LT.AND P4, PT, R19, UR10, !P1 ;  /* 0x0000000a13007c0c */ /* 0x000fe2000cf81270 */
[----:B------:R-:W-:Y:S01]  /*69e10*/  IMAD.WIDE R18, R3, 0x2, R22 ;  /* 0x0000000203127825 */ /* 0x000fe200078e0216 */
[----:B------:R0:W-:Y:S01]  /*69e20*/  STL [R1+0x2244], R23 ;  /* 0x0022441701007387 */ /* 0x0001e20000100800 */
[----:B------:R-:W-:Y:S01]  /*69e30*/  PRMT R0, R17, 0x7632, R0 ;  /* 0x0000763211007816 */ /* 0x000fe20000000000 */
[----:B------:R-:W-:Y:S01]  /*69e40*/  ULDC UR6, c[0x0][0x228] ;  /* 0x00008a0000067ab9 */ /* 0x000fe20000000800 */
[----:B------:R-:W-:Y:S01]  /*69e50*/  ISETP.LT.AND P2, PT, R26, UR12, !P1 ;  /* 0x0000000c1a007c0c */ /* 0x000fe2000cf41270 */
[----:B------:R-:W-:Y:S01]  /*69e60*/  ULDC UR10, c[0x0][0x228] ;  /* 0x00008a00000a7ab9 */ /* 0x000fe20000000800 */
[----:B0-----:R-:W2:Y:S01]  /*69e70*/  LDL.LU R23, [R1+0x330] ;  /* 0x0003300001177983 */ /* 0x001ea20000300800 */
[----:B------:R-:W-:Y:S01]  /*69e80*/  IMAD.WIDE R16, R3, 0x2, R4 ;  /* 0x0000000203107825 */ /* 0x000fe200078e0204 */
[----:B------:R-:W-:Y:S01]  /*69e90*/  PRMT R29, R2, 0x7632, R29 ;  /* 0x00007632021d7816 */ /* 0x000fe2000000001d */
[----:B------:R-:W-:-:S03]  /*69ea0*/  ULDC UR12, c[0x0][0x228] ;  /* 0x00008a00000c7ab9 */ /* 0x000fc60000000800 */
[----:B------:R0:W-:Y:S04]  /*69eb0*/  @P3 STG.E.U16 desc[UR8][R16.64], R0 ;  /* 0x0000000010003986 */ /* 0x0001e8000c101508 */
[----:B------:R1:W-:Y:S01]  /*69ec0*/  STL [R1+0x224c], R21 ;  /* 0x00224c1501007387 */ /* 0x0003e20000100800 */
[----:B0-----:R-:W-:Y:S02]  /*69ed0*/  VIADD R0, R27, 0x39 ;  /* 0x000000391b007836 */ /* 0x001fe40000000000 */
[----:B------:R-:W-:-:S03]  /*69ee0*/  IMAD.WIDE R16, R3, 0x2, R8 ;  /* 0x0000000203107825 */ /* 0x000fc600078e0208 */
[----:B------:R-:W-:Y:S01]  /*69ef0*/  ISETP.GE.AND P3, PT, R0, UR11, PT ;  /* 0x0000000b00007c0c */ /* 0x000fe2000bf66270 */
[----:B------:R-:W-:Y:S01]  /*69f00*/  IMAD.WIDE R26, R3, 0x2, R12 ;  /* 0x00000002031a7825 */ /* 0x000fe200078e020c */
[----:B------:R-:W-:Y:S01]  /*69f10*/  ULDC UR11, c[0x0][0x228] ;  /* 0x00008a00000b7ab9 */ /* 0x000fe20000000800 */
[----:B----4-:R-:W-:Y:S02]  /*69f20*/  ISETP.LT.AND P6, PT, R25, UR4, !P1 ;  /* 0x0000000419007c0c */ /* 0x010fe4000cfc1270 */
[----:B------:R-:W-:Y:S01]  /*69f30*/  IMAD.WIDE R24, R3, 0x2, R20 ;  /* 0x0000000203187825 */ /* 0x000fe200078e0214 */
[----:B------:R-:W-:Y:S01]  /*69f40*/  ULDC UR4, c[0x0][0x248] ;  /* 0x0000920000047ab9 */ /* 0x000fe20000000800 */
[----:B-1----:R-:W3:Y:S04]  /*69f50*/  LDL.LU R21, [R1+0x420] ;  /* 0x0004200001157983 */ /* 0x002ee80000300800 */
[----:B------:R0:W-:Y:S04]  /*69f60*/  STL.64 [R1+0x2250], R12 ;  /* 0x0022500c01007387 */ /* 0x0001e80000100a00 */
[----:B------:R-:W4:Y:S04]  /*69f70*/  LDL R0, [R1+0x1104] ;  /* 0x0011040001007983 */ /* 0x000f280000100800 */
[----:B0-----:R-:W3:Y:S01]  /*69f80*/  LDL R12, [R1+0x21c4] ;  /* 0x0021c400010c7983 */ /* 0x001ee20000100800 */
[----:B--2---:R-:W-:-:S03]  /*69f90*/  PRMT R28, R23, 0x7632, R28 ;  /* 0x00007632171c7816 */ /* 0x004fc6000000001c */
[----:B------:R0:W-:Y:S04]  /*69fa0*/  @P6 STG.E.U16 desc[UR8][R16.64], R23 ;  /* 0x0000001710006986 */ /* 0x0001e8000c101508 */
[----:B------:R-:W2:Y:S04]  /*69fb0*/  LDL R13, [R1+0x21c0] ;  /* 0x0021c000010d7983 */ /* 0x000ea80000100800 */
[----:B------:R-:W-:Y:S04]  /*69fc0*/  @P5 STG.E.U16 desc[UR8][R18.64], R28 ;  /* 0x0000001c12005986 */ /* 0x000fe8000c101508 */
[----:B0-----:R-:W4:Y:S04]  /*69fd0*/  LDL R16, [R1+0x21bc] ;  /* 0x0021bc0001107983 */ /* 0x001f280000100800 */
[----:B------:R-:W3:Y:S04]  /*69fe0*/  LDL R17, [R1+0x21b8] ;  /* 0x0021b80001117983 */ /* 0x000ee80000100800 */
[----:B------:R-:W2:Y:S04]  /*69ff0*/  LDL.LU R23, [R1+0x360] ;  /* 0x0003600001177983 */ /* 0x000ea80000300800 */
[----:B------:R0:W-:Y:S04]  /*6a000*/  @P4 STG.E.U16 desc[UR8][R24.64], R2 ;  /* 0x0000000218004986 */ /* 0x0001e8000c101508 */
[----:B0-----:R-:W2:Y:S04]  /*6a010*/  LDL.LU R2, [R1+0x2258] ;  /* 0x0022580001027983 */ /* 0x001ea80000300800 */
[----:B------:R-:W-:Y:S01]  /*6a020*/  @P2 STG.E.U16 desc[UR8][R26.64], R29 ;  /* 0x0000001d1a002986 */ /* 0x000fe2000c101508 */
[----:B----4-:R-:W-:Y:S01]  /*6a030*/  ISETP.LT.AND P2, PT, R16, UR6, !P1 ;  /* 0x0000000610007c0c */ /* 0x010fe2000cf41270 */
[----:B------:R-:W-:Y:S01]  /*6a040*/  ULDC UR6, c[0x0][0x228] ;  /* 0x00008a0000067ab9 */ /* 0x000fe20000000800 */
[----:B---3--:R-:W-:Y:S01]  /*6a050*/  ISETP.LT.AND P1, PT, R17, UR10, !P1 ;  /* 0x0000000a11007c0c */ /* 0x008fe2000cf21270 */
[----:B------:R-:W-:Y:S01]  /*6a060*/  ULDC UR10, c[0x0][0x228] ;  /* 0x00008a00000a7ab9 */ /* 0x000fe20000000800 */
[----:B--2---:R0:W1:Y:S01]  /*6a070*/  LDS.128 R16, [R2] ;  /* 0x0000000002107984 */ /* 0x0040620000000c00 */
[----:B------:R-:W-:Y:S01]  /*6a080*/  ISETP.LT.AND P4, PT, R0, UR11, !P3 ;  /* 0x0000000b00007c0c */ /* 0x000fe2000df81270 */
[----:B------:R-:W-:Y:S01]  /*6a090*/  VIADD R0, R3, UR4 ;  /* 0x0000000403007c36 */ /* 0x000fe20008000000 */
[----:B------:R-:W-:Y:S01]  /*6a0a0*/  ISETP.LT.AND P5, PT, R12, UR12, !P3 ;  /* 0x0000000c0c007c0c */ /* 0x000fe2000dfa1270 */
[----:B------:R-:W-:Y:S01]  /*6a0b0*/  ULDC UR4, c[0x0][0x228] ;  /* 0x00008a0000047ab9 */ /* 0x000fe20000000800 */
[----:B------:R-:W-:Y:S01]  /*6a0c0*/  ISETP.LT.AND P6, PT, R13, UR13, !P3 ;  /* 0x0000000d0d007c0c */ /* 0x000fe2000dfc1270 */
[----:B------:R-:W-:Y:S01]  /*6a0d0*/  IMAD.WIDE R12, R3, 0x2, R10 ;  /* 0x00000002030c7825 */ /* 0x000fe200078e020a */
[----:B------:R-:W-:-:S03]  /*6a0e0*/  PRMT R22, R21, 0x7632, R22 ;  /* 0x0000763215167816 */ /* 0x000fc60000000016 */
[----:B0-----:R-:W-:Y:S01]  /*6a0f0*/  IMAD.WIDE R2, R3, 0x2, R14 ;  /* 0x0000000203027825 */ /* 0x001fe200078e020e */
[----:B------:R-:W-:Y:S03]  /*6a100*/  @P2 STG.E.U16 desc[UR8][R12.64], R21 ;  /* 0x000000150c002986 */ /* 0x000fe6000c101508 */
[----:B------:R-:W-:Y:S01]  /*6a110*/  IMAD.WIDE R24, R0, 0x2, R6 ;  /* 0x0000000200187825 */ /* 0x000fe200078e0206 */
[----:B------:R-:W-:Y:S04]  /*6a120*/  @P1 STG.E.U16 desc[UR8][R2.64], R22 ;  /* 0x0000001602001986 */ /* 0x000fe8000c101508 */
[----:B------:R-:W-:Y:S04]  /*6a130*/  @P4 STG.E.U16 desc[UR8][R24.64], R23 ;  /* 0x0000001718004986 */ /* 0x000fe8000c101508 */
[----:B-1----:R-:W-:Y:S04]  /*6a140*/  STL [R1+0x2240], R16 ;  /* 0x0022401001007387 */ /* 0x002fe80000100800 */
[----:B------:R-:W-:Y:S04]  /*6a150*/  STL [R1+0x2220], R17 ;  /* 0x0022201101007387 */ /* 0x000fe80000100800 */
[----:B------:R0:W-:Y:S04]  /*6a160*/  STL [R1+0x2224], R17 ;  /* 0x0022241101007387 */ /* 0x0001e80000100800 */
[----:B0-----:R-:W2:Y:S04]  /*6a170*/  LDL R17, [R1+0xf04] ;  /* 0x000f040001117983 */ /* 0x001ea80000100800 */
[----:B------:R0:W-:Y:S04]  /*6a180*/  STL [R1+0x2204], R18 ;  /* 0x0022041201007387 */ /* 0x0001e80000100800 */
[----:B0-----:R-:W3:Y:S04]  /*6a190*/  LDL R18, [R1+0x21d0] ;  /* 0x0021d00001127983 */ /* 0x001ee80000100800 */
[----:B------:R0:W-:Y:S04]  /*6a1a0*/  STL [R1+0x21fc], R19 ;  /* 0x0021fc1301007387 */ /* 0x0001e80000100800 */
[----:B0-----:R-:W4:Y:S04]  /*6a1b0*/  LDL.LU R19, [R1+0x21b8] ;  /* 0x0021b80001137983 */ /* 0x001f280000300800 */
[----:B------:R0:W-:Y:S04]  /*6a1c0*/  STL [R1+0x223c], R7 ;  /* 0x00223c0701007387 */ /* 0x0001e80000100800 */
[----:B------:R-:W2:Y:S04]  /*6a1d0*/  LDL.LU.64 R12, [R1+0x2250] ;  /* 0x00225000010c7983 */ /* 0x000ea80000300a00 */
[----:B------:R-:W4:Y:S01]  /*6a1e0*/  LDL.LU R21, [R1+0x224c] ;  /* 0x00224c0001157983 */ /* 0x000f220000300800 */
[----:B0-----:R-:W-:-:S03]  /*6a1f0*/  PRMT R7, R23, 0x7632, R7 ;  /* 0x0000763217077816 */ /* 0x001fc60000000007 */
[----:B------:R-:W3:Y:S04]  /*6a200*/  LDL.LU R22, [R1+0x2248] ;  /* 0x0022480001167983 */ /* 0x000ee80000300800 */
[----:B------:R-:W4:Y:S04]  /*6a210*/  LDL R2, [R1+0x21c8] ;  /* 0x0021c80001027983 */ /* 0x000f280000100800 */
[----:B------:R-:W3:Y:S04]  /*6a220*/  LDL R3, [R1+0x21bc] ;  /* 0x0021bc0001037983 */ /* 0x000ee80000100800 */
[----:B------:R-:W3:Y:S04]  /*6a230*/  LDL.LU R23, [R1+0x2244] ;  /* 0x0022440001177983 */ /* 0x000ee80000300800 */
[----:B------:R-:W3:Y:S04]  /*6a240*/  LDL.LU R24, [R1+0x340] ;  /* 0x0003400001187983 */ /* 0x000ee80000300800 */
[----:B------:R-:W3:Y:S01]  /*6a250*/  LDL R25, [R1+0x21cc] ;  /* 0x0021cc0001197983 */ /* 0x000ee20000100800 */
[----:B------:R-:W-:-:S04]  /*6a260*/  IMAD.WIDE R26, R0, 0x2, R4 ;  /* 0x00000002001a7825 */ /* 0x000fc800078e0204 */
[C---:B------:R-:W-:Y:S01]  /*6a270*/  IMAD.WIDE R28, R0.reuse, 0x2, R8 ;  /* 0x00000002001c7825 */ /* 0x040fe200078e0208 */
[----:B------:R0:W-:Y:S04]  /*6a280*/  @P5 STG.E.U16 desc[UR8][R26.64], R7 ;  /* 0x000000071a005986 */ /* 0x0001e8000c101508 */
[----:B0-----:R-:W3:Y:S04]  /*6a290*/  LDL R7, [R1+0x1104] ;  /* 0x0011040001077983 */ /* 0x001ee80000100800 */
[----:B--2---:R-:W-:Y:S01]  /*6a2a0*/  STL [R1+0x2238], R12 ;  /* 0x0022380c01007387 */ /* 0x004fe20000100800 */
[----:B------:R-:W-:-:S03]  /*6a2b0*/  IMAD.WIDE R26, R0, 0x2, R12 ;  /* 0x00000002001a7825 */ /* 0x000fc600078e020c */
[----:B------:R0:W-:Y:S01]  /*6a2c0*/  STL [R1+0x2234], R13 ;  /* 0x0022340d01007387 */ /* 0x0001e20000100800 */
[----:B----4-:R-:W-:Y:S01]  /*6a2d0*/  ISETP.LT.AND P5, PT, R2, UR10, !P3 ;  /* 0x0000000a02007c0c */ /* 0x010fe2000dfa1270 */
[----:B------:R-:W-:Y:S02]  /*6a2e0*/  ULDC UR10, c[0x0][0x228] ;  /* 0x00008a00000a7ab9 */ /* 0x000fe40000000800 */
[----:B0-----:R-:W2:Y:S01]  /*6a2f0*/  LDL.LU R13, [R1+0x320] ;  /* 0x00032000010d7983 */ /* 0x001ea20000300800 */
[----:B---3--:R-:W-:Y:S01]  /*6a300*/  ISETP.LT.AND P2, PT, R25, UR4, !P3 ;  /* 0x0000000419007c0c */ /* 0x008fe2000df41270 */
[----:B------:R-:W-:Y:S02]  /*6a310*/  ULDC UR4, c[0x0][0x228] ;  /* 0x00008a0000047ab9 */ /* 0x000fe40000000800 */
[----:B------:R0:W-:Y:S01]  /*6a320*/  @P6 STG.E.U16 desc[UR8][R28.64], R24 ;  /* 0x000000181c006986 */ /* 0x0001e2000c101508 */
[----:B------:R-:W-:Y:S01]  /*6a330*/  ISETP.LT.AND P4, PT, R3, UR4, !P3 ;  /* 0x0000000403007c0c */ /* 0x000fe2000df81270 */
[----:B------:R-:W-:Y:S01]  /*6a340*/  IMAD.WIDE R2, R0, 0x2, R22 ;  /* 0x0000000200027825 */ /* 0x000fe200078e0216 */
[----:B------:R-:W-:Y:S01]  /*6a350*/  PRMT R16, R24, 0x7632, R16 ;  /* 0x0000763218107816 */ /* 0x000fe20000000010 */
[----:B------:R-:W-:-:S02]  /*6a360*/  ULDC UR4, c[0x0][0x228] ;  /* 0x00008a0000047ab9 */ /* 0x000fc40000000800 */
[----:B0-----:R-:W-:-:S04]  /*6a370*/  VIADD R28, R17, 0x3a ;  /* 0x0000003a111c7836 */ /* 0x001fc80000000000 */
[----:B------:R0:W-:Y:S01]  /*6a380*/  @P2 STG.E.U16 desc[UR8][R2.64], R16 ;  /* 0x0000001002002986 */ /* 0x0001e2000c101508 */
[----:B------:R-:W-:Y:S02]  /*6a390*/  ISETP.GE.AND P1, PT, R28, UR7, PT ;  /* 0x000000071c007c0c */ /* 0x000fe4000bf26270 */
[----:B------:R-:W-:Y:S01]  /*6a3a0*/  ISETP.LT.AND P6, PT, R18, UR6, !P3 ;  /* 0x0000000612007c0c */ /* 0x000fe2000dfc1270 */
[----:B------:R-:W3:Y:S01]  /*6a3b0*/  LDL.LU R28, [R1+0x314] ;  /* 0x00031400011c7983 */ /* 0x000ee20000300800 */
[----:B------:R-:W-:Y:S01]  /*6a3c0*/  IMAD.WIDE R24, R0, 0x2, R20 ;  /* 0x0000000200187825 */ /* 0x000fe200078e0214 */
[----:B------:R-:W-:Y:S01]  /*6a3d0*/  ISETP.LT.AND P2, PT, R7, UR4, !P1 ;  /* 0x0000000407007c0c */ /* 0x000fe2000cf41270 */
[----:B------:R-:W-:Y:S01]  /*6a3e0*/  ULDC UR6, c[0x0][0x228] ;  /* 0x00008a0000067ab9 */ /* 0x000fe20000000800 */
[----:B------:R-:W-:Y:S01]  /*6a3f0*/  ULDC UR4, c[0x0][0x248] ;  /* 0x0000920000047ab9 */ /* 0x000fe20000000800 */
[----:B0-----:R-:W4:Y:S01]  /*6a400*/  LDL.LU R16, [R1+0x2240] ;  /* 0x0022400001107983 */ /* 0x001f220000300800 */
[----:B--2---:R-:W-:-:S06]  /*6a410*/  PRMT R29, R13, 0x7632, R29 ;  /* 0x000076320d1d7816 */ /* 0x004fcc000000001d */
[----:B------:R0:W-:Y:S01]  /*6a420*/  @P6 STG.E.U16 desc[UR8][R24.64], R13 ;  /* 0x0000000d18006986 */ /* 0x0001e2000c101508 */
[C---:B------:R-:W-:Y:S01]  /*6a430*/  IMAD.WIDE R2, R0.reuse, 0x2, R14 ;  /* 0x0000000200027825 */ /* 0x040fe200078e020e */
[----:B------:R-:W-:Y:S02]  /*6a440*/  ULDC UR7, c[0x0][0x228] ;  /* 0x00008a0000077ab9 */ /* 0x000fe40000000800 */
[----:B------:R1:W-:Y:S01]  /*6a450*/  @P5 STG.E.U16 desc[UR8][R26.64], R29 ;  /* 0x0000001d1a005986 */ /* 0x0003e2000c101508 */
[----:B0-----:R-:W-:-:S03]  /*6a460*/  IMAD.WIDE R24, R0, 0x2, R10 ;  /* 0x0000000200187825 */ /* 0x001fc600078e020a */
[----:B------:R-:W2:Y:S04]  /*6a470*/  LDL.LU R13, [R1+0x334] ;  /* 0x00033400010d7983 */ /* 0x000ea80000300800 */
[----:B-1----:R-:W2:Y:S04]  /*6a480*/  LDL R29, [R1+0x21c0] ;  /* 0x0021c000011d7983 */ /* 0x002ea80000100800 */
[----:B------:R-:W2:Y:S04]  /*6a490*/  LDL R27, [R1+0x21cc] ;  /* 0x0021cc00011b7983 */ /* 0x000ea80000100800 */
[----:B------:R-:W2:Y:S04]  /*6a4a0*/  LDL.LU R7, [R1+0x223c] ;  /* 0x00223c0001077983 */ /* 0x000ea80000300800 */
[----:B----4-:R0:W-:Y:S04]  /*6a4b0*/  @P4 STG.E.U16 desc[UR8][R24.64], R16 ;  /* 0x0000001018004986 */ /* 0x0101e8000c101508 */
[----:B0-----:R-:W4:Y:S01]  /*6a4c0*/  LDL R25, [R1+0x21c4] ;  /* 0x0021c40001197983 */ /* 0x001f220000100800 */
[----:B------:R-:W-:Y:S01]  /*6a4d0*/  ISETP.LT.AND P3, PT, R19, UR6, !P3 ;  /* 0x0000000613007c0c */ /* 0x000fe2000df61270 */
[----:B------:R-:W-:Y:S01]  /*6a4e0*/  ULDC UR6, c[0x0][0x228] ;  /* 0x00008a0000067ab9 */ /* 0x000fe20000000800 */
[----:B------:R-:W-:Y:S01]  /*6a4f0*/  PRMT R26, R16, 0x7632, R26 ;  /* 0x00007632101a7816 */ /* 0x000fe2000000001a */
[----:B------:R-:W-:Y:S01]  /*6a500*/  VIADD R16, R0, UR4 ;  /* 0x0000000400107c36 */ /* 0x000fe20008000000 */
[----:B------:R-:W-:Y:S01]  /*6a510*/  ULDC UR4, c[0x0][0x228] ;  /* 0x00008a0000047ab9 */ /* 0x000fe20000000800 */
[----:B---3--:R-:W-:-:S08]  /*6a520*/  PRMT R12, R28, 0x7632, R12 ;  /* 0x000076321c0c7816 */ /* 0x008fd0000000000c */
[----:B------:R0:W-:Y:S04]  /*6a530*/  @P3 STG.E.U16 desc[UR8][R2.64], R26 ;  /* 0x0000001a02003986 */ /* 0x0001e8000c101508 */
[----:B------:R-:W-:Y:S01]  /*6a540*/  STL [R1+0x2228], R18 ;  /* 0x0022281201007387 */ /* 0x000fe20000100800 */
[----:B--2---:R-:W-:Y:S01]  /*6a550*/  ISETP.LT.AND P5, PT, R29, UR6, !P1 ;  /* 0x000000061d007c0c */ /* 0x004fe2000cfa1270 */
[----:B------:R-:W-:Y:S01]  /*6a560*/  ULDC UR6, c[0x0][0x228] ;  /* 0x00008a0000067ab9 */ /* 0x000fe20000000800 */
[----:B------:R-:W-:Y:S01]  /*6a570*/  ISETP.LT.AND P4, PT, R27, UR7, !P1 ;  /* 0x000000071b007c0c */ /* 0x000fe2000cf81270 */
[----:B0-----:R-:W-:Y:S01]  /*6a580*/  IMAD.WIDE R2, R16, 0x2, R6 ;  /* 0x0000000210027825 */ /* 0x001fe200078e0206 */
[----:B------:R-:W-:Y:S01]  /*6a590*/  PRMT R0, R13, 0x7632, R0 ;  /* 0x000076320d007816 */ /* 0x000fe20000000000 */
[----:B------:R-:W-:-:S03]  /*6a5a0*/  ULDC UR7, c[0x0][0x228] ;  /* 0x00008a0000077ab9 */ /* 0x000fc60000000800 */
[----:B------:R0:W-:Y:S01]  /*6a5b0*/  @P2 STG.E.U16 desc[UR8][R2.64], R28 ;  /* 0x0000001c02002986 */ /* 0x0001e2000c101508 */
[----:B------:R-:W-:-:S04]  /*6a5c0*/  IMAD.WIDE R26, R16, 0x2, R22 ;  /* 0x00000002101a7825 */ /* 0x000fc800078e0216 */
[----:B0-----:R-:W-:Y:S02]  /*6a5d0*/  VIADD R28, R17, 0x3b ;  /* 0x0000003b111c7836 */ /* 0x001fe40000000000 */
[C---:B------:R-:W-:Y:S01]  /*6a5e0*/  IMAD.WIDE R2, R16.reuse, 0x2, R4 ;  /* 0x0000000210027825 */ /* 0x040fe200078e0204 */
[----:B------:R-:W2:Y:S01]  /*6a5f0*/  LDL.LU R17, [R1+0x364] ;  /* 0x0003640001117983 */ /* 0x000ea20000300800 */
[----:B----4-:R-:W-:Y:S02]  /*6a600*/  ISETP.LT.AND P3, PT, R25, UR4, !P1 ;  /* 0x0000000419007c0c */ /* 0x010fe4000cf61270 */
[----:B------:R-:W-:Y:S01]  /*6a610*/  IMAD.WIDE R24, R16, 0x2, R8 ;  /* 0x0000000210187825 */ /* 0x000fe200078e0208 */
[----:B------:R0:W-:Y:S01]  /*6a620*/  STL [R1+0x2230], R8 ;  /* 0x0022300801007387 */ /* 0x0001e20000100800 */
[----:B------:R-:W-:Y:S01]  /*6a630*/  ISETP.LT.AND P6, PT, R18, UR10, !P1 ;  /* 0x0000000a12007c0c */ /* 0x000fe2000cfc1270 */
[----:B------:R-:W-:Y:S01]  /*6a640*/  ULDC UR4, c[0x0][0x228] ;  /* 0x00008a0000047ab9 */ /* 0x000fe20000000800 */
[----:B------:R-:W-:Y:S01]  /*6a650*/  ISETP.GE.AND P2, PT, R28, UR5, PT ;  /* 0x000000051c007c0c */ /* 0x000fe2000bf46270 */
[----:B0-----:R-:W3:Y:S06]  /*6a660*/  LDL R8, [R1+0x21c0] ;  /* 0x0021c00001087983 */ /* 0x001eec0000100800 */
[----:B------:R-:W-:Y:S01]  /*6a670*/  @P3 STG.E.U16 desc[UR8][R2.64], R12 ;  /* 0x0000000c02003986 */ /* 0x000fe2000c101508 */
[----:B------:R-:W-:Y:S01]  /*6a680*/  IMAD.WIDE R28, R16, 0x2, R20 ;  /* 0x00000002101c7825 */ /* 0x000fe200078e0214 */
[----:B------:R-:W-:Y:S01]  /*6a690*/  ULDC UR5, c[0x0][0x228] ;  /* 0x00008a0000057ab9 */ /* 0x000fe20000000800 */
[----:B------:R-:W-:Y:S01]  /*6a6a0*/  ULDC UR10, c[0x0][0x228] ;  /* 0x00008a00000a7ab9 */ /* 0x000fe20000000800 */
[----:B------:R0:W-:Y:S04]  /*6a6b0*/  STL [R1+0x222c], R9 ;  /* 0x00222c0901007387 */ /* 0x0001e80000100800 */
[----:B------:R1:W-:Y:S04]  /*6a6c0*/  @P5 STG.E.U16 desc[UR8][R24.64], R13 ;  /* 0x0000000d18005986 */ /* 0x0003e8000c101508 */
[----:B0-----:R-:W4:Y:S04]  /*6a6d0*/  LDL.LU R9, [R1+0x424] ;  /* 0x0004240001097983 */ /* 0x001f280000300800 */
[----:B------:R-:W2:Y:S04]  /*6a6e0*/  LDL.LU R12, [R1+0x2238] ;  /* 0x00223800010c7983 */ /* 0x000ea80000300800 */
[----:B------:R-:W3:Y:S04]  /*6a6f0*/  LDL.LU R2, [R1+0x354] ;  /* 0x0003540001027983 */ /* 0x000ee80000300800 */
[----:B------:R-:W2:Y:S04]  /*6a700*/  LDL R3, [R1+0x21bc] ;  /* 0x0021bc0001037983 */ /* 0x000ea80000100800 */
[----:B-1----:R-:W2:Y:S04]  /*6a710*/  LDL.LU R13, [R1+0x2234] ;  /* 0x00223400010d7983 */ /* 0x002ea80000300800 */
[----:B------:R0:W-:Y:S04]  /*6a720*/  @P4 STG.E.U16 desc[UR8][R26.64], R0 ;  /* 0x000000001a004986 */ /* 0x0001e8000c101508 */
[----:B------:R-:W2:Y:S04]  /*6a730*/  LDL R25, [R1+0x21c4] ;  /* 0x0021c40001197983 */ /* 0x000ea80000100800 */
[----:B0-----:R-:W2:Y:S04]  /*6a740*/  LDL R26, [R1+0x21c8] ;  /* 0x0021c800011a7983 */ /* 0x001ea80000100800 */
[----:B------:R-:W2:Y:S04]  /*6a750*/  LDL R27, [R1+0x1104] ;  /* 0x00110400011b7983 */ /* 0x000ea80000100800 */
[----:B------:R-:W-:Y:S01]  /*6a760*/  STL [R1+0x221c], R15 ;  /* 0x00221c0f01007387 */ /* 0x000fe20000100800 */
[----:B----4-:R-:W-:-:S03]  /*6a770*/  PRMT R18, R9, 0x7632, R18 ;  /* 0x0000763209127816 */ /* 0x010fc60000000012 */
[----:B---3--:R0:W-:Y:S01]  /*6a780*/  @P6 STG.E.U16 desc[UR8][R28.64], R2 ;  /* 0x000000021c006986 */ /* 0x0081e2000c101508 */
[----:B--2---:R-:W-:Y:S01]  /*6a790*/  ISETP.LT.AND P3, PT, R3, UR5, !P1 ;  /* 0x0000000503007c0c */ /* 0x004fe2000cf61270 */
[----:B------:R-:W-:Y:S01]  /*6a7a0*/  ULDC UR5, c[0x0][0x228] ;  /* 0x00008a0000057ab9 */ /* 0x000fe20000000800 */
[----:B------:R-:W-:Y:S01]  /*6a7b0*/  PRMT R24, R2, 0x7632, R24 ;  /* 0x0000763202187816 */ /* 0x000fe20000000018 */
[----:B0-----:R-:W-:Y:S01]  /*6a7c0*/  IMAD.WIDE R2, R16, 0x2, R12 ;  /* 0x0000000210027825 */ /* 0x001fe200078e020c */
[----:B------:R-:W-:Y:S02]  /*6a7d0*/  ISETP.LT.AND P5, PT, R25, UR10, !P2 ;  /* 0x0000000a19007c0c */ /* 0x000fe4000d7a1270 */
[----:B------:R-:W-:Y:S01]  /*6a7e0*/  ISETP.LT.AND P4, PT, R26, UR4, !P1 ;  /* 0x000000041a007c0c */ /* 0x000fe2000cf81270 */
[----:B------:R-:W-:Y:S01]  /*6a7f0*/  ULDC UR4, c[0x0][0x248] ;  /* 0x0000920000047ab9 */ /* 0x000fe20000000800 */
[----:B------:R-:W-:Y:S02]  /*6a800*/  ISETP.LT.AND P1, PT, R19, UR6, !P1 ;  /* 0x0000000613007c0c */ /* 0x000fe4000cf21270 */
[----:B------:R-:W-:Y:S01]  /*6a810*/  ISETP.LT.AND P6, PT, R27, UR7, !P2 ;  /* 0x000000071b007c0c */ /* 0x000fe2000d7c1270 */
[C---:B------:R-:W-:Y:S01]  /*6a820*/  VIADD R0, R16.reuse, UR4 ;  /* 0x0000000410007c36 */ /* 0x040fe20008000000 */
[----:B------:R-:W-:Y:S01]  /*6a830*/  ULDC UR4, c[0x0][0x228] ;  /* 0x00008a0000047ab9 */ /* 0x000fe20000000800 */
[----:B------:R-:W-:Y:S01]  /*6a840*/  IMAD.WIDE R28, R16, 0x2, R10 ;  /* 0x00000002101c7825 */ /* 0x000fe200078e020a */
[----:B------:R-:W-:Y:S01]  /*6a850*/  ULDC UR6, c[0x0][0x228] ;  /* 0x00008a0000067ab9 */ /* 0x000fe20000000800 */
[----:B------:R-:W-:Y:S01]  /*6a860*/  ULDC UR7, c[0x0][0x228] ;  /* 0x00008a0000077ab9 */ /* 0x000fe20000000800 */
[----:B------:R-:W-:-:S03]  /*6a870*/  ULDC UR10, c[0x0][0x228] ;  /* 0x00008a00000a7ab9 */ /* 0x000fc60000000800 */
[----:B------:R0:W-:Y:S01]  /*6a880*/  @P4 STG.E.U16 desc[UR8][R2.64], R24 ;  /* 0x0000001802004986 */ /* 0x0001e2000c101508 */
[----:B------:R-:W-:Y:S01]  /*6a890*/  ISETP.LT.AND P4, PT, R8, UR4, !P2 ;  /* 0x0000000408007c0c */ /* 0x000fe2000d781270 */
[----:B------:R-:W-:Y:S01]  /*6a8a0*/  IMAD.WIDE R26, R0, 0x2, R4 ;  /* 0x00000002001a7825 */ /* 0x000fe200078e0204 */
[----:B------:R-:W-:Y:S01]  /*6a8b0*/  ULDC UR4, c[0x0][0x228] ;  /* 0x00008a0000047ab9 */ /* 0x000fe20000000800 */
[----:B------:R1:W-:Y:S02]  /*6a8c0*/  @P3 STG.E.U16 desc[UR8][R28.64], R9 ;  /* 0x000000091c003986 */ /* 0x0003e4000c101508 */
[----:B0-----:R-:W-:Y:S01]  /*6a8d0*/  IMAD.WIDE R2, R16, 0x2, R14 ;  /* 0x0000000210027825 */ /* 0x001fe200078e020e */
[----:B------:R-:W-:Y:S01]  /*6a8e0*/  PRMT R16, R17, 0x7632, R16 ;  /* 0x0000763211107816 */ /* 0x000fe20000000010 */
[----:B------:R-:W2:Y:S02]  /*6a8f0*/  LDL.LU R15, [R1+0x324] ;  /* 0x00032400010f7983 */ /* 0x000ea40000300800 */
[----:B------:R-:W-:-:S02]  /*6a900*/  IMAD.WIDE R24, R0, 0x2, R6 ;  /* 0x0000000200187825 */ /* 0x000fc400078e0206 */
[----:B------:R-:W3:Y:S04]  /*6a910*/  LDL.LU R8, [R1+0x2230] ;  /* 0x0022300001087983 */ /* 0x000ee80000300800 */
[----:B-1----:R-:W3:Y:S04]  /*6a920*/  LDL.LU R9, [R1+0x222c] ;  /* 0x00222c0001097983 */ /* 0x002ee80000300800 */
[----:B------:R-:W4:Y:S04]  /*6a930*/  LDL.LU R28, [R1+0x344] ;  /* 0x00034400011c7983 */ /* 0x000f280000300800 */
[----:B------:R-:W4:Y:S04]  /*6a940*/  LDL R29, [R1+0xf04] ;  /* 0x000f0400011d7983 */ /* 0x000f280000100800 */
[----:B------:R0:W-:Y:S04]  /*6a950*/  @P1 STG.E.U16 desc[UR8][R2.64], R18 ;  /* 0x0000001202001986 */ /* 0x0001e8000c101508 */
[----:B------:R1:W-:Y:S04]  /*6a960*/  @P6 STG.E.U16 desc[UR8][R24.64], R17 ;  /* 0x0000001118006986 */ /* 0x0003e8000c101508 */
[----:B------:R1:W-:Y:S04]  /*6a970*/  @P5 STG.E.U16 desc[UR8][R26.64], R16 ;  /* 0x000000101a005986 */ /* 0x0003e8000c101508 */
[----:B0-----:R-:W4:Y:S04]  /*6a980*/  LDL.LU R18, [R1+0x2228] ;  /* 0x0022280001127983 */ /* 0x001f280000300800 */
[----:B-1----:R-:W4:Y:S04]  /*6a990*/  LDL.LU R17, [R1+0x2224] ;  /* 0x0022240001117983 */ /* 0x002f280000300800 */
[----:B------:R-:W4:Y:S04]  /*6a9a0*/  LDL R27, [R1+0x21cc] ;  /* 0x0021cc00011b7983 */ /* 0x000f280000100800 */
[----:B------:R-:W4:Y:S04]  /*6a9b0*/  LDL R24, [R1+0x21c8] ;  /* 0x0021c80001187983 */ /* 0x000f280000100800 */
[----:B------:R-:W4:Y:S01]  /*6a9c0*/  LDL R25, [R1+0x21bc] ;  /* 0x0021bc0001197983 */ /* 0x000f220000100800 */
[----:B---3--:R-:W-:Y:S01]  /*6a9d0*/  IMAD.WIDE R2, R0, 0x2, R8 ;  /* 0x0000000200027825 */ /* 0x008fe200078e0208 */
[----:B--2---:R-:W-:-:S04]  /*6a9e0*/  PRMT R16, R15, 0x7632, R16 ;  /* 0x000076320f107816 */ /* 0x004fc80000000010 */
[----:B----4-:R0:W-:Y:S02]  /*6a9f0*/  @P4 STG.E.U16 desc[UR8][R2.64], R28 ;  /* 0x0000001c02004986 */ /* 0x0101e4000c101508 */
[----:B0-----:R-:W-:Y:S01]  /*6aa00*/  IMAD.WIDE R2, R0, 0x2, R22 ;  /* 0x0000000200027825 */ /* 0x001fe200078e0216 */
[----:B------:R-:W-:Y:S02]  /*6aa10*/  ISETP.LT.AND P6, PT, R18, UR5, !P2 ;  /* 0x0000000512007c0c */ /* 0x000fe4000d7c1270 */
[----:B------:R-:W-:Y:S02]  /*6aa20*/  ISETP.LT.AND P3, PT, R27, UR4, !P2 ;  /* 0x000000041b007c0c */ /* 0x000fe4000d761270 */
[----:B------:R-:W-:Y:S01]  /*6aa30*/  ISETP.LT.AND P5, PT, R24, UR6, !P2 ;  /* 0x0000000618007c0c */ /* 0x000fe2000d7a1270 */
[----:B------:R-:W-:Y:S01]  /*6aa40*/  STL [R1+0x2214], R18 ;  /* 0x0022141201007387 */ /* 0x000fe20000100800 */
[----:B------:R-:W-:Y:S02]  /*6aa50*/  PRMT R17, R28, 0x7632, R17 ;  /* 0x000076321c117816 */ /* 0x000fe40000000011 */
[----:B------:R-:W-:Y:S01]  /*6aa60*/  ISETP.LT.AND P4, PT, R25, UR7, !P2 ;  /* 0x0000000719007c0c */ /* 0x000fe2000d781270 */
[C---:B------:R-:W-:Y:S01]  /*6aa70*/  IMAD.WIDE R24, R0.reuse, 0x2, R20 ;  /* 0x0000000200187825 */ /* 0x040fe200078e0214 */
[----:B------:R0:W-:Y:S01]  /*6aa80*/  STL [R1+0x2218], R20 ;  /* 0x0022181401007387 */ /* 0x0001e20000100800 */
[----:B------:R-:W-:Y:S01]  /*6aa90*/  ULDC UR4, c[0x0][0x228] ;  /* 0x00008a0000047ab9 */ /* 0x000fe20000000800 */
[----:B------:R-:W-:Y:S01]  /*6aaa0*/  ULDC UR5, c[0x0][0x228] ;  /* 0x00008a0000057ab9 */ /* 0x000fe20000000800 */
[----:B------:R-:W-:-:S02]  /*6aab0*/  IMAD.WIDE R26, R0, 0x2, R12 ;  /* 0x00000002001a7825 */ /* 0x000fc400078e020c */
[----:B------:R-:W-:Y:S01]  /*6aac0*/  @P3 STG.E.U16 desc[UR8][R2.64], R17 ;  /* 0x0000001102003986 */ /* 0x000fe2000c101508 */
[----:B------:R-:W-:Y:S01]  /*6aad0*/  ULDC UR6, c[0x0][0x228] ;  /* 0x00008a0000067ab9 */ /* 0x000fe20000000800 */
[----:B------:R-:W-:Y:S02]  /*6aae0*/  ULDC UR7, c[0x0][0x228] ;  /* 0x00008a0000077ab9 */ /* 0x000fe40000000800 */
[----:B0-----:R-:W2:Y:S04]  /*6aaf0*/  LDL.LU R20, [R1+0x318] ;  /* 0x0003180001147983 */ /* 0x001ea80000300800 */
[----:B------:R0:W-:Y:S04]  /*6ab00*/  STL [R1+0x2210], R21 ;  /* 0x0022101501007387 */ /* 0x0001e80000100800 */
[----:B------:R1:W-:Y:S04]  /*6ab10*/  @P6 STG.E.U16 desc[UR8][R24.64], R15 ;  /* 0x0000000f18006986 */ /* 0x0003e8000c101508 */
[----:B0-----:R-:W3:Y:S04]  /*6ab20*/  LDL.LU R21, [R1+0x338] ;  /* 0x0003380001157983 */ /* 0x001ee80000300800 */
[----:B------:R-:W4:Y:S04]  /*6ab30*/  LDL.LU R17, [R1+0x2220] ;  /* 0x0022200001117983 */ /* 0x000f280000300800 */
[----:B------:R-:W3:Y:S04]  /*6ab40*/  LDL R3, [R1+0x1104] ;  /* 0x0011040001037983 */ /* 0x000ee80000100800 */
[----:B-1----:R-:W3:Y:S04]  /*6ab50*/  LDL.LU R15, [R1+0x221c] ;  /* 0x00221c00010f7983 */ /* 0x002ee80000300800 */
[----:B------:R0:W-:Y:S04]  /*6ab60*/  @P5 STG.E.U16 desc[UR8][R26.64], R16 ;  /* 0x000000101a005986 */ /* 0x0001e8000c101508 */
[----:B------:R-:W3:Y:S04]  /*6ab70*/  LDL R24, [R1+0x21cc] ;  /* 0x0021cc0001187983 */ /* 0x000ee80000100800 */
[----:B------:R-:W3:Y:S04]  /*6ab80*/  LDL R25, [R1+0xf04] ;  /* 0x000f040001197983 */ /* 0x000ee80000100800 */
[----:B0-----:R-:W3:Y:S04]  /*6ab90*/  LDL R26, [R1+0x21c4] ;  /* 0x0021c400011a7983 */ /* 0x001ee80000100800 */
[----:B------:R-:W3:Y:S01]  /*6aba0*/  LDL R27, [R1+0x21c0] ;  /* 0x0021c000011b7983 */ /* 0x000ee20000100800 */
[----:B------:R-:W-:Y:S01]  /*6abb0*/  VIADD R28, R29, 0x3c ;  /* 0x0000003c1d1c7836 */ /* 0x000fe20000000000 */
[----:B------:R-:W-:Y:S01]  /*6abc0*/  ISETP.LT.AND P2, PT, R19, UR4, !P2 ;  /* 0x0000000413007c0c */ /* 0x000fe2000d741270 */
[----:B------:R-:W-:-:S03]  /*6abd0*/  ULDC UR4, c[0x0][0x248] ;  /* 0x0000920000047ab9 */ /* 0x000fc60000000800 */
[----:B------:R-:W-:Y:S01]  /*6abe0*/  ISETP.GE.AND P1, PT, R28, UR25, PT ;  /* 0x000000191c007c0c */ /* 0x000fe2000bf26270 */
[----:B------:R-:W-:Y:S01]  /*6abf0*/  IMAD.WIDE R28, R0, 0x2, R10 ;  /* 0x00000002001c7825 */ /* 0x000fe200078e020a */
[----:B------:R-:W-:Y:S01]  /*6ac00*/  STL [R1+0x220c], R7 ;  /* 0x00220c0701007387 */ /* 0x000fe20000100800 */
[----:B--2---:R-:W-:-:S03]  /*6ac10*/  PRMT R18, R20, 0x7632, R18 ;  /* 0x0000763214127816 */ /* 0x004fc60000000012 */
[----:B----4-:R0:W-:Y:S01]  /*6ac20*/  @P4 STG.E.U16 desc[UR8][R28.64], R17 ;  /* 0x000000111c004986 */ /* 0x0101e2000c101508 */
[----:B---3--:R-:W-:Y:S01]  /*6ac30*/  ISETP.LT.AND P3, PT, R3, UR5, !P1 ;  /* 0x0000000503007c0c */ /* 0x008fe2000cf61270 */
[----:B------:R-:W-:Y:S01]  /*6ac40*/  ULDC UR5, c[0x0][0x228] ;  /* 0x00008a0000057ab9 */ /* 0x000fe20000000800 */
[----:B------:R-:W-:Y:S01]  /*6ac50*/  IMAD.WIDE R2, R0, 0x2, R14 ;  /* 0x0000000200027825 */ /* 0x000fe200078e020e */
[----:B0-----:R-:W-:-:S03]  /*6ac60*/  PRMT R17, R17, 0x7632, R17 ;  /* 0x0000763211117816 */ /* 0x001fc60000000011 */
[----:B------:R-:W-:Y:S01]  /*6ac70*/  VIADD R0, R0, UR4 ;  /* 0x0000000400007c36 */ /* 0x000fe20008000000 */
[----:B------:R-:W-:Y:S01]  /*6ac80*/  ISETP.LT.AND P6, PT, R24, UR10, !P1 ;  /* 0x0000000a18007c0c */ /* 0x000fe2000cfc1270 */
[----:B------:R0:W-:Y:S01]  /*6ac90*/  @P2 STG.E.U16 desc[UR8][R2.64], R17 ;  /* 0x0000001102002986 */ /* 0x0001e2000c101508 */
[----:B------:R-:W-:Y:S02]  /*6aca0*/  ISETP.LT.AND P5, PT, R27, UR7, !P1 ;  /* 0x000000071b007c0c */ /* 0x000fe4000cfa1270 */
[----:B------:R-:W-:Y:S01]  /*6acb0*/  ISETP.LT.AND P4, PT, R26, UR6, !P1 ;  /* 0x000000061a007c0c */ /* 0x000fe2000cf81270 */
[C---:B0-----:R-:W-:Y:S01]  /*6acc0*/  IMAD.WIDE R2, R0.reuse, 0x2, R6 ;  /* 0x0000000200027825 */ /* 0x041fe200078e0206 */
[----:B------:R-:W-:Y:S01]  /*6acd0*/  PRMT R29, R21, 0x7632, R29 ;  /* 0x00007632151d7816 */ /* 0x000fe2000000001d */
[----:B------:R-:W2:Y:S01]  /*6ace0*/  LDL.LU R7, [R1+0x358] ;  /* 0x0003580001077983 */ /* 0x000ea20000300800 */
[----:B------:R-:W-:Y:S01]  /*6acf0*/  ULDC UR4, c[0x0][0x228] ;  /* 0x00008a0000047ab9 */ /* 0x000fe20000000800 */
[C---:B------:R-:W-:Y:S01]  /*6ad00*/  IMAD.WIDE R16, R0.reuse, 0x2, R4 ;  /* 0x0000000200107825 */ /* 0x040fe200078e0204 */
[----:B------:R-:W-:Y:S01]  /*6ad10*/  ULDC UR6, c[0x0][0x228] ;  /* 0x00008a0000067ab9 */ /* 0x000fe20000000800 */
[----:B------:R0:W-:Y:S01]  /*6ad20*/  STL [R1+0x2208], R5 ;  /* 0x0022080501007387 */ /* 0x0001e20000100800 */
[----:B------:R-:W-:Y:S01]  /*6ad30*/  ULDC UR10, c[0x0][0x228] ;  /* 0x00008a00000a7ab9 */ /* 0x000fe20000000800 */
[----:B------:R-:W-:Y:S01]  /*6ad40*/  VIADD R28, R25, 0x3d ;  /* 0x0000003d191c7836 */ /* 0x000fe20000000000 */
[----:B------:R-:W-:Y:S01]  /*6ad50*/  ULDC UR7, c[0x0][0x228] ;  /* 0x00008a0000077ab9 */ /* 0x000fe20000000800 */
[----:B------:R1:W-:Y:S01]  /*6ad60*/  @P3 STG.E.U16 desc[UR8][R2.64], R20 ;  /* 0x0000001402003986 */ /* 0x0003e2000c101508 */
[----:B------:R-:W-:-:S03]  /*6ad70*/  IMAD.WIDE R24, R0, 0x2, R8 ;  /* 0x0000000200187825 */ /* 0x000fc600078e0208 */
[----:B------:R3:W-:Y:S04]  /*6ad80*/  @P4 STG.E.U16 desc[UR8][R16.64], R18 ;  /* 0x0000001210004986 */ /* 0x0007e8000c101508 */
[----:B0-----:R-:W4:Y:S04]  /*6ad90*/  LDL.LU R5, [R1+0x428] ;  /* 0x0004280001057983 */ /* 0x001f280000300800 */
[----:B-1----:R-:W4:Y:S04]  /*6ada0*/  LDL.LU R20, [R1+0x2218] ;  /* 0x0022180001147983 */ /* 0x002f280000300800 */
[----:B------:R-:W4:Y:S04]  /*6adb0*/  LDL R2, [R1+0x21bc] ;  /* 0x0021bc0001027983 */ /* 0x000f280000100800 */
[----:B------:R-:W4:Y:S04]  /*6adc0*/  LDL R3, [R1+0x1104] ;  /* 0x0011040001037983 */ /* 0x000f280000100800 */
[----:B---3--:R-:W3:Y:S04]  /*6add0*/  LDL.LU R18, [R1+0x2214] ;  /* 0x0022140001127983 */ /* 0x008ee80000300800 */
[----:B------:R-:W3:Y:S04]  /*6ade0*/  LDL R17, [R1+0x21c8] ;  /* 0x0021c80001117983 */ /* 0x000ee80000100800 */
[----:B------:R0:W-:Y:S04]  /*6adf0*/  @P5 STG.E.U16 desc[UR8][R24.64], R21 ;  /* 0x0000001518005986 */ /* 0x0001e8000c101508 */
[----:B0-----:R-:W3:Y:S01]  /*6ae00*/  LDL.LU R21, [R1+0x2210] ;  /* 0x0022100001157983 */ /* 0x001ee20000300800 */
[----:B------:R-:W-:Y:S01]  /*6ae10*/  IMAD.WIDE R26, R0, 0x2, R22 ;  /* 0x00000002001a7825 */ /* 0x000fe200078e0216 */
[----:B------:R-:W-:-:S04]  /*6ae20*/  ISETP.GE.AND P2, PT, R28, UR23, PT ;  /* 0x000000171c007c0c */ /* 0x000fc8000bf46270 */
[----:B------:R0:W-:Y:S01]  /*6ae30*/  @P6 STG.E.U16 desc[UR8][R26.64], R29 ;  /* 0x0000001d1a006986 */ /* 0x0001e2000c101508 */
[----:B------:R-:W-:Y:S01]  /*6ae40*/  IMAD.WIDE R24, R0, 0x2, R10 ;  /* 0x0000000200187825 */ /* 0x000fe200078e020a */
[----:B--2---:R-:W-:Y:S02]  /*6ae50*/  PRMT R28, R7, 0x7632, R28 ;  /* 0x00007632071c7816 */ /* 0x004fe4000000001c */
[----:B----4-:R-:W-:Y:S02]  /*6ae60*/  ISETP.LT.AND P3, PT, R2, UR6, !P1 ;  /* 0x0000000602007c0c */ /* 0x010fe4000cf61270 */
[----:B---3--:R-:W-:Y:S01]  /*6ae70*/  ISETP.LT.AND P5, PT, R18, UR4, !P1 ;  /* 0x0000000412007c0c */ /* 0x008fe2000cfa1270 */
[----:B------:R-:W-:Y:S01]  /*6ae80*/  ULDC UR4, c[0x0][0x248] ;  /* 0x0000920000047ab9 */ /* 0x000fe20000000800 */
[----:B------:R-:W-:Y:S02]  /*6ae90*/  ISETP.LT.AND P4, PT, R17, UR5, !P1 ;  /* 0x0000000511007c0c */ /* 0x000fe4000cf81270 */
[----:B0-----:R-:W-:Y:S01]  /*6aea0*/  PRMT R29, R5, 0x7632, R29 ;  /* 0x00007632051d7816 */ /* 0x001fe2000000001d */
[C---:B------:R-:W-:Y:S01]  /*6aeb0*/  IMAD.WIDE R26, R0.reuse, 0x2, R14 ;  /* 0x00000002001a7825 */ /* 0x040fe200078e020e */
[----:B------:R-:W-:Y:S01]  /*6aec0*/  ISETP.LT.AND P6, PT, R3, UR10, !P2 ;  /* 0x0000000a03007c0c */ /* 0x000fe2000d7c1270 */
[----:B------:R-:W-:Y:S01]  /*6aed0*/  ULDC UR5, c[0x0][0x228] ;  /* 0x00008a0000057ab9 */ /* 0x000fe20000000800 */
[----:B------:R-:W-:Y:S01]  /*6aee0*/  ULDC UR6, c[0x0][0x228] ;  /* 0x00008a0000067ab9 */ /* 0x000fe20000000800 */
[----:B------:R-:W-:-:S04]  /*6aef0*/  IMAD.WIDE R2, R0, 0x2, R12 ;  /* 0x0000000200027825 */ /* 0x000fc800078e020c */
[----:B------:R-:W-:-:S05]  /*6af00*/  IMAD.WIDE R16, R0, 0x2, R20 ;  /* 0x0000000200107825 */ /* 0x000fca00078e0214 */
[----:B------:R0:W-:Y:S04]  /*6af10*/  @P5 STG.E.U16 desc[UR8][R16.64], R7 ;  /* 0x0000000710005986 */ /* 0x0001e8000c101508 */
[----:B------:R1:W-:Y:S04]  /*6af20*/  @P4 STG.E.U16 desc[UR8][R2.64], R28 ;  /* 0x0000001c02004986 */ /* 0x0003e8000c101508 */
[----:B------:R2:W-:Y:S04]  /*6af30*/  @P3 STG.E.U16 desc[UR8][R24.64], R5 ;  /* 0x0000000518003986 */ /* 0x0005e8000c101508 */
[----:B0-----:R-:W3:Y:S04]  /*6af40*/  LDL.LU R7, [R1+0x220c] ;  /* 0x00220c0001077983 */ /* 0x001ee80000300800 */
[----:B------:R-:W4:Y:S04]  /*6af50*/  LDL.LU R16, [R1+0x368] ;  /* 0x0003680001107983 */ /* 0x000f280000300800 */
[----:B------:R-:W4:Y:S04]  /*6af60*/  LDL.LU R17, [R1+0xf04] ;  /* 0x000f040001117983 */ /* 0x000f280000300800 */
[----:B-1----:R-:W4:Y:S04]  /*6af70*/  LDL R28, [R1+0x21cc] ;  /* 0x0021cc00011c7983 */ /* 0x002f280000100800 */
[----:B--2---:R-:W2:Y:S04]  /*6af80*/  LDL.LU R5, [R1+0x2208] ;  /* 0x0022080001057983 */ /* 0x004ea80000300800 */
[----:B------:R-:W2:Y:S01]  /*6af90*/  LDL R24, [R1+0x21c4] ;  /* 0x0021c40001187983 */ /* 0x000ea20000100800 */
[----:B------:R-:W-:Y:S01]  /*6afa0*/  ISETP.LT.AND P1, PT, R19, UR7, !P1 ;  /* 0x0000000713007c0c */ /* 0x000fe2000cf21270 */
[----:B------:R-:W-:Y:S01]  /*6afb0*/  VIADD R0, R0, UR4 ;  /* 0x0000000400007c36 */ /* 0x000fe20008000000 */
[----:B------:R-:W-:Y:S01]  /*6afc0*/  ULDC UR4, c[0x0][0x228] ;  /* 0x00008a0000047ab9 */ /* 0x000fe20000000800 */
[----:B------:R-:W2:Y:S10]  /*6afd0*/  LDL R25, [R1+0x21c0] ;  /* 0x0021c00001197983 */ /* 0x000eb40000100800 */
[----:B------:R0:W-:Y:S04]  /*6afe0*/  @P1 STG.E.U16 desc[UR8][R26.64], R29 ;  /* 0x0000001d1a001986 */ /* 0x0001e8000c101508 */
[----:B0-----:R-:W2:Y:S01]  /*6aff0*/  LDL.LU R29, [R1+0x1104] ;  /* 0x00110400011d7983 */ /* 0x001ea20000300800 */
[----:B---3--:R-:W-:-:S05]  /*6b000*/  IMAD.WIDE R2, R0, 0x2, R6 ;  /* 0x0000000200027825 */ /* 0x008fca00078e0206 */
[----:B----4-:R0:W-:Y:S01]  /*6b010*/  @P6 STG.E.U16 desc[UR8][R2.64], R16 ;  /* 0x0000001002006986 */ /* 0x0101e2000c101508 */
[----:B--2---:R-:W-:Y:S01]  /*6b020*/  ISETP.LT.AND P4, PT, R24, UR4, !P2 ;  /* 0x0000000418007c0c */ /* 0x004fe2000d781270 */
[----:B------:R-:W-:Y:S02]  /*6b030*/  ULDC UR4, c[0x0][0x228] ;  /* 0x00008a0000047ab9 */ /* 0x000fe40000000800 */
[----:B------:R-:W-:Y:S01]  /*6b040*/  ISETP.LT.AND P6, PT, R18, UR4, !P2 ;  /* 0x0000000412007c0c */ /* 0x000fe2000d7c1270 */
[----:B0-----:R-:W-:Y:S01]  /*6b050*/  IMAD.WIDE R2, R0, 0x2, R4 ;  /* 0x0000000200027825 */ /* 0x001fe200078e0204 */
[----:B------:R-:W2:Y:S01]  /*6b060*/  LDL.LU R18, [R1+0x2204] ;  /* 0x0022040001127983 */ /* 0x000ea20000300800 */
[----:B------:R-:W-:Y:S01]  /*6b070*/  ISETP.LT.AND P3, PT, R25, UR5, !P2 ;  /* 0x0000000519007c0c */ /* 0x000fe2000d761270 */
[----:B------:R-:W-:Y:S02]  /*6b080*/  ULDC UR4, c[0x0][0x228] ;  /* 0x00008a0000047ab9 */ /* 0x000fe40000000800 */
[----:B------:R0:W-:Y:S01]  /*6b090*/  STL [R1+0x2200], R5 ;  /* 0x0022000501007387 */ /* 0x0001e20000100800 */
[----:B------:R-:W-:-:S02]  /*6b0a0*/  ISETP.LT.AND P5, PT, R28, UR6, !P2 ;  /* 0x000000061c007c0c */ /* 0x000fc4000d7a1270 */
[----:B------:R-:W-:Y:S01]  /*6b0b0*/  PRMT R26, R16, 0x7632, R26 ;  /* 0x00007632101a7816 */ /* 0x000fe2000000001a */
[C---:B------:R-:W-:Y:S01]  /*6b0c0*/  IMAD.WIDE R24, R0.reuse, 0x2, R22 ;  /* 0x0000000200187825 */ /* 0x040fe200078e0216 */
[----:B------:R-:W-:Y:S01]  /*6b0d0*/  ULDC UR5, c[0x0][0x228] ;  /* 0x00008a0000057ab9 */ /* 0x000fe20000000800 */
[----:B------:R-:W-:Y:S01]  /*6b0e0*/  ULDC UR6, c[0x0][0x228] ;  /* 0x00008a0000067ab9 */ /* 0x000fe20000000800 */
[----:B0-----:R-:W3:Y:S01]  /*6b0f0*/  LDL.LU R5, [R1+0x348] ;  /* 0x0003480001057983 */ /* 0x001ee20000300800 */
[----:B------:R-:W-:Y:S02]  /*6b100*/  VIADD R28, R17, 0x3e ;  /* 0x0000003e111c7836 */ /* 0x000fe40000000000 */
[----:B------:R-:W-:Y:S01]  /*6b110*/  IMAD.WIDE R16, R0, 0x2, R8 ;  /* 0x0000000200107825 */ /* 0x000fe200078e0208 */
[----:B------:R-:W-:Y:S02]  /*6b120*/  @P4 STG.E.U16 desc[UR8][R2.64], R26 ;  /* 0x0000001a02004986 */ /* 0x000fe4000c101508 */
[----:B------:R-:W-:-:S02]  /*6b130*/  ISETP.GE.AND P1, PT, R28, UR21, PT ;  /* 0x000000151c007c0c */ /* 0x000fc4000bf26270 */
[----:B------:R-:W4:Y:S01]  /*6b140*/  LDL.LU R28, [R1+0x328] ;  /* 0x00032800011c7983 */ /* 0x000f220000300800 */
[----:B---3--:R-:W-:-:S03]  /*6b150*/  PRMT R27, R5, 0x7632, R27 ;  /* 0x00007632051b7816 */ /* 0x008fc6000000001b */
[----:B------:R0:W-:Y:S04]  /*6b160*/  @P3 STG.E.U16 desc[UR8][R16.64], R5 ;  /* 0x0000000510003986 */ /* 0x0001e8000c101508 */
[----:B------:R1:W-:Y:S04]  /*6b170*/  @P5 STG.E.U16 desc[UR8][R24.64], R27 ;  /* 0x0000001b18005986 */ /* 0x0003e8000c101508 */
[----:B0-----:R-:W3:Y:S04]  /*6b180*/  LDL.LU R5, [R1+0x21c4] ;  /* 0x0021c40001057983 */ /* 0x001ee80000300800 */
[----:B-1----:R-:W2:Y:S04]  /*6b190*/  LDL.LU R27, [R1+0x21c8] ;  /* 0x0021c800011b7983 */ /* 0x002ea80000300800 */
[----:B------:R-:W3:Y:S01]  /*6b1a0*/  LDL.LU R25, [R1+0x21bc] ;  /* 0x0021bc0001197983 */ /* 0x000ee20000300800 */
[----:B------:R-:W-:Y:S01]  /*6b1b0*/  IMAD.WIDE R2, R0, 0x2, R20 ;  /* 0x0000000200027825 */ /* 0x000fe200078e0214 */
[----:B----4-:R-:W-:-:S02]  /*6b1c0*/  PRMT R24, R28, 0x7632, R24 ;  /* 0x000076321c187816 */ /* 0x010fc40000000018 */
[----:B------:R-:W4:Y:S01]  /*6b1d0*/  LDL.LU R26, [R1+0x33c] ;  /* 0x00033c00011a7983 */ /* 0x000f220000300800 */
[----:B------:R-:W-:-:S03]  /*6b1e0*/  IMAD.WIDE R16, R0, 0x2, R10 ;  /* 0x0000000200107825 */ /* 0x000fc600078e020a */
[----:B------:R0:W-:Y:S01]  /*6b1f0*/  @P6 STG.E.U16 desc[UR8][R2.64], R28 ;  /* 0x0000001c02006986 */ /* 0x0001e2000c101508 */
[----:B------:R-:W-:Y:S01]  /*6b200*/  ISETP.LT.AND P3, PT, R29, UR6, !P0 ;  /* 0x000000061d007c0c */ /* 0x000fe2000c761270 */
[C---:B0-----:R-:W-:Y:S02]  /*6b210*/  IMAD.WIDE R2, R0.reuse, 0x2, R12 ;  /* 0x0000000200027825 */ /* 0x041fe400078e020c */
[----:B------:R-:W4:Y:S01]  /*6b220*/  LDL R28, [R1+0x21d0] ;  /* 0x0021d000011c7983 */ /* 0x000f220000100800 */
[----:B--2---:R-:W-:Y:S01]  /*6b230*/  ISETP.LT.AND P5, PT, R27, UR4, !P2 ;  /* 0x000000041b007c0c */ /* 0x004fe2000d7a1270 */
[----:B------:R-:W-:Y:S01]  /*6b240*/  ULDC UR4, c[0x0][0x228] ;  /* 0x00008a0000047ab9 */ /* 0x000fe20000000800 */
[----:B---3--:R-:W-:Y:S01]  /*6b250*/  ISETP.LT.AND P4, PT, R25, UR5, !P2 ;  /* 0x0000000519007c0c */ /* 0x008fe2000d781270 */
[----:B------:R-:W-:Y:S01]  /*6b260*/  ULDC UR5, c[0x0][0x228] ;  /* 0x00008a0000057ab9 */ /* 0x000fe20000000800 */
[----:B------:R-:W-:Y:S01]  /*6b270*/  ISETP.LT.AND P2, PT, R19, UR4, !P2 ;  /* 0x0000000413007c0c */ /* 0x000fe2000d741270 */
[----:B------:R-:W-:Y:S01]  /*6b280*/  ULDC UR4, c[0x0][0x248] ;  /* 0x0000920000047ab9 */ /* 0x000fe20000000800 */
[----:B------:R-:W-:Y:S01]  /*6b290*/  ISETP.LT.AND P6, PT, R29, UR5, !P1 ;  /* 0x000000051d007c0c */ /* 0x000fe2000cfc1270 */
[----:B------:R-:W-:Y:S01]  /*6b2a0*/  ULDC UR5, c[0x0][0x228] ;  /* 0x00008a0000057ab9 */ /* 0x000fe20000000800 */
[----:B------:R-:W2:Y:S05]  /*6b2b0*/  LDL.LU R29, [R1+0x35c] ;  /* 0x00035c00011d7983 */ /* 0x000eaa0000300800 */
[----:B------:R0:W-:Y:S04]  /*6b2c0*/  @P5 STG.E.U16 desc[UR8][R2.64], R24 ;  /* 0x0000001802005986 */ /* 0x0001e8000c101508 */
[----:B------:R1:W-:Y:S01]  /*6b2d0*/  @P4 STG.E.U16 desc[UR8][R16.64], R18 ;  /* 0x0000001210004986 */ /* 0x0003e2000c101508 */
[----:B------:R-:W-:Y:S01]  /*6b2e0*/  ISETP.LT.AND P4, PT, R5, UR5, !P0 ;  /* 0x0000000505007c0c */ /* 0x000fe2000c781270 */
[----:B------:R-:W-:Y:S01]  /*6b2f0*/  ULDC UR5, c[0x0][0x228] ;  /* 0x00008a0000057ab9 */ /* 0x000fe20000000800 */
[----:B0-----:R-:W-:Y:S01]  /*6b300*/  IMAD.WIDE R2, R0, 0x2, R14 ;  /* 0x0000000200027825 */ /* 0x001fe200078e020e */
[----:B-1----:R-:W-:-:S03]  /*6b310*/  PRMT R18, R18, 0x7632, R18 ;  /* 0x0000763212127816 */ /* 0x002fc60000000012 */
[----:B------:R-:W-:Y:S01]  /*6b320*/  VIADD R24, R0, UR4 ;  /* 0x0000000400187c36 */ /* 0x000fe20008000000 */
[----:B------:R-:W-:Y:S02]  /*6b330*/  ULDC UR4, c[0x0][0x228] ;  /* 0x00008a0000047ab9 */ /* 0x000fe40000000800 */
[----:B------:R-:W-:Y:S01]  /*6b340*/  ISETP.LT.AND P5, PT, R5, UR4, !P1 ;  /* 0x0000000405007c0c */ /* 0x000fe2000cfa1270 */
[----:B------:R0:W-:Y:S01]  /*6b350*/  @P2 STG.E.U16 desc[UR8][R2.64], R18 ;  /* 0x0000001202002986 */ /* 0x0001e2000c101508 */
[----:B------:R-:W-:Y:S01]  /*6b360*/  IMAD.WIDE R16, R24, 0x2, R6 ;  /* 0x0000000218107825 */ /* 0x000fe200078e0206 */
[----:B------:R-:W-:Y:S02]  /*6b370*/  ULDC UR4, c[0x0][0x228] ;  /* 0x00008a0000047ab9 */ /* 0x000fe40000000800 */
[----:B------:R-:W3:Y:S04]  /*6b380*/  LDL.LU R5, [R1+0x2200] ;  /* 0x0022000001057983 */ /* 0x000ee80000300800 */
[----:B0-----:R-:W4:Y:S04]  /*6b390*/  LDL.LU R2, [R1+0x21c0] ;  /* 0x0021c00001027983 */ /* 0x001f280000300800 */
[----:B------:R-:W2:Y:S01]  /*6b3a0*/  LDL.LU R3, [R1+0x31c] ;  /* 0x00031c0001037983 */ /* 0x000ea20000300800 */
[----:B----4-:R-:W-:Y:S01]  /*6b3b0*/  ISETP.LT.AND P2, PT, R2, UR5, !P0 ;  /* 0x0000000502007c0c */ /* 0x010fe2000c741270 */
[----:B------:R-:W-:-:S02]  /*6b3c0*/  ULDC UR5, c[0x0][0x228] ;  /* 0x00008a0000057ab9 */ /* 0x000fc40000000800 */
[----:B--2---:R3:W-:Y:S01]  /*6b3d0*/  @P6 STG.E.U16 desc[UR8][R16.64], R3 ;  /* 0x0000000310006986 */ /* 0x0047e2000c101508 */
[----:B------:R-:W-:Y:S01]  /*6b3e0*/  ISETP.LT.AND P6, PT, R2, UR4, !P1 ;  /* 0x0000000402007c0c */ /* 0x000fe2000cfc1270 */
[----:B------:R-:W-:Y:S01]  /*6b3f0*/  ULDC UR4, c[0x0][0x228] ;  /* 0x00008a0000047ab9 */ /* 0x000fe20000000800 */
[----:B------:R-:W-:Y:S01]  /*6b400*/  PRMT R0, R3, 0x7632, R0 ;  /* 0x0000763203007816 */ /* 0x000fe20000000000 */
[----:B---3--:R-:W-:-:S05]  /*6b410*/  IMAD.WIDE R2, R24, 0x2, R4 ;  /* 0x0000000218027825 */ /* 0x008fca00078e0204 */
[----:B------:R0:W-:Y:S04]  /*6b420*/  @P5 STG.E.U16 desc[UR8][R2.64], R0 ;  /* 0x0000000002005986 */ /* 0x0001e8000c101508 */
[----:B0-----:R-:W2:Y:S01]  /*6b430*/  LDL.LU R3, [R1+0x21cc] ;  /* 0x0021cc0001037983 */ /* 0x001ea20000300800 */
[----:B------:R-:W-:Y:S01]  /*6b440*/  IMAD.WIDE R16, R24, 0x2, R8 ;  /* 0x0000000218107825 */ /* 0x000fe200078e0208 */
[----:B------:R-:W-:-:S04]  /*6b450*/  PRMT R0, R26, 0x7632, R0 ;  /* 0x000076321a007816 */ /* 0x000fc80000000000 */
[----:B------:R0:W-:Y:S02]  /*6b460*/  @P6 STG.E.U16 desc[UR8][R16.64], R26 ;  /* 0x0000001a10006986 */ /* 0x0001e4000c101508 */
[----:B0-----:R-:W-:Y:S02]  /*6b470*/  PRMT R16, R29, 0x7632, R16 ;  /* 0x000076321d107816 */ /* 0x001fe40000000010 */
[----:B------:R-:W3:Y:S04]  /*6b480*/  LDL.LU R17, [R1+0x42c] ;  /* 0x00042c0001117983 */ /* 0x000ee80000300800 */
[----:B------:R-:W4:Y:S01]  /*6b490*/  LDL.LU R26, [R1+0x36c] ;  /* 0x00036c00011a7983 */ /* 0x000f220000300800 */
[C---:B--2---:R-:W-:Y:S01]  /*6b4a0*/  ISETP.LT.AND P5, PT, R3.reuse, UR4, !P1 ;  /* 0x0000000403007c0c */ /* 0x044fe2000cfa1270 */
[----:B------:R-:W-:Y:S01]  /*6b4b0*/  ULDC UR4, c[0x0][0x228] ;  /* 0x00008a0000047ab9 */ /* 0x000fe20000000800 */
[----:B------:R-:W-:Y:S01]  /*6b4c0*/  ISETP.LT.AND P6, PT, R3, UR5, !P0 ;  /* 0x0000000503007c0c */ /* 0x000fe2000c7c1270 */
[----:B------:R-:W-:-:S10]  /*6b4d0*/  IMAD.WIDE R2, R24, 0x2, R22 ;  /* 0x0000000218027825 */ /* 0x000fd400078e0216 */
[----:B------:R0:W-:Y:S01]  /*6b4e0*/  @P5 STG.E.U16 desc[UR8][R2.64], R0 ;  /* 0x0000000002005986 */ /* 0x0001e2000c101508 */
[----:B------:R-:W-:Y:S01]  /*6b4f0*/  ISETP.LT.AND P5, PT, R28, UR4, !P1 ;  /* 0x000000041c007c0c */ /* 0x000fe2000cfa1270 */
[----:B------:R-:W-:Y:S02]  /*6b500*/  ULDC UR4, c[0x0][0x228] ;  /* 0x00008a0000047ab9 */ /* 0x000fe40000000800 */
[----:B------:R-:W2:Y:S01]  /*6b510*/  LDL.LU R28, [R1+0x34c] ;  /* 0x00034c00011c7983 */ /* 0x000ea20000300800 */
[----:B0-----:R-:W-:-:S09]  /*6b520*/  IMAD.WIDE R2, R24, 0x2, R20 ;  /* 0x0000000218027825 */ /* 0x001fd200078e0214 */
[----:B------:R0:W-:Y:S01]  /*6b530*/  @P5 STG.E.U16 desc[UR8][R2.64], R29 ;  /* 0x0000001d02005986 */ /* 0x0001e2000c101508 */
[----:B------:R-:W-:Y:S01]  /*6b540*/  ISETP.LT.AND P5, PT, R27, UR4, !P1 ;  /* 0x000000041b007c0c */ /* 0x000fe2000cfa1270 */
[----:B------:R-:W-:Y:S01]  /*6b550*/  ULDC UR4, c[0x0][0x228] ;  /* 0x00008a0000047ab9 */ /* 0x000fe20000000800 */
[C---:B0-----:R-:W-:Y:S01]  /*6b560*/  IMAD.WIDE R2, R24.reuse, 0x2, R12 ;  /* 0x0000000218027825 */ /* 0x041fe200078e020c */
[----:B------:R-:W2:Y:S10]  /*6b570*/  LDL.LU R29, [R1+0x32c] ;  /* 0x00032c00011d7983 */ /* 0x000eb40000300800 */
[----:B------:R0:W-:Y:S04]  /*6b580*/  @P5 STG.E.U16 desc[UR8][R2.64], R16 ;  /* 0x0000001002005986 */ /* 0x0001e8000c101508 */
[----:B0-----:R-:W4:Y:S01]  /*6b590*/  LDL.LU R16, [R1+0x21d0] ;  /* 0x0021d00001107983 */ /* 0x001f220000300800 */
[----:B------:R-:W-:Y:S01]  /*6b5a0*/  ISETP.LT.AND P5, PT, R25, UR4, !P1 ;  /* 0x0000000419007c0c */ /* 0x000fe2000cfa1270 */
[----:B------:R-:W-:Y:S01]  /*6b5b0*/  IMAD.WIDE R2, R24, 0x2, R10 ;  /* 0x0000000218027825 */ /* 0x000fe200078e020a */
[----:B------:R-:W-:-:S11]  /*6b5c0*/  ULDC UR4, c[0x0][0x228] ;  /* 0x00008a0000047ab9 */ /* 0x000fd60000000800 */
[----:B---3--:R0:W-:Y:S01]  /*6b5d0*/  @P5 STG.E.U16 desc[UR8][R2.64], R17 ;  /* 0x0000001102005986 */ /* 0x0081e2000c101508 */
[----:B------:R-:W-:Y:S01]  /*6b5e0*/  PRMT R18, R17, 0x7632, R18 ;  /* 0x0000763211127816 */ /* 0x000fe20000000012 */
[----:B0-----:R-:W-:Y:S01]  /*6b5f0*/  IMAD.WIDE R2, R24, 0x2, R14 ;  /* 0x0000000218027825 */ /* 0x001fe200078e020e */
[----:B----4-:R-:W-:Y:S01]  /*6b600*/  ISETP.LT.AND P5, PT, R16, UR4, !P0 ;  /* 0x0000000410007c0c */ /* 0x010fe2000c7a1270 */
[----:B------:R-:W-:Y:S02]  /*6b610*/  ULDC UR4, c[0x0][0x228] ;  /* 0x00008a0000047ab9 */ /* 0x000fe40000000800 */
[----:B------:R-:W-:Y:S01]  /*6b620*/  ISETP.LT.AND P1, PT, R19, UR4, !P1 ;  /* 0x0000000413007c0c */ /* 0x000fe2000cf21270 */
[----:B------:R-:W-:-:S12]  /*6b630*/  ULDC UR4, c[0x0][0x228] ;  /* 0x00008a0000047ab9 */ /* 0x000fd80000000800 */
[----:B------:R2:W-:Y:S01]  /*6b640*/  @P1 STG.E.U16 desc[UR8][R2.64], R18 ;  /* 0x0000001202001986 */ /* 0x0005e2000c101508 */
[----:B------:R-:W-:Y:S01]  /*6b650*/  ISETP.LT.AND P1, PT, R27, UR4, !P0 ;  /* 0x000000041b007c0c */ /* 0x000fe2000c721270 */
[----:B------:R-:W-:Y:S02]  /*6b660*/  ULDC UR4, c[0x0][0x248] ;  /* 0x0000920000047ab9 */ /* 0x000fe40000000800 */
[----:B------:R-:W-:Y:S01]  /*6b670*/  VIADD R17, R24, UR4 ;  /* 0x0000000418117c36 */ /* 0x000fe20008000000 */
[----:B------:R-:W-:-:S03]  /*6b680*/  ULDC UR4, c[0x0][0x228] ;  /* 0x00008a0000047ab9 */ /* 0x000fc60000000800 */
[----:B------:R-:W-:-:S05]  /*6b690*/  IMAD.WIDE R6, R17, 0x2, R6 ;  /* 0x0000000211067825 */ /* 0x000fca00078e0206 */
[----:B------:R0:W-:Y:S01]  /*6b6a0*/  @P3 STG.E.U16 desc[UR8][R6.64], R26 ;  /* 0x0000001a06003986 */ /* 0x0001e2000c101508 */
[----:B------:R-:W-:Y:S01]  /*6b6b0*/  ISETP.LT.AND P3, PT, R25, UR4, !P0 ;  /* 0x0000000419007c0c */ /* 0x000fe2000c761270 */
[----:B------:R-:W-:Y:S02]  /*6b6c0*/  ULDC UR4, c[0x0][0x228] ;  /* 0x00008a0000047ab9 */ /* 0x000fe40000000800 */
[----:B------:R-:W-:Y:S02]  /*6b6d0*/  ISETP.LT.AND P0, PT, R19, UR4, !P0 ;  /* 0x0000000413007c0c */ /* 0x000fe4000c701270 */
[----:B------:R-:W3:Y:S01]  /*6b6e0*/  LDL.LU R19, [R1+0x21fc] ;  /* 0x0021fc0001137983 */ /* 0x000ee20000300800 */
[----:B------:R-:W-:Y:S01]  /*6b6f0*/  PRMT R0, R26, 0x7632, R0 ;  /* 0x000076321a007816 */ /* 0x000fe20000000000 */
[----:B------:R-:W-:Y:S01]  /*6b700*/  IMAD.WIDE R4, R17, 0x2, R4 ;  /* 0x0000000211047825 */ /* 0x000fe200078e0204 */
[----:B--2---:R-:W-:-:S03]  /*6b710*/  PRMT R2, R28, 0x7632, R2 ;  /* 0x000076321c027816 */ /* 0x004fc60000000002 */
[----:B------:R-:W-:Y:S01]  /*6b720*/  IMAD.WIDE R8, R17, 0x2, R8 ;  /* 0x0000000211087825 */ /* 0x000fe200078e0208 */
[----:B0-----:R-:W-:-:S03]  /*6b730*/  PRMT R6, R29, 0x7632, R6 ;  /* 0x000076321d067816 */ /* 0x001fc60000000006 */
[C---:B------:R-:W-:Y:S01]  /*6b740*/  IMAD.WIDE R22, R17.reuse, 0x2, R22 ;  /* 0x0000000211167825 */ /* 0x040fe200078e0216 */
[----:B------:R0:W-:Y:S03]  /*6b750*/  @P4 STG.E.U16 desc[UR8][R4.64], R0 ;  /* 0x0000000004004986 */ /* 0x0001e6000c101508 */
[C---:B------:R-:W-:Y:S01]  /*6b760*/  IMAD.WIDE R20, R17.reuse, 0x2, R20 ;  /* 0x0000000211147825 */ /* 0x040fe200078e0214 */
[----:B------:R0:W-:Y:S03]  /*6b770*/  @P2 STG.E.U16 desc[UR8][R8.64], R28 ;  /* 0x0000001c08002986 */ /* 0x0001e6000c101508 */
[C---:B------:R-:W-:Y:S01]  /*6b780*/  IMAD.WIDE R12, R17.reuse, 0x2, R12 ;  /* 0x00000002110c7825 */ /* 0x040fe200078e020c */
[----:B------:R0:W-:Y:S03]  /*6b790*/  @P6 STG.E.U16 desc[UR8][R22.64], R2 ;  /* 0x0000000216006986 */ /* 0x0001e6000c101508 */
[C---:B------:R-:W-:Y:S01]  /*6b7a0*/  IMAD.WIDE R10, R17.reuse, 0x2, R10 ;  /* 0x00000002110a7825 */ /* 0x040fe200078e020a */
[----:B------:R0:W-:Y:S04]  /*6b7b0*/  @P5 STG.E.U16 desc[UR8][R20.64], R29 ;  /* 0x0000001d14005986 */ /* 0x0001e8000c101508 */
[----:B------:R0:W-:Y:S01]  /*6b7c0*/  @P1 STG.E.U16 desc[UR8][R12.64], R6 ;  /* 0x000000060c001986 */ /* 0x0001e2000c101508 */
[----:B------:R-:W-:-:S03]  /*6b7d0*/  IMAD.WIDE R14, R17, 0x2, R14 ;  /* 0x00000002110e7825 */ /* 0x000fc600078e020e */
[----:B---3--:R0:W-:Y:S01]  /*6b7e0*/  @P3 STG.E.U16 desc[UR8][R10.64], R19 ;  /* 0x000000130a003986 */ /* 0x0081e2000c101508 */
[----:B------:R-:W-:Y:S05]  /*6b7f0*/  @!P0 EXIT ;  /* 0x000000000000894d */ /* 0x000fea0003800000 */
[----:B------:R-:W-:-:S05]  /*6b800*/  PRMT R7, R19, 0x7632, R7 ;  /* 0x0000763213077816 */ /* 0x000fca0000000007 */
[----:B------:R-:W-:Y:S01]  /*6b810*/  STG.E.U16 desc[UR8][R14.64], R7 ;  /* 0x000000070e007986 */ /* 0x000fe2000c101508 */
[----:B------:R-:W-:Y:S05]  /*6b820*/  EXIT ;  /* 0x000000000000794d */ /* 0x000fea0003800000 */
.L_x_2:
[----:B------:R-:W-:-:S00]  /*6b830*/  BRA `(.L_x_2) ;  /* 0xfffffffc00fc7947 */ /* 0x000fc0000383ffff */
[----:B------:R-:W-:-:S00]  /*6b840*/  NOP ;  /* 0x0000000000007918 */ /* 0x000fc00000000000 */
        /* <DEDUP_REMOVED lines=11> */
.L_x_3:


//--------------------- .nv.shared.matmul_kernel  --------------------------
	.section	.nv.shared.matmul_kernel,"aw",@nobits
	.sectionflags	@""
	.align	16
	.zero		1024


//--------------------- .nv.shared.reserved.0     --------------------------
	.section	.nv.shared.reserved.0,"aw",@nobits
	.weak		__nv_reservedSMEM_offset_0_alias
	.size		__nv_reservedSMEM_offset_0_alias, 0, 0
	.other		__nv_reservedSMEM_offset_0_alias,@"STO_CUDA_RESERVED_SHARED STV_DEFAULT"
__nv_reservedSMEM_offset_0_alias:
	.zero		0


//--------------------- .nv.constant0.matmul_kernel --------------------------
	.section	.nv.constant0.matmul_kernel,"a",@progbits
	.sectionflags	@""
	.align	4
.nv.constant0.matmul_kernel:
	.zero		608


//--------------------- SYMBOLS --------------------------

	.type		.nv.reservedSmem.offset0,@object
	.size		.nv.reservedSmem.offset0,0x4
